	.headerflags	@"EF_CUDA_TEXMODE_UNIFIED EF_CUDA_64BIT_ADDRESS EF_CUDA_SM75 EF_CUDA_VIRTUAL_SM(EF_CUDA_SM75)"
	.elftype	@"ET_EXEC"


//--------------------- .nv.info                  --------------------------
	.section	.nv.info,"",@"SHT_CUDA_INFO"
	.align	4


	//----- nvinfo : EIATTR_REGCOUNT
	.align		4
        /*0000*/ 	.byte	0x04, 0x2f
        /*0002*/ 	.short	(.L_1 - .L_0)
	.align		4
.L_0:
        /*0004*/ 	.word	index@(kernel_cuda_filter_divide_shadow)
        /*0008*/ 	.word	0x00000016


	//----- nvinfo : EIATTR_MAX_STACK_SIZE
	.align		4
.L_1:
        /*000c*/ 	.byte	0x04, 0x23
        /*000e*/ 	.short	(.L_3 - .L_2)
	.align		4
.L_2:
        /*0010*/ 	.word	index@(kernel_cuda_filter_divide_shadow)
        /*0014*/ 	.word	0x00000000


	//----- nvinfo : EIATTR_MIN_STACK_SIZE
	.align		4
.L_3:
        /*0018*/ 	.byte	0x04, 0x12
        /*001a*/ 	.short	(.L_5 - .L_4)
	.align		4
.L_4:
        /*001c*/ 	.word	index@(kernel_cuda_filter_divide_shadow)
        /*0020*/ 	.word	0x00000000


	//----- nvinfo : EIATTR_FRAME_SIZE
	.align		4
.L_5:
        /*0024*/ 	.byte	0x04, 0x11
        /*0026*/ 	.short	(.L_7 - .L_6)
	.align		4
.L_6:
        /*0028*/ 	.word	index@(kernel_cuda_filter_divide_shadow)
        /*002c*/ 	.word	0x00000000


	//----- nvinfo : EIATTR_REGCOUNT
	.align		4
.L_7:
        /*0030*/ 	.byte	0x04, 0x2f
        /*0032*/ 	.short	(.L_9 - .L_8)
	.align		4
.L_8:
        /*0034*/ 	.word	index@(kernel_cuda_filter_get_feature)
        /*0038*/ 	.word	0x00000010


	//----- nvinfo : EIATTR_MAX_STACK_SIZE
	.align		4
.L_9:
        /*003c*/ 	.byte	0x04, 0x23
        /*003e*/ 	.short	(.L_11 - .L_10)
	.align		4
.L_10:
        /*0040*/ 	.word	index@(kernel_cuda_filter_get_feature)
        /*0044*/ 	.word	0x00000000


	//----- nvinfo : EIATTR_MIN_STACK_SIZE
	.align		4
.L_11:
        /*0048*/ 	.byte	0x04, 0x12
        /*004a*/ 	.short	(.L_13 - .L_12)
	.align		4
.L_12:
        /*004c*/ 	.word	index@(kernel_cuda_filter_get_feature)
        /*0050*/ 	.word	0x00000000


	//----- nvinfo : EIATTR_FRAME_SIZE
	.align		4
.L_13:
        /*0054*/ 	.byte	0x04, 0x11
        /*0056*/ 	.short	(.L_15 - .L_14)
	.align		4
.L_14:
        /*0058*/ 	.word	index@(kernel_cuda_filter_get_feature)
        /*005c*/ 	.word	0x00000000


	//----- nvinfo : EIATTR_REGCOUNT
	.align		4
.L_15:
        /*0060*/ 	.byte	0x04, 0x2f
        /*0062*/ 	.short	(.L_17 - .L_16)
	.align		4
.L_16:
        /*0064*/ 	.word	index@(kernel_cuda_filter_write_feature)
        /*0068*/ 	.word	0x00000009


	//----- nvinfo : EIATTR_MAX_STACK_SIZE
	.align		4
.L_17:
        /*006c*/ 	.byte	0x04, 0x23
        /*006e*/ 	.short	(.L_19 - .L_18)
	.align		4
.L_18:
        /*0070*/ 	.word	index@(kernel_cuda_filter_write_feature)
        /*0074*/ 	.word	0x00000000


	//----- nvinfo : EIATTR_MIN_STACK_SIZE
	.align		4
.L_19:
        /*0078*/ 	.byte	0x04, 0x12
        /*007a*/ 	.short	(.L_21 - .L_20)
	.align		4
.L_20:
        /*007c*/ 	.word	index@(kernel_cuda_filter_write_feature)
        /*0080*/ 	.word	0x00000000


	//----- nvinfo : EIATTR_FRAME_SIZE
	.align		4
.L_21:
        /*0084*/ 	.byte	0x04, 0x11
        /*0086*/ 	.short	(.L_23 - .L_22)
	.align		4
.L_22:
        /*0088*/ 	.word	index@(kernel_cuda_filter_write_feature)
        /*008c*/ 	.word	0x00000000


	//----- nvinfo : EIATTR_REGCOUNT
	.align		4
.L_23:
        /*0090*/ 	.byte	0x04, 0x2f
        /*0092*/ 	.short	(.L_25 - .L_24)
	.align		4
.L_24:
        /*0094*/ 	.word	index@(kernel_cuda_filter_detect_outliers)
        /*0098*/ 	.word	0x00000020


	//----- nvinfo : EIATTR_MAX_STACK_SIZE
	.align		4
.L_25:
        /*009c*/ 	.byte	0x04, 0x23
        /*009e*/ 	.short	(.L_27 - .L_26)
	.align		4
.L_26:
        /*00a0*/ 	.word	index@(kernel_cuda_filter_detect_outliers)
        /*00a4*/ 	.word	0x00000000


	//----- nvinfo : EIATTR_MIN_STACK_SIZE
	.align		4
.L_27:
        /*00a8*/ 	.byte	0x04, 0x12
        /*00aa*/ 	.short	(.L_29 - .L_28)
	.align		4
.L_28:
        /*00ac*/ 	.word	index@(kernel_cuda_filter_detect_outliers)
        /*00b0*/ 	.word	0x00000068


	//----- nvinfo : EIATTR_FRAME_SIZE
	.align		4
.L_29:
        /*00b4*/ 	.byte	0x04, 0x11
        /*00b6*/ 	.short	(.L_31 - .L_30)
	.align		4
.L_30:
        /*00b8*/ 	.word	index@(kernel_cuda_filter_detect_outliers)
        /*00bc*/ 	.word	0x00000068


	//----- nvinfo : EIATTR_REGCOUNT
	.align		4
.L_31:
        /*00c0*/ 	.byte	0x04, 0x2f
        /*00c2*/ 	.short	(.L_33 - .L_32)
	.align		4
.L_32:
        /*00c4*/ 	.word	index@(kernel_cuda_filter_combine_halves)
        /*00c8*/ 	.word	0x00000034


	//----- nvinfo : EIATTR_MAX_STACK_SIZE
	.align		4
.L_33:
        /*00cc*/ 	.byte	0x04, 0x23
        /*00ce*/ 	.short	(.L_35 - .L_34)
	.align		4
.L_34:
        /*00d0*/ 	.word	index@(kernel_cuda_filter_combine_halves)
        /*00d4*/ 	.word	0x00000000


	//----- nvinfo : EIATTR_MIN_STACK_SIZE
	.align		4
.L_35:
        /*00d8*/ 	.byte	0x04, 0x12
        /*00da*/ 	.short	(.L_37 - .L_36)
	.align		4
.L_36:
        /*00dc*/ 	.word	index@(kernel_cuda_filter_combine_halves)
        /*00e0*/ 	.word	0x00000068


	//----- nvinfo : EIATTR_FRAME_SIZE
	.align		4
.L_37:
        /*00e4*/ 	.byte	0x04, 0x11
        /*00e6*/ 	.short	(.L_39 - .L_38)
	.align		4
.L_38:
        /*00e8*/ 	.word	index@(kernel_cuda_filter_combine_halves)
        /*00ec*/ 	.word	0x00000068


	//----- nvinfo : EIATTR_REGCOUNT
	.align		4
.L_39:
        /*00f0*/ 	.byte	0x04, 0x2f
        /*00f2*/ 	.short	(.L_41 - .L_40)
	.align		4
.L_40:
        /*00f4*/ 	.word	index@(kernel_cuda_filter_construct_transform)
        /*00f8*/ 	.word	0x00000032


	//----- nvinfo : EIATTR_MAX_STACK_SIZE
	.align		4
.L_41:
        /*00fc*/ 	.byte	0x04, 0x23
        /*00fe*/ 	.short	(.L_43 - .L_42)
	.align		4
.L_42:
        /*0100*/ 	.word	index@(kernel_cuda_filter_construct_transform)
        /*0104*/ 	.word	0x00000000


	//----- nvinfo : EIATTR_MIN_STACK_SIZE
	.align		4
.L_43:
        /*0108*/ 	.byte	0x04, 0x12
        /*010a*/ 	.short	(.L_45 - .L_44)
	.align		4
.L_44:
        /*010c*/ 	.word	index@(kernel_cuda_filter_construct_transform)
        /*0110*/ 	.word	0x00000240


	//----- nvinfo : EIATTR_FRAME_SIZE
	.align		4
.L_45:
        /*0114*/ 	.byte	0x04, 0x11
        /*0116*/ 	.short	(.L_47 - .L_46)
	.align		4
.L_46:
        /*0118*/ 	.word	index@(kernel_cuda_filter_construct_transform)
        /*011c*/ 	.word	0x00000240


	//----- nvinfo : EIATTR_REGCOUNT
	.align		4
.L_47:
        /*0120*/ 	.byte	0x04, 0x2f
        /*0122*/ 	.short	(.L_49 - .L_48)
	.align		4
.L_48:
        /*0124*/ 	.word	index@(kernel_cuda_filter_nlm_calc_difference)
        /*0128*/ 	.word	0x00000031


	//----- nvinfo : EIATTR_MAX_STACK_SIZE
	.align		4
.L_49:
        /*012c*/ 	.byte	0x04, 0x23
        /*012e*/ 	.short	(.L_51 - .L_50)
	.align		4
.L_50:
        /*0130*/ 	.word	index@(kernel_cuda_filter_nlm_calc_difference)
        /*0134*/ 	.word	0x00000000


	//----- nvinfo : EIATTR_MIN_STACK_SIZE
	.align		4
.L_51:
        /*0138*/ 	.byte	0x04, 0x12
        /*013a*/ 	.short	(.L_53 - .L_52)
	.align		4
.L_52:
        /*013c*/ 	.word	index@(kernel_cuda_filter_nlm_calc_difference)
        /*0140*/ 	.word	0x00000000


	//----- nvinfo : EIATTR_FRAME_SIZE
	.align		4
.L_53:
        /*0144*/ 	.byte	0x04, 0x11
        /*0146*/ 	.short	(.L_55 - .L_54)
	.align		4
.L_54:
        /*0148*/ 	.word	index@(kernel_cuda_filter_nlm_calc_difference)
        /*014c*/ 	.word	0x00000000


	//----- nvinfo : EIATTR_REGCOUNT
	.align		4
.L_55:
        /*0150*/ 	.byte	0x04, 0x2f
        /*0152*/ 	.short	(.L_57 - .L_56)
	.align		4
.L_56:
        /*0154*/ 	.word	index@(kernel_cuda_filter_nlm_blur)
        /*0158*/ 	.word	0x00000030


	//----- nvinfo : EIATTR_MAX_STACK_SIZE
	.align		4
.L_57:
        /*015c*/ 	.byte	0x04, 0x23
        /*015e*/ 	.short	(.L_59 - .L_58)
	.align		4
.L_58:
        /*0160*/ 	.word	index@(kernel_cuda_filter_nlm_blur)
        /*0164*/ 	.word	0x00000000


	//----- nvinfo : EIATTR_MIN_STACK_SIZE
	.align		4
.L_59:
        /*0168*/ 	.byte	0x04, 0x12
        /*016a*/ 	.short	(.L_61 - .L_60)
	.align		4
.L_60:
        /*016c*/ 	.word	index@(kernel_cuda_filter_nlm_blur)
        /*0170*/ 	.word	0x00000000


	//----- nvinfo : EIATTR_FRAME_SIZE
	.align		4
.L_61:
        /*0174*/ 	.byte	0x04, 0x11
        /*0176*/ 	.short	(.L_63 - .L_62)
	.align		4
.L_62:
        /*0178*/ 	.word	index@(kernel_cuda_filter_nlm_blur)
        /*017c*/ 	.word	0x00000000


	//----- nvinfo : EIATTR_REGCOUNT
	.align		4
.L_63:
        /*0180*/ 	.byte	0x04, 0x2f
        /*0182*/ 	.short	(.L_65 - .L_64)
	.align		4
.L_64:
        /*0184*/ 	.word	index@(kernel_cuda_filter_nlm_calc_weight)
        /*0188*/ 	.word	0x0000002b


	//----- nvinfo : EIATTR_MAX_STACK_SIZE
	.align		4
.L_65:
        /*018c*/ 	.byte	0x04, 0x23
        /*018e*/ 	.short	(.L_67 - .L_66)
	.align		4
.L_66:
        /*0190*/ 	.word	index@(kernel_cuda_filter_nlm_calc_weight)
        /*0194*/ 	.word	0x00000000


	//----- nvinfo : EIATTR_MIN_STACK_SIZE
	.align		4
.L_67:
        /*0198*/ 	.byte	0x04, 0x12
        /*019a*/ 	.short	(.L_69 - .L_68)
	.align		4
.L_68:
        /*019c*/ 	.word	index@(kernel_cuda_filter_nlm_calc_weight)
        /*01a0*/ 	.word	0x00000000


	//----- nvinfo : EIATTR_FRAME_SIZE
	.align		4
.L_69:
        /*01a4*/ 	.byte	0x04, 0x11
        /*01a6*/ 	.short	(.L_71 - .L_70)
	.align		4
.L_70:
        /*01a8*/ 	.word	index@(kernel_cuda_filter_nlm_calc_weight)
        /*01ac*/ 	.word	0x00000000


	//----- nvinfo : EIATTR_REGCOUNT
	.align		4
.L_71:
        /*01b0*/ 	.byte	0x04, 0x2f
        /*01b2*/ 	.short	(.L_73 - .L_72)
	.align		4
.L_72:
        /*01b4*/ 	.word	index@(kernel_cuda_filter_nlm_update_output)
        /*01b8*/ 	.word	0x0000002a


	//----- nvinfo : EIATTR_MAX_STACK_SIZE
	.align		4
.L_73:
        /*01bc*/ 	.byte	0x04, 0x23
        /*01be*/ 	.short	(.L_75 - .L_74)
	.align		4
.L_74:
        /*01c0*/ 	.word	index@(kernel_cuda_filter_nlm_update_output)
        /*01c4*/ 	.word	0x00000000


	//----- nvinfo : EIATTR_MIN_STACK_SIZE
	.align		4
.L_75:
        /*01c8*/ 	.byte	0x04, 0x12
        /*01ca*/ 	.short	(.L_77 - .L_76)
	.align		4
.L_76:
        /*01cc*/ 	.word	index@(kernel_cuda_filter_nlm_update_output)
        /*01d0*/ 	.word	0x00000000


	//----- nvinfo : EIATTR_FRAME_SIZE
	.align		4
.L_77:
        /*01d4*/ 	.byte	0x04, 0x11
        /*01d6*/ 	.short	(.L_79 - .L_78)
	.align		4
.L_78:
        /*01d8*/ 	.word	index@(kernel_cuda_filter_nlm_update_output)
        /*01dc*/ 	.word	0x00000000


	//----- nvinfo : EIATTR_REGCOUNT
	.align		4
.L_79:
        /*01e0*/ 	.byte	0x04, 0x2f
        /*01e2*/ 	.short	(.L_81 - .L_80)
	.align		4
.L_80:
        /*01e4*/ 	.word	index@(kernel_cuda_filter_nlm_normalize)
        /*01e8*/ 	.word	0x0000000a


	//----- nvinfo : EIATTR_MAX_STACK_SIZE
	.align		4
.L_81:
        /*01ec*/ 	.byte	0x04, 0x23
        /*01ee*/ 	.short	(.L_83 - .L_82)
	.align		4
.L_82:
        /*01f0*/ 	.word	index@(kernel_cuda_filter_nlm_normalize)
        /*01f4*/ 	.word	0x00000000


	//----- nvinfo : EIATTR_MIN_STACK_SIZE
	.align		4
.L_83:
        /*01f8*/ 	.byte	0x04, 0x12
        /*01fa*/ 	.short	(.L_85 - .L_84)
	.align		4
.L_84:
        /*01fc*/ 	.word	index@(kernel_cuda_filter_nlm_normalize)
        /*0200*/ 	.word	0x00000000


	//----- nvinfo : EIATTR_FRAME_SIZE
	.align		4
.L_85:
        /*0204*/ 	.byte	0x04, 0x11
        /*0206*/ 	.short	(.L_87 - .L_86)
	.align		4
.L_86:
        /*0208*/ 	.word	index@(kernel_cuda_filter_nlm_normalize)
        /*020c*/ 	.word	0x00000000


	//----- nvinfo : EIATTR_REGCOUNT
	.align		4
.L_87:
        /*0210*/ 	.byte	0x04, 0x2f
        /*0212*/ 	.short	(.L_89 - .L_88)
	.align		4
.L_88:
        /*0214*/ 	.word	index@(kernel_cuda_filter_nlm_construct_gramian)
        /*0218*/ 	.word	0x00000040


	//----- nvinfo : EIATTR_MAX_STACK_SIZE
	.align		4
.L_89:
        /*021c*/ 	.byte	0x04, 0x23
        /*021e*/ 	.short	(.L_91 - .L_90)
	.align		4
.L_90:
        /*0220*/ 	.word	index@(kernel_cuda_filter_nlm_construct_gramian)
        /*0224*/ 	.word	0x00000000


	//----- nvinfo : EIATTR_MIN_STACK_SIZE
	.align		4
.L_91:
        /*0228*/ 	.byte	0x04, 0x12
        /*022a*/ 	.short	(.L_93 - .L_92)
	.align		4
.L_92:
        /*022c*/ 	.word	index@(kernel_cuda_filter_nlm_construct_gramian)
        /*0230*/ 	.word	0x00000000


	//----- nvinfo : EIATTR_FRAME_SIZE
	.align		4
.L_93:
        /*0234*/ 	.byte	0x04, 0x11
        /*0236*/ 	.short	(.L_95 - .L_94)
	.align		4
.L_94:
        /*0238*/ 	.word	index@(kernel_cuda_filter_nlm_construct_gramian)
        /*023c*/ 	.word	0x00000000


	//----- nvinfo : EIATTR_REGCOUNT
	.align		4
.L_95:
        /*0240*/ 	.byte	0x04, 0x2f
        /*0242*/ 	.short	(.L_97 - .L_96)
	.align		4
.L_96:
        /*0244*/ 	.word	index@(kernel_cuda_filter_finalize)
        /*0248*/ 	.word	0x00000040


	//----- nvinfo : EIATTR_MAX_STACK_SIZE
	.align		4
.L_97:
        /*024c*/ 	.byte	0x04, 0x23
        /*024e*/ 	.short	(.L_99 - .L_98)
	.align		4
.L_98:
        /*0250*/ 	.word	index@(kernel_cuda_filter_finalize)
        /*0254*/ 	.word	0x00000000


	//----- nvinfo : EIATTR_MIN_STACK_SIZE
	.align		4
.L_99:
        /*0258*/ 	.byte	0x04, 0x12
        /*025a*/ 	.short	(.L_101 - .L_100)
	.align		4
.L_100:
        /*025c*/ 	.word	index@(kernel_cuda_filter_finalize)
        /*0260*/ 	.word	0x00000000


	//----- nvinfo : EIATTR_FRAME_SIZE
	.align		4
.L_101:
        /*0264*/ 	.byte	0x04, 0x11
        /*0266*/ 	.short	(.L_103 - .L_102)
	.align		4
.L_102:
        /*0268*/ 	.word	index@(kernel_cuda_filter_finalize)
        /*026c*/ 	.word	0x00000000
.L_103:


//--------------------- .nv.info.kernel_cuda_filter_finalize --------------------------
	.section	.nv.info.kernel_cuda_filter_finalize,"",@"SHT_CUDA_INFO"
	.align	4


	//----- nvinfo : EIATTR_PARAM_CBANK
	.align		4
        /*0000*/ 	.byte	0x04, 0x0a
        /*0002*/ 	.short	(.L_105 - .L_104)
	.align		4
.L_104:
        /*0004*/ 	.word	index@(.nv.constant0.kernel_cuda_filter_finalize)
        /*0008*/ 	.short	0x0160
        /*000a*/ 	.short	0x0044


	//----- nvinfo : EIATTR_CBANK_PARAM_SIZE
	.align		4
.L_105:
        /*000c*/ 	.byte	0x03, 0x19
        /*000e*/ 	.short	0x0044


	//----- nvinfo : EIATTR_KPARAM_INFO
	.align		4
        /*0010*/ 	.byte	0x04, 0x17
        /*0012*/ 	.short	(.L_107 - .L_106)
.L_106:
        /*0014*/ 	.word	0x00000000
        /*0018*/ 	.short	0x0006
        /*001a*/ 	.short	0x0040
        /*001c*/ 	.byte	0x00, 0xf0, 0x11, 0x00


	//----- nvinfo : EIATTR_KPARAM_INFO
	.align		4
.L_107:
        /*0020*/ 	.byte	0x04, 0x17
        /*0022*/ 	.short	(.L_109 - .L_108)
.L_108:
        /*0024*/ 	.word	0x00000000
        /*0028*/ 	.short	0x0005
        /*002a*/ 	.short	0x0030
        /*002c*/ 	.byte	0x00, 0xf0, 0x41, 0x00


	//----- nvinfo : EIATTR_KPARAM_INFO
	.align		4
.L_109:
        /*0030*/ 	.byte	0x04, 0x17
        /*0032*/ 	.short	(.L_111 - .L_110)
.L_110:
        /*0034*/ 	.word	0x00000000
        /*0038*/ 	.short	0x0004
        /*003a*/ 	.short	0x0020
        /*003c*/ 	.byte	0x00, 0xf0, 0x41, 0x00


	//----- nvinfo : EIATTR_KPARAM_INFO
	.align		4
.L_111:
        /*0040*/ 	.byte	0x04, 0x17
        /*0042*/ 	.short	(.L_113 - .L_112)
.L_112:
        /*0044*/ 	.word	0x00000000
        /*0048*/ 	.short	0x0003
        /*004a*/ 	.short	0x0018
        /*004c*/ 	.byte	0x00, 0xf0, 0x21, 0x00


	//----- nvinfo : EIATTR_KPARAM_INFO
	.align		4
.L_113:
        /*0050*/ 	.byte	0x04, 0x17
        /*0052*/ 	.short	(.L_115 - .L_114)
.L_114:
        /*0054*/ 	.word	0x00000000
        /*0058*/ 	.short	0x0002
        /*005a*/ 	.short	0x0010
        /*005c*/ 	.byte	0x00, 0xf0, 0x21, 0x00


	//----- nvinfo : EIATTR_KPARAM_INFO
	.align		4
.L_115:
        /*0060*/ 	.byte	0x04, 0x17
        /*0062*/ 	.short	(.L_117 - .L_116)
.L_116:
        /*0064*/ 	.word	0x00000000
        /*0068*/ 	.short	0x0001
        /*006a*/ 	.short	0x0008
        /*006c*/ 	.byte	0x00, 0xf0, 0x21, 0x00


	//----- nvinfo : EIATTR_KPARAM_INFO
	.align		4
.L_117:
        /*0070*/ 	.byte	0x04, 0x17
        /*0072*/ 	.short	(.L_119 - .L_118)
.L_118:
        /*0074*/ 	.word	0x00000000
        /*0078*/ 	.short	0x0000
        /*007a*/ 	.short	0x0000
        /*007c*/ 	.byte	0x00, 0xf0, 0x21, 0x00


	//----- nvinfo : EIATTR_MAXREG_COUNT
	.align		4
.L_119:
        /*0080*/ 	.byte	0x03, 0x1b
        /*0082*/ 	.short	0x0040


	//----- nvinfo : EIATTR_EXIT_INSTR_OFFSETS
	.align		4
        /*0084*/ 	.byte	0x04, 0x1c
        /*0086*/ 	.short	(.L_121 - .L_120)


	//   ....[0]....
.L_120:
        /*0088*/ 	.word	0x00000090


	//   ....[1]....
        /*008c*/ 	.word	0x000000f0


	//   ....[2]....
        /*0090*/ 	.word	0x00003650


	//----- nvinfo : EIATTR_MAX_THREADS
	.align		4
.L_121:
        /*0094*/ 	.byte	0x04, 0x05
        /*0096*/ 	.short	(.L_123 - .L_122)
.L_122:
        /*0098*/ 	.word	0x00000100
        /*009c*/ 	.word	0x00000001
        /*00a0*/ 	.word	0x00000001


	//----- nvinfo : EIATTR_CRS_STACK_SIZE
	.align		4
.L_123:
        /*00a4*/ 	.byte	0x04, 0x1e
        /*00a6*/ 	.short	(.L_125 - .L_124)
.L_124:
        /*00a8*/ 	.word	0x00000000
.L_125:


//--------------------- .nv.info.kernel_cuda_filter_nlm_construct_gramian --------------------------
	.section	.nv.info.kernel_cuda_filter_nlm_construct_gramian,"",@"SHT_CUDA_INFO"
	.align	4


	//----- nvinfo : EIATTR_PARAM_CBANK
	.align		4
        /*0000*/ 	.byte	0x04, 0x0a
        /*0002*/ 	.short	(.L_127 - .L_126)
	.align		4
.L_126:
        /*0004*/ 	.word	index@(.nv.constant0.kernel_cuda_filter_nlm_construct_gramian)
        /*0008*/ 	.short	0x0160
        /*000a*/ 	.short	0x006d


	//----- nvinfo : EIATTR_CBANK_PARAM_SIZE
	.align		4
.L_127:
        /*000c*/ 	.byte	0x03, 0x19
        /*000e*/ 	.short	0x006d


	//----- nvinfo : EIATTR_KPARAM_INFO
	.align		4
        /*0010*/ 	.byte	0x04, 0x17
        /*0012*/ 	.short	(.L_129 - .L_128)
.L_128:
        /*0014*/ 	.word	0x00000000
        /*0018*/ 	.short	0x000f
        /*001a*/ 	.short	0x006c
        /*001c*/ 	.byte	0x00, 0xf0, 0x05, 0x00


	//----- nvinfo : EIATTR_KPARAM_INFO
	.align		4
.L_129:
        /*0020*/ 	.byte	0x04, 0x17
        /*0022*/ 	.short	(.L_131 - .L_130)
.L_130:
        /*0024*/ 	.word	0x00000000
        /*0028*/ 	.short	0x000e
        /*002a*/ 	.short	0x0068
        /*002c*/ 	.byte	0x00, 0xf0, 0x11, 0x00


	//----- nvinfo : EIATTR_KPARAM_INFO
	.align		4
.L_131:
        /*0030*/ 	.byte	0x04, 0x17
        /*0032*/ 	.short	(.L_133 - .L_132)
.L_132:
        /*0034*/ 	.word	0x00000000
        /*0038*/ 	.short	0x000d
        /*003a*/ 	.short	0x0064
        /*003c*/ 	.byte	0x00, 0xf0, 0x11, 0x00


	//----- nvinfo : EIATTR_KPARAM_INFO
	.align		4
.L_133:
        /*0040*/ 	.byte	0x04, 0x17
        /*0042*/ 	.short	(.L_135 - .L_134)
.L_134:
        /*0044*/ 	.word	0x00000000
        /*0048*/ 	.short	0x000c
        /*004a*/ 	.short	0x0060
        /*004c*/ 	.byte	0x00, 0xf0, 0x11, 0x00


	//----- nvinfo : EIATTR_KPARAM_INFO
	.align		4
.L_135:
        /*0050*/ 	.byte	0x04, 0x17
        /*0052*/ 	.short	(.L_137 - .L_136)
.L_136:
        /*0054*/ 	.word	0x00000000
        /*0058*/ 	.short	0x000b
        /*005a*/ 	.short	0x005c
        /*005c*/ 	.byte	0x00, 0xf0, 0x11, 0x00


	//----- nvinfo : EIATTR_KPARAM_INFO
	.align		4
.L_137:
        /*0060*/ 	.byte	0x04, 0x17
        /*0062*/ 	.short	(.L_139 - .L_138)
.L_138:
        /*0064*/ 	.word	0x00000000
        /*0068*/ 	.short	0x000a
        /*006a*/ 	.short	0x0058
        /*006c*/ 	.byte	0x00, 0xf0, 0x11, 0x00


	//----- nvinfo : EIATTR_KPARAM_INFO
	.align		4
.L_139:
        /*0070*/ 	.byte	0x04, 0x17
        /*0072*/ 	.short	(.L_141 - .L_140)
.L_140:
        /*0074*/ 	.word	0x00000000
        /*0078*/ 	.short	0x0009
        /*007a*/ 	.short	0x0054
        /*007c*/ 	.byte	0x00, 0xf0, 0x11, 0x00


	//----- nvinfo : EIATTR_KPARAM_INFO
	.align		4
.L_141:
        /*0080*/ 	.byte	0x04, 0x17
        /*0082*/ 	.short	(.L_143 - .L_142)
.L_142:
        /*0084*/ 	.word	0x00000000
        /*0088*/ 	.short	0x0008
        /*008a*/ 	.short	0x0050
        /*008c*/ 	.byte	0x00, 0xf0, 0x11, 0x00


	//----- nvinfo : EIATTR_KPARAM_INFO
	.align		4
.L_143:
        /*0090*/ 	.byte	0x04, 0x17
        /*0092*/ 	.short	(.L_145 - .L_144)
.L_144:
        /*0094*/ 	.word	0x00000000
        /*0098*/ 	.short	0x0007
        /*009a*/ 	.short	0x0040
        /*009c*/ 	.byte	0x00, 0xf0, 0x41, 0x00


	//----- nvinfo : EIATTR_KPARAM_INFO
	.align		4
.L_145:
        /*00a0*/ 	.byte	0x04, 0x17
        /*00a2*/ 	.short	(.L_147 - .L_146)
.L_146:
        /*00a4*/ 	.word	0x00000000
        /*00a8*/ 	.short	0x0006
        /*00aa*/ 	.short	0x0030
        /*00ac*/ 	.byte	0x00, 0xf0, 0x21, 0x00


	//----- nvinfo : EIATTR_KPARAM_INFO
	.align		4
.L_147:
        /*00b0*/ 	.byte	0x04, 0x17
        /*00b2*/ 	.short	(.L_149 - .L_148)
.L_148:
        /*00b4*/ 	.word	0x00000000
        /*00b8*/ 	.short	0x0005
        /*00ba*/ 	.short	0x0028
        /*00bc*/ 	.byte	0x00, 0xf0, 0x21, 0x00


	//----- nvinfo : EIATTR_KPARAM_INFO
	.align		4
.L_149:
        /*00c0*/ 	.byte	0x04, 0x17
        /*00c2*/ 	.short	(.L_151 - .L_150)
.L_150:
        /*00c4*/ 	.word	0x00000000
        /*00c8*/ 	.short	0x0004
        /*00ca*/ 	.short	0x0020
        /*00cc*/ 	.byte	0x00, 0xf0, 0x21, 0x00


	//----- nvinfo : EIATTR_KPARAM_INFO
	.align		4
.L_151:
        /*00d0*/ 	.byte	0x04, 0x17
        /*00d2*/ 	.short	(.L_153 - .L_152)
.L_152:
        /*00d4*/ 	.word	0x00000000
        /*00d8*/ 	.short	0x0003
        /*00da*/ 	.short	0x0018
        /*00dc*/ 	.byte	0x00, 0xf0, 0x21, 0x00


	//----- nvinfo : EIATTR_KPARAM_INFO
	.align		4
.L_153:
        /*00e0*/ 	.byte	0x04, 0x17
        /*00e2*/ 	.short	(.L_155 - .L_154)
.L_154:
        /*00e4*/ 	.word	0x00000000
        /*00e8*/ 	.short	0x0002
        /*00ea*/ 	.short	0x0010
        /*00ec*/ 	.byte	0x00, 0xf0, 0x21, 0x00


	//----- nvinfo : EIATTR_KPARAM_INFO
	.align		4
.L_155:
        /*00f0*/ 	.byte	0x04, 0x17
        /*00f2*/ 	.short	(.L_157 - .L_156)
.L_156:
        /*00f4*/ 	.word	0x00000000
        /*00f8*/ 	.short	0x0001
        /*00fa*/ 	.short	0x0008
        /*00fc*/ 	.byte	0x00, 0xf0, 0x21, 0x00


	//----- nvinfo : EIATTR_KPARAM_INFO
	.align		4
.L_157:
        /*0100*/ 	.byte	0x04, 0x17
        /*0102*/ 	.short	(.L_159 - .L_158)
.L_158:
        /*0104*/ 	.word	0x00000000
        /*0108*/ 	.short	0x0000
        /*010a*/ 	.short	0x0000
        /*010c*/ 	.byte	0x00, 0xf0, 0x11, 0x00


	//----- nvinfo : EIATTR_MAXREG_COUNT
	.align		4
.L_159:
        /*0110*/ 	.byte	0x03, 0x1b
        /*0112*/ 	.short	0x0040


	//----- nvinfo : EIATTR_EXIT_INSTR_OFFSETS
	.align		4
        /*0114*/ 	.byte	0x04, 0x1c
        /*0116*/ 	.short	(.L_161 - .L_160)


	//   ....[0]....
.L_160:
        /*0118*/ 	.word	0x00000660


	//   ....[1]....
        /*011c*/ 	.word	0x00000f10


	//   ....[2]....
        /*0120*/ 	.word	0x00001000


	//   ....[3]....
        /*0124*/ 	.word	0x0000d1e0


	//   ....[4]....
        /*0128*/ 	.word	0x0000d580


	//   ....[5]....
        /*012c*/ 	.word	0x0000d9a0


	//----- nvinfo : EIATTR_MAX_THREADS
	.align		4
.L_161:
        /*0130*/ 	.byte	0x04, 0x05
        /*0132*/ 	.short	(.L_163 - .L_162)
.L_162:
        /*0134*/ 	.word	0x00000100
        /*0138*/ 	.word	0x00000001
        /*013c*/ 	.word	0x00000001


	//----- nvinfo : EIATTR_CRS_STACK_SIZE
	.align		4
.L_163:
        /*0140*/ 	.byte	0x04, 0x1e
        /*0142*/ 	.short	(.L_165 - .L_164)
.L_164:
        /*0144*/ 	.word	0x00000000
.L_165:


//--------------------- .nv.info.kernel_cuda_filter_nlm_normalize --------------------------
	.section	.nv.info.kernel_cuda_filter_nlm_normalize,"",@"SHT_CUDA_INFO"
	.align	4


	//----- nvinfo : EIATTR_PARAM_CBANK
	.align		4
        /*0000*/ 	.byte	0x04, 0x0a
        /*0002*/ 	.short	(.L_167 - .L_166)
	.align		4
.L_166:
        /*0004*/ 	.word	index@(.nv.constant0.kernel_cuda_filter_nlm_normalize)
        /*0008*/ 	.short	0x0160
        /*000a*/ 	.short	0x001c


	//----- nvinfo : EIATTR_CBANK_PARAM_SIZE
	.align		4
.L_167:
        /*000c*/ 	.byte	0x03, 0x19
        /*000e*/ 	.short	0x001c


	//----- nvinfo : EIATTR_KPARAM_INFO
	.align		4
        /*0010*/ 	.byte	0x04, 0x17
        /*0012*/ 	.short	(.L_169 - .L_168)
.L_168:
        /*0014*/ 	.word	0x00000000
        /*0018*/ 	.short	0x0004
        /*001a*/ 	.short	0x0018
        /*001c*/ 	.byte	0x00, 0xf0, 0x11, 0x00


	//----- nvinfo : EIATTR_KPARAM_INFO
	.align		4
.L_169:
        /*0020*/ 	.byte	0x04, 0x17
        /*0022*/ 	.short	(.L_171 - .L_170)
.L_170:
        /*0024*/ 	.word	0x00000000
        /*0028*/ 	.short	0x0003
        /*002a*/ 	.short	0x0014
        /*002c*/ 	.byte	0x00, 0xf0, 0x11, 0x00


	//----- nvinfo : EIATTR_KPARAM_INFO
	.align		4
.L_171:
        /*0030*/ 	.byte	0x04, 0x17
        /*0032*/ 	.short	(.L_173 - .L_172)
.L_172:
        /*0034*/ 	.word	0x00000000
        /*0038*/ 	.short	0x0002
        /*003a*/ 	.short	0x0010
        /*003c*/ 	.byte	0x00, 0xf0, 0x11, 0x00


	//----- nvinfo : EIATTR_KPARAM_INFO
	.align		4
.L_173:
        /*0040*/ 	.byte	0x04, 0x17
        /*0042*/ 	.short	(.L_175 - .L_174)
.L_174:
        /*0044*/ 	.word	0x00000000
        /*0048*/ 	.short	0x0001
        /*004a*/ 	.short	0x0008
        /*004c*/ 	.byte	0x00, 0xf0, 0x21, 0x00


	//----- nvinfo : EIATTR_KPARAM_INFO
	.align		4
.L_175:
        /*0050*/ 	.byte	0x04, 0x17
        /*0052*/ 	.short	(.L_177 - .L_176)
.L_176:
        /*0054*/ 	.word	0x00000000
        /*0058*/ 	.short	0x0000
        /*005a*/ 	.short	0x0000
        /*005c*/ 	.byte	0x00, 0xf0, 0x21, 0x00


	//----- nvinfo : EIATTR_MAXREG_COUNT
	.align		4
.L_177:
        /*0060*/ 	.byte	0x03, 0x1b
        /*0062*/ 	.short	0x0040


	//----- nvinfo : EIATTR_EXIT_INSTR_OFFSETS
	.align		4
        /*0064*/ 	.byte	0x04, 0x1c
        /*0066*/ 	.short	(.L_179 - .L_178)


	//   ....[0]....
.L_178:
        /*0068*/ 	.word	0x00000090


	//   ....[1]....
        /*006c*/ 	.word	0x00000130


	//----- nvinfo : EIATTR_MAX_THREADS
	.align		4
.L_179:
        /*0070*/ 	.byte	0x04, 0x05
        /*0072*/ 	.short	(.L_181 - .L_180)
.L_180:
        /*0074*/ 	.word	0x00000100
        /*0078*/ 	.word	0x00000001
        /*007c*/ 	.word	0x00000001
.L_181:


//--------------------- .nv.info.kernel_cuda_filter_nlm_update_output --------------------------
	.section	.nv.info.kernel_cuda_filter_nlm_update_output,"",@"SHT_CUDA_INFO"
	.align	4


	//----- nvinfo : EIATTR_PARAM_CBANK
	.align		4
        /*0000*/ 	.byte	0x04, 0x0a
        /*0002*/ 	.short	(.L_183 - .L_182)
	.align		4
.L_182:
        /*0004*/ 	.word	index@(.nv.constant0.kernel_cuda_filter_nlm_update_output)
        /*0008*/ 	.short	0x0160
        /*000a*/ 	.short	0x003c


	//----- nvinfo : EIATTR_CBANK_PARAM_SIZE
	.align		4
.L_183:
        /*000c*/ 	.byte	0x03, 0x19
        /*000e*/ 	.short	0x003c


	//----- nvinfo : EIATTR_KPARAM_INFO
	.align		4
        /*0010*/ 	.byte	0x04, 0x17
        /*0012*/ 	.short	(.L_185 - .L_184)
.L_184:
        /*0014*/ 	.word	0x00000000
        /*0018*/ 	.short	0x000a
        /*001a*/ 	.short	0x0038
        /*001c*/ 	.byte	0x00, 0xf0, 0x11, 0x00


	//----- nvinfo : EIATTR_KPARAM_INFO
	.align		4
.L_185:
        /*0020*/ 	.byte	0x04, 0x17
        /*0022*/ 	.short	(.L_187 - .L_186)
.L_186:
        /*0024*/ 	.word	0x00000000
        /*0028*/ 	.short	0x0009
        /*002a*/ 	.short	0x0034
        /*002c*/ 	.byte	0x00, 0xf0, 0x11, 0x00


	//----- nvinfo : EIATTR_KPARAM_INFO
	.align		4
.L_187:
        /*0030*/ 	.byte	0x04, 0x17
        /*0032*/ 	.short	(.L_189 - .L_188)
.L_188:
        /*0034*/ 	.word	0x00000000
        /*0038*/ 	.short	0x0008
        /*003a*/ 	.short	0x0030
        /*003c*/ 	.byte	0x00, 0xf0, 0x11, 0x00


	//----- nvinfo : EIATTR_KPARAM_INFO
	.align		4
.L_189:
        /*0040*/ 	.byte	0x04, 0x17
        /*0042*/ 	.short	(.L_191 - .L_190)
.L_190:
        /*0044*/ 	.word	0x00000000
        /*0048*/ 	.short	0x0007
        /*004a*/ 	.short	0x002c
        /*004c*/ 	.byte	0x00, 0xf0, 0x11, 0x00


	//----- nvinfo : EIATTR_KPARAM_INFO
	.align		4
.L_191:
        /*0050*/ 	.byte	0x04, 0x17
        /*0052*/ 	.short	(.L_193 - .L_192)
.L_192:
        /*0054*/ 	.word	0x00000000
        /*0058*/ 	.short	0x0006
        /*005a*/ 	.short	0x0028
        /*005c*/ 	.byte	0x00, 0xf0, 0x11, 0x00


	//----- nvinfo : EIATTR_KPARAM_INFO
	.align		4
.L_193:
        /*0060*/ 	.byte	0x04, 0x17
        /*0062*/ 	.short	(.L_195 - .L_194)
.L_194:
        /*0064*/ 	.word	0x00000000
        /*0068*/ 	.short	0x0005
        /*006a*/ 	.short	0x0024
        /*006c*/ 	.byte	0x00, 0xf0, 0x11, 0x00


	//----- nvinfo : EIATTR_KPARAM_INFO
	.align		4
.L_195:
        /*0070*/ 	.byte	0x04, 0x17
        /*0072*/ 	.short	(.L_197 - .L_196)
.L_196:
        /*0074*/ 	.word	0x00000000
        /*0078*/ 	.short	0x0004
        /*007a*/ 	.short	0x0020
        /*007c*/ 	.byte	0x00, 0xf0, 0x11, 0x00


	//----- nvinfo : EIATTR_KPARAM_INFO
	.align		4
.L_197:
        /*0080*/ 	.byte	0x04, 0x17
        /*0082*/ 	.short	(.L_199 - .L_198)
.L_198:
        /*0084*/ 	.word	0x00000000
        /*0088*/ 	.short	0x0003
        /*008a*/ 	.short	0x0018
        /*008c*/ 	.byte	0x00, 0xf0, 0x21, 0x00


	//----- nvinfo : EIATTR_KPARAM_INFO
	.align		4
.L_199:
        /*0090*/ 	.byte	0x04, 0x17
        /*0092*/ 	.short	(.L_201 - .L_200)
.L_200:
        /*0094*/ 	.word	0x00000000
        /*0098*/ 	.short	0x0002
        /*009a*/ 	.short	0x0010
        /*009c*/ 	.byte	0x00, 0xf0, 0x21, 0x00


	//----- nvinfo : EIATTR_KPARAM_INFO
	.align		4
.L_201:
        /*00a0*/ 	.byte	0x04, 0x17
        /*00a2*/ 	.short	(.L_203 - .L_202)
.L_202:
        /*00a4*/ 	.word	0x00000000
        /*00a8*/ 	.short	0x0001
        /*00aa*/ 	.short	0x0008
        /*00ac*/ 	.byte	0x00, 0xf0, 0x21, 0x00


	//----- nvinfo : EIATTR_KPARAM_INFO
	.align		4
.L_203:
        /*00b0*/ 	.byte	0x04, 0x17
        /*00b2*/ 	.short	(.L_205 - .L_204)
.L_204:
        /*00b4*/ 	.word	0x00000000
        /*00b8*/ 	.short	0x0000
        /*00ba*/ 	.short	0x0000
        /*00bc*/ 	.byte	0x00, 0xf0, 0x21, 0x00


	//----- nvinfo : EIATTR_MAXREG_COUNT
	.align		4
.L_205:
        /*00c0*/ 	.byte	0x03, 0x1b
        /*00c2*/ 	.short	0x0040


	//----- nvinfo : EIATTR_EXIT_INSTR_OFFSETS
	.align		4
        /*00c4*/ 	.byte	0x04, 0x1c
        /*00c6*/ 	.short	(.L_207 - .L_206)


	//   ....[0]....
.L_206:
        /*00c8*/ 	.word	0x00000670


	//   ....[1]....
        /*00cc*/ 	.word	0x000010d0


	//   ....[2]....
        /*00d0*/ 	.word	0x000010f0


	//----- nvinfo : EIATTR_MAX_THREADS
	.align		4
.L_207:
        /*00d4*/ 	.byte	0x04, 0x05
        /*00d6*/ 	.short	(.L_209 - .L_208)
.L_208:
        /*00d8*/ 	.word	0x00000100
        /*00dc*/ 	.word	0x00000001
        /*00e0*/ 	.word	0x00000001


	//----- nvinfo : EIATTR_CRS_STACK_SIZE
	.align		4
.L_209:
        /*00e4*/ 	.byte	0x04, 0x1e
        /*00e6*/ 	.short	(.L_211 - .L_210)
.L_210:
        /*00e8*/ 	.word	0x00000000
.L_211:


//--------------------- .nv.info.kernel_cuda_filter_nlm_calc_weight --------------------------
	.section	.nv.info.kernel_cuda_filter_nlm_calc_weight,"",@"SHT_CUDA_INFO"
	.align	4


	//----- nvinfo : EIATTR_PARAM_CBANK
	.align		4
        /*0000*/ 	.byte	0x04, 0x0a
        /*0002*/ 	.short	(.L_213 - .L_212)
	.align		4
.L_212:
        /*0004*/ 	.word	index@(.nv.constant0.kernel_cuda_filter_nlm_calc_weight)
        /*0008*/ 	.short	0x0160
        /*000a*/ 	.short	0x0028


	//----- nvinfo : EIATTR_CBANK_PARAM_SIZE
	.align		4
.L_213:
        /*000c*/ 	.byte	0x03, 0x19
        /*000e*/ 	.short	0x0028


	//----- nvinfo : EIATTR_KPARAM_INFO
	.align		4
        /*0010*/ 	.byte	0x04, 0x17
        /*0012*/ 	.short	(.L_215 - .L_214)
.L_214:
        /*0014*/ 	.word	0x00000000
        /*0018*/ 	.short	0x0007
        /*001a*/ 	.short	0x0024
        /*001c*/ 	.byte	0x00, 0xf0, 0x11, 0x00


	//----- nvinfo : EIATTR_KPARAM_INFO
	.align		4
.L_215:
        /*0020*/ 	.byte	0x04, 0x17
        /*0022*/ 	.short	(.L_217 - .L_216)
.L_216:
        /*0024*/ 	.word	0x00000000
        /*0028*/ 	.short	0x0006
        /*002a*/ 	.short	0x0020
        /*002c*/ 	.byte	0x00, 0xf0, 0x11, 0x00


	//----- nvinfo : EIATTR_KPARAM_INFO
	.align		4
.L_217:
        /*0030*/ 	.byte	0x04, 0x17
        /*0032*/ 	.short	(.L_219 - .L_218)
.L_218:
        /*0034*/ 	.word	0x00000000
        /*0038*/ 	.short	0x0005
        /*003a*/ 	.short	0x001c
        /*003c*/ 	.byte	0x00, 0xf0, 0x11, 0x00


	//----- nvinfo : EIATTR_KPARAM_INFO
	.align		4
.L_219:
        /*0040*/ 	.byte	0x04, 0x17
        /*0042*/ 	.short	(.L_221 - .L_220)
.L_220:
        /*0044*/ 	.word	0x00000000
        /*0048*/ 	.short	0x0004
        /*004a*/ 	.short	0x0018
        /*004c*/ 	.byte	0x00, 0xf0, 0x11, 0x00


	//----- nvinfo : EIATTR_KPARAM_INFO
	.align		4
.L_221:
        /*0050*/ 	.byte	0x04, 0x17
        /*0052*/ 	.short	(.L_223 - .L_222)
.L_222:
        /*0054*/ 	.word	0x00000000
        /*0058*/ 	.short	0x0003
        /*005a*/ 	.short	0x0014
        /*005c*/ 	.byte	0x00, 0xf0, 0x11, 0x00


	//----- nvinfo : EIATTR_KPARAM_INFO
	.align		4
.L_223:
        /*0060*/ 	.byte	0x04, 0x17
        /*0062*/ 	.short	(.L_225 - .L_224)
.L_224:
        /*0064*/ 	.word	0x00000000
        /*0068*/ 	.short	0x0002
        /*006a*/ 	.short	0x0010
        /*006c*/ 	.byte	0x00, 0xf0, 0x11, 0x00


	//----- nvinfo : EIATTR_KPARAM_INFO
	.align		4
.L_225:
        /*0070*/ 	.byte	0x04, 0x17
        /*0072*/ 	.short	(.L_227 - .L_226)
.L_226:
        /*0074*/ 	.word	0x00000000
        /*0078*/ 	.short	0x0001
        /*007a*/ 	.short	0x0008
        /*007c*/ 	.byte	0x00, 0xf0, 0x21, 0x00


	//----- nvinfo : EIATTR_KPARAM_INFO
	.align		4
.L_227:
        /*0080*/ 	.byte	0x04, 0x17
        /*0082*/ 	.short	(.L_229 - .L_228)
.L_228:
        /*0084*/ 	.word	0x00000000
        /*0088*/ 	.short	0x0000
        /*008a*/ 	.short	0x0000
        /*008c*/ 	.byte	0x00, 0xf0, 0x21, 0x00


	//----- nvinfo : EIATTR_MAXREG_COUNT
	.align		4
.L_229:
        /*0090*/ 	.byte	0x03, 0x1b
        /*0092*/ 	.short	0x0040


	//----- nvinfo : EIATTR_EXIT_INSTR_OFFSETS
	.align		4
        /*0094*/ 	.byte	0x04, 0x1c
        /*0096*/ 	.short	(.L_231 - .L_230)


	//   ....[0]....
.L_230:
        /*0098*/ 	.word	0x00000680


	//   ....[1]....
        /*009c*/ 	.word	0x000010a0


	//----- nvinfo : EIATTR_MAX_THREADS
	.align		4
.L_231:
        /*00a0*/ 	.byte	0x04, 0x05
        /*00a2*/ 	.short	(.L_233 - .L_232)
.L_232:
        /*00a4*/ 	.word	0x00000100
        /*00a8*/ 	.word	0x00000001
        /*00ac*/ 	.word	0x00000001


	//----- nvinfo : EIATTR_CRS_STACK_SIZE
	.align		4
.L_233:
        /*00b0*/ 	.byte	0x04, 0x1e
        /*00b2*/ 	.short	(.L_235 - .L_234)
.L_234:
        /*00b4*/ 	.word	0x00000000
.L_235:


//--------------------- .nv.info.kernel_cuda_filter_nlm_blur --------------------------
	.section	.nv.info.kernel_cuda_filter_nlm_blur,"",@"SHT_CUDA_INFO"
	.align	4


	//----- nvinfo : EIATTR_PARAM_CBANK
	.align		4
        /*0000*/ 	.byte	0x04, 0x0a
        /*0002*/ 	.short	(.L_237 - .L_236)
	.align		4
.L_236:
        /*0004*/ 	.word	index@(.nv.constant0.kernel_cuda_filter_nlm_blur)
        /*0008*/ 	.short	0x0160
        /*000a*/ 	.short	0x0028


	//----- nvinfo : EIATTR_CBANK_PARAM_SIZE
	.align		4
.L_237:
        /*000c*/ 	.byte	0x03, 0x19
        /*000e*/ 	.short	0x0028


	//----- nvinfo : EIATTR_KPARAM_INFO
	.align		4
        /*0010*/ 	.byte	0x04, 0x17
        /*0012*/ 	.short	(.L_239 - .L_238)
.L_238:
        /*0014*/ 	.word	0x00000000
        /*0018*/ 	.short	0x0007
        /*001a*/ 	.short	0x0024
        /*001c*/ 	.byte	0x00, 0xf0, 0x11, 0x00


	//----- nvinfo : EIATTR_KPARAM_INFO
	.align		4
.L_239:
        /*0020*/ 	.byte	0x04, 0x17
        /*0022*/ 	.short	(.L_241 - .L_240)
.L_240:
        /*0024*/ 	.word	0x00000000
        /*0028*/ 	.short	0x0006
        /*002a*/ 	.short	0x0020
        /*002c*/ 	.byte	0x00, 0xf0, 0x11, 0x00


	//----- nvinfo : EIATTR_KPARAM_INFO
	.align		4
.L_241:
        /*0030*/ 	.byte	0x04, 0x17
        /*0032*/ 	.short	(.L_243 - .L_242)
.L_242:
        /*0034*/ 	.word	0x00000000
        /*0038*/ 	.short	0x0005
        /*003a*/ 	.short	0x001c
        /*003c*/ 	.byte	0x00, 0xf0, 0x11, 0x00


	//----- nvinfo : EIATTR_KPARAM_INFO
	.align		4
.L_243:
        /*0040*/ 	.byte	0x04, 0x17
        /*0042*/ 	.short	(.L_245 - .L_244)
.L_244:
        /*0044*/ 	.word	0x00000000
        /*0048*/ 	.short	0x0004
        /*004a*/ 	.short	0x0018
        /*004c*/ 	.byte	0x00, 0xf0, 0x11, 0x00


	//----- nvinfo : EIATTR_KPARAM_INFO
	.align		4
.L_245:
        /*0050*/ 	.byte	0x04, 0x17
        /*0052*/ 	.short	(.L_247 - .L_246)
.L_246:
        /*0054*/ 	.word	0x00000000
        /*0058*/ 	.short	0x0003
        /*005a*/ 	.short	0x0014
        /*005c*/ 	.byte	0x00, 0xf0, 0x11, 0x00


	//----- nvinfo : EIATTR_KPARAM_INFO
	.align		4
.L_247:
        /*0060*/ 	.byte	0x04, 0x17
        /*0062*/ 	.short	(.L_249 - .L_248)
.L_248:
        /*0064*/ 	.word	0x00000000
        /*0068*/ 	.short	0x0002
        /*006a*/ 	.short	0x0010
        /*006c*/ 	.byte	0x00, 0xf0, 0x11, 0x00


	//----- nvinfo : EIATTR_KPARAM_INFO
	.align		4
.L_249:
        /*0070*/ 	.byte	0x04, 0x17
        /*0072*/ 	.short	(.L_251 - .L_250)
.L_250:
        /*0074*/ 	.word	0x00000000
        /*0078*/ 	.short	0x0001
        /*007a*/ 	.short	0x0008
        /*007c*/ 	.byte	0x00, 0xf0, 0x21, 0x00


	//----- nvinfo : EIATTR_KPARAM_INFO
	.align		4
.L_251:
        /*0080*/ 	.byte	0x04, 0x17
        /*0082*/ 	.short	(.L_253 - .L_252)
.L_252:
        /*0084*/ 	.word	0x00000000
        /*0088*/ 	.short	0x0000
        /*008a*/ 	.short	0x0000
        /*008c*/ 	.byte	0x00, 0xf0, 0x21, 0x00


	//----- nvinfo : EIATTR_MAXREG_COUNT
	.align		4
.L_253:
        /*0090*/ 	.byte	0x03, 0x1b
        /*0092*/ 	.short	0x0040


	//----- nvinfo : EIATTR_EXIT_INSTR_OFFSETS
	.align		4
        /*0094*/ 	.byte	0x04, 0x1c
        /*0096*/ 	.short	(.L_255 - .L_254)


	//   ....[0]....
.L_254:
        /*0098*/ 	.word	0x00000680


	//   ....[1]....
        /*009c*/ 	.word	0x00001410


	//----- nvinfo : EIATTR_MAX_THREADS
	.align		4
.L_255:
        /*00a0*/ 	.byte	0x04, 0x05
        /*00a2*/ 	.short	(.L_257 - .L_256)
.L_256:
        /*00a4*/ 	.word	0x00000100
        /*00a8*/ 	.word	0x00000001
        /*00ac*/ 	.word	0x00000001


	//----- nvinfo : EIATTR_CRS_STACK_SIZE
	.align		4
.L_257:
        /*00b0*/ 	.byte	0x04, 0x1e
        /*00b2*/ 	.short	(.L_259 - .L_258)
.L_258:
        /*00b4*/ 	.word	0x00000000
.L_259:


//--------------------- .nv.info.kernel_cuda_filter_nlm_calc_difference --------------------------
	.section	.nv.info.kernel_cuda_filter_nlm_calc_difference,"",@"SHT_CUDA_INFO"
	.align	4


	//----- nvinfo : EIATTR_PARAM_CBANK
	.align		4
        /*0000*/ 	.byte	0x04, 0x0a
        /*0002*/ 	.short	(.L_261 - .L_260)
	.align		4
.L_260:
        /*0004*/ 	.word	index@(.nv.constant0.kernel_cuda_filter_nlm_calc_difference)
        /*0008*/ 	.short	0x0160
        /*000a*/ 	.short	0x0044


	//----- nvinfo : EIATTR_CBANK_PARAM_SIZE
	.align		4
.L_261:
        /*000c*/ 	.byte	0x03, 0x19
        /*000e*/ 	.short	0x0044


	//----- nvinfo : EIATTR_KPARAM_INFO
	.align		4
        /*0010*/ 	.byte	0x04, 0x17
        /*0012*/ 	.short	(.L_263 - .L_262)
.L_262:
        /*0014*/ 	.word	0x00000000
        /*0018*/ 	.short	0x000c
        /*001a*/ 	.short	0x0040
        /*001c*/ 	.byte	0x00, 0xf0, 0x11, 0x00


	//----- nvinfo : EIATTR_KPARAM_INFO
	.align		4
.L_263:
        /*0020*/ 	.byte	0x04, 0x17
        /*0022*/ 	.short	(.L_265 - .L_264)
.L_264:
        /*0024*/ 	.word	0x00000000
        /*0028*/ 	.short	0x000b
        /*002a*/ 	.short	0x003c
        /*002c*/ 	.byte	0x00, 0xf0, 0x11, 0x00


	//----- nvinfo : EIATTR_KPARAM_INFO
	.align		4
.L_265:
        /*0030*/ 	.byte	0x04, 0x17
        /*0032*/ 	.short	(.L_267 - .L_266)
.L_266:
        /*0034*/ 	.word	0x00000000
        /*0038*/ 	.short	0x000a
        /*003a*/ 	.short	0x0038
        /*003c*/ 	.byte	0x00, 0xf0, 0x11, 0x00


	//----- nvinfo : EIATTR_KPARAM_INFO
	.align		4
.L_267:
        /*0040*/ 	.byte	0x04, 0x17
        /*0042*/ 	.short	(.L_269 - .L_268)
.L_268:
        /*0044*/ 	.word	0x00000000
        /*0048*/ 	.short	0x0009
        /*004a*/ 	.short	0x0034
        /*004c*/ 	.byte	0x00, 0xf0, 0x11, 0x00


	//----- nvinfo : EIATTR_KPARAM_INFO
	.align		4
.L_269:
        /*0050*/ 	.byte	0x04, 0x17
        /*0052*/ 	.short	(.L_271 - .L_270)
.L_270:
        /*0054*/ 	.word	0x00000000
        /*0058*/ 	.short	0x0008
        /*005a*/ 	.short	0x0030
        /*005c*/ 	.byte	0x00, 0xf0, 0x11, 0x00


	//----- nvinfo : EIATTR_KPARAM_INFO
	.align		4
.L_271:
        /*0060*/ 	.byte	0x04, 0x17
        /*0062*/ 	.short	(.L_273 - .L_272)
.L_272:
        /*0064*/ 	.word	0x00000000
        /*0068*/ 	.short	0x0007
        /*006a*/ 	.short	0x002c
        /*006c*/ 	.byte	0x00, 0xf0, 0x11, 0x00


	//----- nvinfo : EIATTR_KPARAM_INFO
	.align		4
.L_273:
        /*0070*/ 	.byte	0x04, 0x17
        /*0072*/ 	.short	(.L_275 - .L_274)
.L_274:
        /*0074*/ 	.word	0x00000000
        /*0078*/ 	.short	0x0006
        /*007a*/ 	.short	0x0028
        /*007c*/ 	.byte	0x00, 0xf0, 0x11, 0x00


	//----- nvinfo : EIATTR_KPARAM_INFO
	.align		4
.L_275:
        /*0080*/ 	.byte	0x04, 0x17
        /*0082*/ 	.short	(.L_277 - .L_276)
.L_276:
        /*0084*/ 	.word	0x00000000
        /*0088*/ 	.short	0x0005
        /*008a*/ 	.short	0x0024
        /*008c*/ 	.byte	0x00, 0xf0, 0x11, 0x00


	//----- nvinfo : EIATTR_KPARAM_INFO
	.align		4
.L_277:
        /*0090*/ 	.byte	0x04, 0x17
        /*0092*/ 	.short	(.L_279 - .L_278)
.L_278:
        /*0094*/ 	.word	0x00000000
        /*0098*/ 	.short	0x0004
        /*009a*/ 	.short	0x0020
        /*009c*/ 	.byte	0x00, 0xf0, 0x11, 0x00


	//----- nvinfo : EIATTR_KPARAM_INFO
	.align		4
.L_279:
        /*00a0*/ 	.byte	0x04, 0x17
        /*00a2*/ 	.short	(.L_281 - .L_280)
.L_280:
        /*00a4*/ 	.word	0x00000000
        /*00a8*/ 	.short	0x0003
        /*00aa*/ 	.short	0x0018
        /*00ac*/ 	.byte	0x00, 0xf0, 0x21, 0x00


	//----- nvinfo : EIATTR_KPARAM_INFO
	.align		4
.L_281:
        /*00b0*/ 	.byte	0x04, 0x17
        /*00b2*/ 	.short	(.L_283 - .L_282)
.L_282:
        /*00b4*/ 	.word	0x00000000
        /*00b8*/ 	.short	0x0002
        /*00ba*/ 	.short	0x0010
        /*00bc*/ 	.byte	0x00, 0xf0, 0x21, 0x00


	//----- nvinfo : EIATTR_KPARAM_INFO
	.align		4
.L_283:
        /*00c0*/ 	.byte	0x04, 0x17
        /*00c2*/ 	.short	(.L_285 - .L_284)
.L_284:
        /*00c4*/ 	.word	0x00000000
        /*00c8*/ 	.short	0x0001
        /*00ca*/ 	.short	0x0008
        /*00cc*/ 	.byte	0x00, 0xf0, 0x21, 0x00


	//----- nvinfo : EIATTR_KPARAM_INFO
	.align		4
.L_285:
        /*00d0*/ 	.byte	0x04, 0x17
        /*00d2*/ 	.short	(.L_287 - .L_286)
.L_286:
        /*00d4*/ 	.word	0x00000000
        /*00d8*/ 	.short	0x0000
        /*00da*/ 	.short	0x0000
        /*00dc*/ 	.byte	0x00, 0xf0, 0x21, 0x00


	//----- nvinfo : EIATTR_MAXREG_COUNT
	.align		4
.L_287:
        /*00e0*/ 	.byte	0x03, 0x1b
        /*00e2*/ 	.short	0x0040


	//----- nvinfo : EIATTR_EXIT_INSTR_OFFSETS
	.align		4
        /*00e4*/ 	.byte	0x04, 0x1c
        /*00e6*/ 	.short	(.L_289 - .L_288)


	//   ....[0]....
.L_288:
        /*00e8*/ 	.word	0x00000680


	//   ....[1]....
        /*00ec*/ 	.word	0x000011b0


	//----- nvinfo : EIATTR_MAX_THREADS
	.align		4
.L_289:
        /*00f0*/ 	.byte	0x04, 0x05
        /*00f2*/ 	.short	(.L_291 - .L_290)
.L_290:
        /*00f4*/ 	.word	0x00000100
        /*00f8*/ 	.word	0x00000001
        /*00fc*/ 	.word	0x00000001


	//----- nvinfo : EIATTR_CRS_STACK_SIZE
	.align		4
.L_291:
        /*0100*/ 	.byte	0x04, 0x1e
        /*0102*/ 	.short	(.L_293 - .L_292)
.L_292:
        /*0104*/ 	.word	0x00000000
.L_293:


//--------------------- .nv.info.kernel_cuda_filter_construct_transform --------------------------
	.section	.nv.info.kernel_cuda_filter_construct_transform,"",@"SHT_CUDA_INFO"
	.align	4


	//----- nvinfo : EIATTR_PARAM_CBANK
	.align		4
        /*0000*/ 	.byte	0x04, 0x0a
        /*0002*/ 	.short	(.L_295 - .L_294)
	.align		4
.L_294:
        /*0004*/ 	.word	index@(.nv.constant0.kernel_cuda_filter_construct_transform)
        /*0008*/ 	.short	0x0160
        /*000a*/ 	.short	0x0051


	//----- nvinfo : EIATTR_CBANK_PARAM_SIZE
	.align		4
.L_295:
        /*000c*/ 	.byte	0x03, 0x19
        /*000e*/ 	.short	0x0051


	//----- nvinfo : EIATTR_KPARAM_INFO
	.align		4
        /*0010*/ 	.byte	0x04, 0x17
        /*0012*/ 	.short	(.L_297 - .L_296)
.L_296:
        /*0014*/ 	.word	0x00000000
        /*0018*/ 	.short	0x000a
        /*001a*/ 	.short	0x0050
        /*001c*/ 	.byte	0x00, 0xf0, 0x05, 0x00


	//----- nvinfo : EIATTR_KPARAM_INFO
	.align		4
.L_297:
        /*0020*/ 	.byte	0x04, 0x17
        /*0022*/ 	.short	(.L_299 - .L_298)
.L_298:
        /*0024*/ 	.word	0x00000000
        /*0028*/ 	.short	0x0009
        /*002a*/ 	.short	0x004c
        /*002c*/ 	.byte	0x00, 0xf0, 0x11, 0x00


	//----- nvinfo : EIATTR_KPARAM_INFO
	.align		4
.L_299:
        /*0030*/ 	.byte	0x04, 0x17
        /*0032*/ 	.short	(.L_301 - .L_300)
.L_300:
        /*0034*/ 	.word	0x00000000
        /*0038*/ 	.short	0x0008
        /*003a*/ 	.short	0x0048
        /*003c*/ 	.byte	0x00, 0xf0, 0x11, 0x00


	//----- nvinfo : EIATTR_KPARAM_INFO
	.align		4
.L_301:
        /*0040*/ 	.byte	0x04, 0x17
        /*0042*/ 	.short	(.L_303 - .L_302)
.L_302:
        /*0044*/ 	.word	0x00000000
        /*0048*/ 	.short	0x0007
        /*004a*/ 	.short	0x0044
        /*004c*/ 	.byte	0x00, 0xf0, 0x11, 0x00


	//----- nvinfo : EIATTR_KPARAM_INFO
	.align		4
.L_303:
        /*0050*/ 	.byte	0x04, 0x17
        /*0052*/ 	.short	(.L_305 - .L_304)
.L_304:
        /*0054*/ 	.word	0x00000000
        /*0058*/ 	.short	0x0006
        /*005a*/ 	.short	0x0040
        /*005c*/ 	.byte	0x00, 0xf0, 0x11, 0x00


	//----- nvinfo : EIATTR_KPARAM_INFO
	.align		4
.L_305:
        /*0060*/ 	.byte	0x04, 0x17
        /*0062*/ 	.short	(.L_307 - .L_306)
.L_306:
        /*0064*/ 	.word	0x00000000
        /*0068*/ 	.short	0x0005
        /*006a*/ 	.short	0x0030
        /*006c*/ 	.byte	0x00, 0xf0, 0x41, 0x00


	//----- nvinfo : EIATTR_KPARAM_INFO
	.align		4
.L_307:
        /*0070*/ 	.byte	0x04, 0x17
        /*0072*/ 	.short	(.L_309 - .L_308)
.L_308:
        /*0074*/ 	.word	0x00000000
        /*0078*/ 	.short	0x0004
        /*007a*/ 	.short	0x0020
        /*007c*/ 	.byte	0x00, 0xf0, 0x41, 0x00


	//----- nvinfo : EIATTR_KPARAM_INFO
	.align		4
.L_309:
        /*0080*/ 	.byte	0x04, 0x17
        /*0082*/ 	.short	(.L_311 - .L_310)
.L_310:
        /*0084*/ 	.word	0x00000000
        /*0088*/ 	.short	0x0003
        /*008a*/ 	.short	0x0018
        /*008c*/ 	.byte	0x00, 0xf0, 0x21, 0x00


	//----- nvinfo : EIATTR_KPARAM_INFO
	.align		4
.L_311:
        /*0090*/ 	.byte	0x04, 0x17
        /*0092*/ 	.short	(.L_313 - .L_312)
.L_312:
        /*0094*/ 	.word	0x00000000
        /*0098*/ 	.short	0x0002
        /*009a*/ 	.short	0x0010
        /*009c*/ 	.byte	0x00, 0xf0, 0x21, 0x00


	//----- nvinfo : EIATTR_KPARAM_INFO
	.align		4
.L_313:
        /*00a0*/ 	.byte	0x04, 0x17
        /*00a2*/ 	.short	(.L_315 - .L_314)
.L_314:
        /*00a4*/ 	.word	0x00000000
        /*00a8*/ 	.short	0x0001
        /*00aa*/ 	.short	0x0008
        /*00ac*/ 	.byte	0x00, 0xf0, 0x21, 0x00


	//----- nvinfo : EIATTR_KPARAM_INFO
	.align		4
.L_315:
        /*00b0*/ 	.byte	0x04, 0x17
        /*00b2*/ 	.short	(.L_317 - .L_316)
.L_316:
        /*00b4*/ 	.word	0x00000000
        /*00b8*/ 	.short	0x0000
        /*00ba*/ 	.short	0x0000
        /*00bc*/ 	.byte	0x00, 0xf0, 0x21, 0x00


	//----- nvinfo : EIATTR_MAXREG_COUNT
	.align		4
.L_317:
        /*00c0*/ 	.byte	0x03, 0x1b
        /*00c2*/ 	.short	0x0040


	//----- nvinfo : EIATTR_EXIT_INSTR_OFFSETS
	.align		4
        /*00c4*/ 	.byte	0x04, 0x1c
        /*00c6*/ 	.short	(.L_319 - .L_318)


	//   ....[0]....
.L_318:
        /*00c8*/ 	.word	0x000000a0


	//   ....[1]....
        /*00cc*/ 	.word	0x0000bbc0


	//----- nvinfo : EIATTR_MAX_THREADS
	.align		4
.L_319:
        /*00d0*/ 	.byte	0x04, 0x05
        /*00d2*/ 	.short	(.L_321 - .L_320)
.L_320:
        /*00d4*/ 	.word	0x00000100
        /*00d8*/ 	.word	0x00000001
        /*00dc*/ 	.word	0x00000001


	//----- nvinfo : EIATTR_CRS_STACK_SIZE
	.align		4
.L_321:
        /*00e0*/ 	.byte	0x04, 0x1e
        /*00e2*/ 	.short	(.L_323 - .L_322)
.L_322:
        /*00e4*/ 	.word	0x00000000
.L_323:


//--------------------- .nv.info.kernel_cuda_filter_combine_halves --------------------------
	.section	.nv.info.kernel_cuda_filter_combine_halves,"",@"SHT_CUDA_INFO"
	.align	4


	//----- nvinfo : EIATTR_PARAM_CBANK
	.align		4
        /*0000*/ 	.byte	0x04, 0x0a
        /*0002*/ 	.short	(.L_325 - .L_324)
	.align		4
.L_324:
        /*0004*/ 	.word	index@(.nv.constant0.kernel_cuda_filter_combine_halves)
        /*0008*/ 	.short	0x0160
        /*000a*/ 	.short	0x0034


	//----- nvinfo : EIATTR_CBANK_PARAM_SIZE
	.align		4
.L_325:
        /*000c*/ 	.byte	0x03, 0x19
        /*000e*/ 	.short	0x0034


	//----- nvinfo : EIATTR_KPARAM_INFO
	.align		4
        /*0010*/ 	.byte	0x04, 0x17
        /*0012*/ 	.short	(.L_327 - .L_326)
.L_326:
        /*0014*/ 	.word	0x00000000
        /*0018*/ 	.short	0x0005
        /*001a*/ 	.short	0x0030
        /*001c*/ 	.byte	0x00, 0xf0, 0x11, 0x00


	//----- nvinfo : EIATTR_KPARAM_INFO
	.align		4
.L_327:
        /*0020*/ 	.byte	0x04, 0x17
        /*0022*/ 	.short	(.L_329 - .L_328)
.L_328:
        /*0024*/ 	.word	0x00000000
        /*0028*/ 	.short	0x0004
        /*002a*/ 	.short	0x0020
        /*002c*/ 	.byte	0x00, 0xf0, 0x41, 0x00


	//----- nvinfo : EIATTR_KPARAM_INFO
	.align		4
.L_329:
        /*0030*/ 	.byte	0x04, 0x17
        /*0032*/ 	.short	(.L_331 - .L_330)
.L_330:
        /*0034*/ 	.word	0x00000000
        /*0038*/ 	.short	0x0003
        /*003a*/ 	.short	0x0018
        /*003c*/ 	.byte	0x00, 0xf0, 0x21, 0x00


	//----- nvinfo : EIATTR_KPARAM_INFO
	.align		4
.L_331:
        /*0040*/ 	.byte	0x04, 0x17
        /*0042*/ 	.short	(.L_333 - .L_332)
.L_332:
        /*0044*/ 	.word	0x00000000
        /*0048*/ 	.short	0x0002
        /*004a*/ 	.short	0x0010
        /*004c*/ 	.byte	0x00, 0xf0, 0x21, 0x00


	//----- nvinfo : EIATTR_KPARAM_INFO
	.align		4
.L_333:
        /*0050*/ 	.byte	0x04, 0x17
        /*0052*/ 	.short	(.L_335 - .L_334)
.L_334:
        /*0054*/ 	.word	0x00000000
        /*0058*/ 	.short	0x0001
        /*005a*/ 	.short	0x0008
        /*005c*/ 	.byte	0x00, 0xf0, 0x21, 0x00


	//----- nvinfo : EIATTR_KPARAM_INFO
	.align		4
.L_335:
        /*0060*/ 	.byte	0x04, 0x17
        /*0062*/ 	.short	(.L_337 - .L_336)
.L_336:
        /*0064*/ 	.word	0x00000000
        /*0068*/ 	.short	0x0000
        /*006a*/ 	.short	0x0000
        /*006c*/ 	.byte	0x00, 0xf0, 0x21, 0x00


	//----- nvinfo : EIATTR_MAXREG_COUNT
	.align		4
.L_337:
        /*0070*/ 	.byte	0x03, 0x1b
        /*0072*/ 	.short	0x0040


	//----- nvinfo : EIATTR_EXIT_INSTR_OFFSETS
	.align		4
        /*0074*/ 	.byte	0x04, 0x1c
        /*0076*/ 	.short	(.L_339 - .L_338)


	//   ....[0]....
.L_338:
        /*0078*/ 	.word	0x00000100


	//   ....[1]....
        /*007c*/ 	.word	0x00000260


	//   ....[2]....
        /*0080*/ 	.word	0x000017a0


	//   ....[3]....
        /*0084*/ 	.word	0x00001810


	//----- nvinfo : EIATTR_MAX_THREADS
	.align		4
.L_339:
        /*0088*/ 	.byte	0x04, 0x05
        /*008a*/ 	.short	(.L_341 - .L_340)
.L_340:
        /*008c*/ 	.word	0x00000100
        /*0090*/ 	.word	0x00000001
        /*0094*/ 	.word	0x00000001


	//----- nvinfo : EIATTR_CRS_STACK_SIZE
	.align		4
.L_341:
        /*0098*/ 	.byte	0x04, 0x1e
        /*009a*/ 	.short	(.L_343 - .L_342)
.L_342:
        /*009c*/ 	.word	0x00000000
.L_343:


//--------------------- .nv.info.kernel_cuda_filter_detect_outliers --------------------------
	.section	.nv.info.kernel_cuda_filter_detect_outliers,"",@"SHT_CUDA_INFO"
	.align	4


	//----- nvinfo : EIATTR_PARAM_CBANK
	.align		4
        /*0000*/ 	.byte	0x04, 0x0a
        /*0002*/ 	.short	(.L_345 - .L_344)
	.align		4
.L_344:
        /*0004*/ 	.word	index@(.nv.constant0.kernel_cuda_filter_detect_outliers)
        /*0008*/ 	.short	0x0160
        /*000a*/ 	.short	0x0034


	//----- nvinfo : EIATTR_CBANK_PARAM_SIZE
	.align		4
.L_345:
        /*000c*/ 	.byte	0x03, 0x19
        /*000e*/ 	.short	0x0034


	//----- nvinfo : EIATTR_KPARAM_INFO
	.align		4
        /*0010*/ 	.byte	0x04, 0x17
        /*0012*/ 	.short	(.L_347 - .L_346)
.L_346:
        /*0014*/ 	.word	0x00000000
        /*0018*/ 	.short	0x0005
        /*001a*/ 	.short	0x0030
        /*001c*/ 	.byte	0x00, 0xf0, 0x11, 0x00


	//----- nvinfo : EIATTR_KPARAM_INFO
	.align		4
.L_347:
        /*0020*/ 	.byte	0x04, 0x17
        /*0022*/ 	.short	(.L_349 - .L_348)
.L_348:
        /*0024*/ 	.word	0x00000000
        /*0028*/ 	.short	0x0004
        /*002a*/ 	.short	0x0020
        /*002c*/ 	.byte	0x00, 0xf0, 0x41, 0x00


	//----- nvinfo : EIATTR_KPARAM_INFO
	.align		4
.L_349:
        /*0030*/ 	.byte	0x04, 0x17
        /*0032*/ 	.short	(.L_351 - .L_350)
.L_350:
        /*0034*/ 	.word	0x00000000
        /*0038*/ 	.short	0x0003
        /*003a*/ 	.short	0x0018
        /*003c*/ 	.byte	0x00, 0xf0, 0x21, 0x00


	//----- nvinfo : EIATTR_KPARAM_INFO
	.align		4
.L_351:
        /*0040*/ 	.byte	0x04, 0x17
        /*0042*/ 	.short	(.L_353 - .L_352)
.L_352:
        /*0044*/ 	.word	0x00000000
        /*0048*/ 	.short	0x0002
        /*004a*/ 	.short	0x0010
        /*004c*/ 	.byte	0x00, 0xf0, 0x21, 0x00


	//----- nvinfo : EIATTR_KPARAM_INFO
	.align		4
.L_353:
        /*0050*/ 	.byte	0x04, 0x17
        /*0052*/ 	.short	(.L_355 - .L_354)
.L_354:
        /*0054*/ 	.word	0x00000000
        /*0058*/ 	.short	0x0001
        /*005a*/ 	.short	0x0008
        /*005c*/ 	.byte	0x00, 0xf0, 0x21, 0x00


	//----- nvinfo : EIATTR_KPARAM_INFO
	.align		4
.L_355:
        /*0060*/ 	.byte	0x04, 0x17
        /*0062*/ 	.short	(.L_357 - .L_356)
.L_356:
        /*0064*/ 	.word	0x00000000
        /*0068*/ 	.short	0x0000
        /*006a*/ 	.short	0x0000
        /*006c*/ 	.byte	0x00, 0xf0, 0x21, 0x00


	//----- nvinfo : EIATTR_MAXREG_COUNT
	.align		4
.L_357:
        /*0070*/ 	.byte	0x03, 0x1b
        /*0072*/ 	.short	0x0040


	//----- nvinfo : EIATTR_EXIT_INSTR_OFFSETS
	.align		4
        /*0074*/ 	.byte	0x04, 0x1c
        /*0076*/ 	.short	(.L_359 - .L_358)


	//   ....[0]....
.L_358:
        /*0078*/ 	.word	0x00000100


	//   ....[1]....
        /*007c*/ 	.word	0x00001020


	//----- nvinfo : EIATTR_MAX_THREADS
	.align		4
.L_359:
        /*0080*/ 	.byte	0x04, 0x05
        /*0082*/ 	.short	(.L_361 - .L_360)
.L_360:
        /*0084*/ 	.word	0x00000100
        /*0088*/ 	.word	0x00000001
        /*008c*/ 	.word	0x00000001


	//----- nvinfo : EIATTR_CRS_STACK_SIZE
	.align		4
.L_361:
        /*0090*/ 	.byte	0x04, 0x1e
        /*0092*/ 	.short	(.L_363 - .L_362)
.L_362:
        /*0094*/ 	.word	0x00000000
.L_363:


//--------------------- .nv.info.kernel_cuda_filter_write_feature --------------------------
	.section	.nv.info.kernel_cuda_filter_write_feature,"",@"SHT_CUDA_INFO"
	.align	4


	//----- nvinfo : EIATTR_PARAM_CBANK
	.align		4
        /*0000*/ 	.byte	0x04, 0x0a
        /*0002*/ 	.short	(.L_365 - .L_364)
	.align		4
.L_364:
        /*0004*/ 	.word	index@(.nv.constant0.kernel_cuda_filter_write_feature)
        /*0008*/ 	.short	0x0160
        /*000a*/ 	.short	0x0060


	//----- nvinfo : EIATTR_CBANK_PARAM_SIZE
	.align		4
.L_365:
        /*000c*/ 	.byte	0x03, 0x19
        /*000e*/ 	.short	0x0060


	//----- nvinfo : EIATTR_KPARAM_INFO
	.align		4
        /*0010*/ 	.byte	0x04, 0x17
        /*0012*/ 	.short	(.L_367 - .L_366)
.L_366:
        /*0014*/ 	.word	0x00000000
        /*0018*/ 	.short	0x0006
        /*001a*/ 	.short	0x0050
        /*001c*/ 	.byte	0x00, 0xf0, 0x41, 0x00


	//----- nvinfo : EIATTR_KPARAM_INFO
	.align		4
.L_367:
        /*0020*/ 	.byte	0x04, 0x17
        /*0022*/ 	.short	(.L_369 - .L_368)
.L_368:
        /*0024*/ 	.word	0x00000000
        /*0028*/ 	.short	0x0005
        /*002a*/ 	.short	0x0040
        /*002c*/ 	.byte	0x00, 0xf0, 0x11, 0x00


	//----- nvinfo : EIATTR_KPARAM_INFO
	.align		4
.L_369:
        /*0030*/ 	.byte	0x04, 0x17
        /*0032*/ 	.short	(.L_371 - .L_370)
.L_370:
        /*0034*/ 	.word	0x00000000
        /*0038*/ 	.short	0x0004
        /*003a*/ 	.short	0x0038
        /*003c*/ 	.byte	0x00, 0xf0, 0x21, 0x00


	//----- nvinfo : EIATTR_KPARAM_INFO
	.align		4
.L_371:
        /*0040*/ 	.byte	0x04, 0x17
        /*0042*/ 	.short	(.L_373 - .L_372)
.L_372:
        /*0044*/ 	.word	0x00000000
        /*0048*/ 	.short	0x0003
        /*004a*/ 	.short	0x0030
        /*004c*/ 	.byte	0x00, 0xf0, 0x21, 0x00


	//----- nvinfo : EIATTR_KPARAM_INFO
	.align		4
.L_373:
        /*0050*/ 	.byte	0x04, 0x17
        /*0052*/ 	.short	(.L_375 - .L_374)
.L_374:
        /*0054*/ 	.word	0x00000000
        /*0058*/ 	.short	0x0002
        /*005a*/ 	.short	0x0020
        /*005c*/ 	.byte	0x00, 0xf0, 0x41, 0x00


	//----- nvinfo : EIATTR_KPARAM_INFO
	.align		4
.L_375:
        /*0060*/ 	.byte	0x04, 0x17
        /*0062*/ 	.short	(.L_377 - .L_376)
.L_376:
        /*0064*/ 	.word	0x00000000
        /*0068*/ 	.short	0x0001
        /*006a*/ 	.short	0x0010
        /*006c*/ 	.byte	0x00, 0xf0, 0x41, 0x00


	//----- nvinfo : EIATTR_KPARAM_INFO
	.align		4
.L_377:
        /*0070*/ 	.byte	0x04, 0x17
        /*0072*/ 	.short	(.L_379 - .L_378)
.L_378:
        /*0074*/ 	.word	0x00000000
        /*0078*/ 	.short	0x0000
        /*007a*/ 	.short	0x0000
        /*007c*/ 	.byte	0x00, 0xf0, 0x11, 0x00


	//----- nvinfo : EIATTR_MAXREG_COUNT
	.align		4
.L_379:
        /*0080*/ 	.byte	0x03, 0x1b
        /*0082*/ 	.short	0x0040


	//----- nvinfo : EIATTR_EXIT_INSTR_OFFSETS
	.align		4
        /*0084*/ 	.byte	0x04, 0x1c
        /*0086*/ 	.short	(.L_381 - .L_380)


	//   ....[0]....
.L_380:
        /*0088*/ 	.word	0x00000090


	//   ....[1]....
        /*008c*/ 	.word	0x000001d0


	//----- nvinfo : EIATTR_MAX_THREADS
	.align		4
.L_381:
        /*0090*/ 	.byte	0x04, 0x05
        /*0092*/ 	.short	(.L_383 - .L_382)
.L_382:
        /*0094*/ 	.word	0x00000100
        /*0098*/ 	.word	0x00000001
        /*009c*/ 	.word	0x00000001
.L_383:


//--------------------- .nv.info.kernel_cuda_filter_get_feature --------------------------
	.section	.nv.info.kernel_cuda_filter_get_feature,"",@"SHT_CUDA_INFO"
	.align	4


	//----- nvinfo : EIATTR_PARAM_CBANK
	.align		4
        /*0000*/ 	.byte	0x04, 0x0a
        /*0002*/ 	.short	(.L_385 - .L_384)
	.align		4
.L_384:
        /*0004*/ 	.word	index@(.nv.constant0.kernel_cuda_filter_get_feature)
        /*0008*/ 	.short	0x0160
        /*000a*/ 	.short	0x0048


	//----- nvinfo : EIATTR_CBANK_PARAM_SIZE
	.align		4
.L_385:
        /*000c*/ 	.byte	0x03, 0x19
        /*000e*/ 	.short	0x0048


	//----- nvinfo : EIATTR_KPARAM_INFO
	.align		4
        /*0010*/ 	.byte	0x04, 0x17
        /*0012*/ 	.short	(.L_387 - .L_386)
.L_386:
        /*0014*/ 	.word	0x00000000
        /*0018*/ 	.short	0x0009
        /*001a*/ 	.short	0x0044
        /*001c*/ 	.byte	0x00, 0xf0, 0x11, 0x00


	//----- nvinfo : EIATTR_KPARAM_INFO
	.align		4
.L_387:
        /*0020*/ 	.byte	0x04, 0x17
        /*0022*/ 	.short	(.L_389 - .L_388)
.L_388:
        /*0024*/ 	.word	0x00000000
        /*0028*/ 	.short	0x0008
        /*002a*/ 	.short	0x0040
        /*002c*/ 	.byte	0x00, 0xf0, 0x11, 0x00


	//----- nvinfo : EIATTR_KPARAM_INFO
	.align		4
.L_389:
        /*0030*/ 	.byte	0x04, 0x17
        /*0032*/ 	.short	(.L_391 - .L_390)
.L_390:
        /*0034*/ 	.word	0x00000000
        /*0038*/ 	.short	0x0007
        /*003a*/ 	.short	0x0030
        /*003c*/ 	.byte	0x00, 0xf0, 0x41, 0x00


	//----- nvinfo : EIATTR_KPARAM_INFO
	.align		4
.L_391:
        /*0040*/ 	.byte	0x04, 0x17
        /*0042*/ 	.short	(.L_393 - .L_392)
.L_392:
        /*0044*/ 	.word	0x00000000
        /*0048*/ 	.short	0x0006
        /*004a*/ 	.short	0x0028
        /*004c*/ 	.byte	0x00, 0xf0, 0x11, 0x00


	//----- nvinfo : EIATTR_KPARAM_INFO
	.align		4
.L_393:
        /*0050*/ 	.byte	0x04, 0x17
        /*0052*/ 	.short	(.L_395 - .L_394)
.L_394:
        /*0054*/ 	.word	0x00000000
        /*0058*/ 	.short	0x0005
        /*005a*/ 	.short	0x0020
        /*005c*/ 	.byte	0x00, 0xf0, 0x21, 0x00


	//----- nvinfo : EIATTR_KPARAM_INFO
	.align		4
.L_395:
        /*0060*/ 	.byte	0x04, 0x17
        /*0062*/ 	.short	(.L_397 - .L_396)
.L_396:
        /*0064*/ 	.word	0x00000000
        /*0068*/ 	.short	0x0004
        /*006a*/ 	.short	0x0018
        /*006c*/ 	.byte	0x00, 0xf0, 0x21, 0x00


	//----- nvinfo : EIATTR_KPARAM_INFO
	.align		4
.L_397:
        /*0070*/ 	.byte	0x04, 0x17
        /*0072*/ 	.short	(.L_399 - .L_398)
.L_398:
        /*0074*/ 	.word	0x00000000
        /*0078*/ 	.short	0x0003
        /*007a*/ 	.short	0x0014
        /*007c*/ 	.byte	0x00, 0xf0, 0x11, 0x00


	//----- nvinfo : EIATTR_KPARAM_INFO
	.align		4
.L_399:
        /*0080*/ 	.byte	0x04, 0x17
        /*0082*/ 	.short	(.L_401 - .L_400)
.L_400:
        /*0084*/ 	.word	0x00000000
        /*0088*/ 	.short	0x0002
        /*008a*/ 	.short	0x0010
        /*008c*/ 	.byte	0x00, 0xf0, 0x11, 0x00


	//----- nvinfo : EIATTR_KPARAM_INFO
	.align		4
.L_401:
        /*0090*/ 	.byte	0x04, 0x17
        /*0092*/ 	.short	(.L_403 - .L_402)
.L_402:
        /*0094*/ 	.word	0x00000000
        /*0098*/ 	.short	0x0001
        /*009a*/ 	.short	0x0008
        /*009c*/ 	.byte	0x00, 0xf0, 0x21, 0x00


	//----- nvinfo : EIATTR_KPARAM_INFO
	.align		4
.L_403:
        /*00a0*/ 	.byte	0x04, 0x17
        /*00a2*/ 	.short	(.L_405 - .L_404)
.L_404:
        /*00a4*/ 	.word	0x00000000
        /*00a8*/ 	.short	0x0000
        /*00aa*/ 	.short	0x0000
        /*00ac*/ 	.byte	0x00, 0xf0, 0x11, 0x00


	//----- nvinfo : EIATTR_MAXREG_COUNT
	.align		4
.L_405:
        /*00b0*/ 	.byte	0x03, 0x1b
        /*00b2*/ 	.short	0x0040


	//----- nvinfo : EIATTR_EXIT_INSTR_OFFSETS
	.align		4
        /*00b4*/ 	.byte	0x04, 0x1c
        /*00b6*/ 	.short	(.L_407 - .L_406)


	//   ....[0]....
.L_406:
        /*00b8*/ 	.word	0x000000e0


	//   ....[1]....
        /*00bc*/ 	.word	0x00000440


	//   ....[2]....
        /*00c0*/ 	.word	0x000004a0


	//   ....[3]....
        /*00c4*/ 	.word	0x000005b0


	//----- nvinfo : EIATTR_MAX_THREADS
	.align		4
.L_407:
        /*00c8*/ 	.byte	0x04, 0x05
        /*00ca*/ 	.short	(.L_409 - .L_408)
.L_408:
        /*00cc*/ 	.word	0x00000100
        /*00d0*/ 	.word	0x00000001
        /*00d4*/ 	.word	0x00000001
.L_409:


//--------------------- .nv.info.kernel_cuda_filter_divide_shadow --------------------------
	.section	.nv.info.kernel_cuda_filter_divide_shadow,"",@"SHT_CUDA_INFO"
	.align	4


	//----- nvinfo : EIATTR_PARAM_CBANK
	.align		4
        /*0000*/ 	.byte	0x04, 0x0a
        /*0002*/ 	.short	(.L_411 - .L_410)
	.align		4
.L_410:
        /*0004*/ 	.word	index@(.nv.constant0.kernel_cuda_filter_divide_shadow)
        /*0008*/ 	.short	0x0160
        /*000a*/ 	.short	0x0058


	//----- nvinfo : EIATTR_CBANK_PARAM_SIZE
	.align		4
.L_411:
        /*000c*/ 	.byte	0x03, 0x19
        /*000e*/ 	.short	0x0058


	//----- nvinfo : EIATTR_KPARAM_INFO
	.align		4
        /*0010*/ 	.byte	0x04, 0x17
        /*0012*/ 	.short	(.L_413 - .L_412)
.L_412:
        /*0014*/ 	.word	0x00000000
        /*0018*/ 	.short	0x0009
        /*001a*/ 	.short	0x0054
        /*001c*/ 	.byte	0x00, 0xf0, 0x11, 0x00


	//----- nvinfo : EIATTR_KPARAM_INFO
	.align		4
.L_413:
        /*0020*/ 	.byte	0x04, 0x17
        /*0022*/ 	.short	(.L_415 - .L_414)
.L_414:
        /*0024*/ 	.word	0x00000000
        /*0028*/ 	.short	0x0008
        /*002a*/ 	.short	0x0050
        /*002c*/ 	.byte	0x00, 0xf0, 0x11, 0x00


	//----- nvinfo : EIATTR_KPARAM_INFO
	.align		4
.L_415:
        /*0030*/ 	.byte	0x04, 0x17
        /*0032*/ 	.short	(.L_417 - .L_416)
.L_416:
        /*0034*/ 	.word	0x00000000
        /*0038*/ 	.short	0x0007
        /*003a*/ 	.short	0x0040
        /*003c*/ 	.byte	0x00, 0xf0, 0x41, 0x00


	//----- nvinfo : EIATTR_KPARAM_INFO
	.align		4
.L_417:
        /*0040*/ 	.byte	0x04, 0x17
        /*0042*/ 	.short	(.L_419 - .L_418)
.L_418:
        /*0044*/ 	.word	0x00000000
        /*0048*/ 	.short	0x0006
        /*004a*/ 	.short	0x0030
        /*004c*/ 	.byte	0x00, 0xf0, 0x21, 0x00


	//----- nvinfo : EIATTR_KPARAM_INFO
	.align		4
.L_419:
        /*0050*/ 	.byte	0x04, 0x17
        /*0052*/ 	.short	(.L_421 - .L_420)
.L_420:
        /*0054*/ 	.word	0x00000000
        /*0058*/ 	.short	0x0005
        /*005a*/ 	.short	0x0028
        /*005c*/ 	.byte	0x00, 0xf0, 0x21, 0x00


	//----- nvinfo : EIATTR_KPARAM_INFO
	.align		4
.L_421:
        /*0060*/ 	.byte	0x04, 0x17
        /*0062*/ 	.short	(.L_423 - .L_422)
.L_422:
        /*0064*/ 	.word	0x00000000
        /*0068*/ 	.short	0x0004
        /*006a*/ 	.short	0x0020
        /*006c*/ 	.byte	0x00, 0xf0, 0x21, 0x00


	//----- nvinfo : EIATTR_KPARAM_INFO
	.align		4
.L_423:
        /*0070*/ 	.byte	0x04, 0x17
        /*0072*/ 	.short	(.L_425 - .L_424)
.L_424:
        /*0074*/ 	.word	0x00000000
        /*0078*/ 	.short	0x0003
        /*007a*/ 	.short	0x0018
        /*007c*/ 	.byte	0x00, 0xf0, 0x21, 0x00


	//----- nvinfo : EIATTR_KPARAM_INFO
	.align		4
.L_425:
        /*0080*/ 	.byte	0x04, 0x17
        /*0082*/ 	.short	(.L_427 - .L_426)
.L_426:
        /*0084*/ 	.word	0x00000000
        /*0088*/ 	.short	0x0002
        /*008a*/ 	.short	0x0010
        /*008c*/ 	.byte	0x00, 0xf0, 0x21, 0x00


	//----- nvinfo : EIATTR_KPARAM_INFO
	.align		4
.L_427:
        /*0090*/ 	.byte	0x04, 0x17
        /*0092*/ 	.short	(.L_429 - .L_428)
.L_428:
        /*0094*/ 	.word	0x00000000
        /*0098*/ 	.short	0x0001
        /*009a*/ 	.short	0x0008
        /*009c*/ 	.byte	0x00, 0xf0, 0x21, 0x00


	//----- nvinfo : EIATTR_KPARAM_INFO
	.align		4
.L_429:
        /*00a0*/ 	.byte	0x04, 0x17
        /*00a2*/ 	.short	(.L_431 - .L_430)
.L_430:
        /*00a4*/ 	.word	0x00000000
        /*00a8*/ 	.short	0x0000
        /*00aa*/ 	.short	0x0000
        /*00ac*/ 	.byte	0x00, 0xf0, 0x11, 0x00


	//----- nvinfo : EIATTR_MAXREG_COUNT
	.align		4
.L_431:
        /*00b0*/ 	.byte	0x03, 0x1b
        /*00b2*/ 	.short	0x0040


	//----- nvinfo : EIATTR_EXIT_INSTR_OFFSETS
	.align		4
        /*00b4*/ 	.byte	0x04, 0x1c
        /*00b6*/ 	.short	(.L_433 - .L_432)


	//   ....[0]....
.L_432:
        /*00b8*/ 	.word	0x000000e0


	//   ....[1]....
        /*00bc*/ 	.word	0x000007e0


	//----- nvinfo : EIATTR_MAX_THREADS
	.align		4
.L_433:
        /*00c0*/ 	.byte	0x04, 0x05
        /*00c2*/ 	.short	(.L_435 - .L_434)
.L_434:
        /*00c4*/ 	.word	0x00000100
        /*00c8*/ 	.word	0x00000001
        /*00cc*/ 	.word	0x00000001
.L_435:


//--------------------- .nv.constant0.kernel_cuda_filter_finalize --------------------------
	.section	.nv.constant0.kernel_cuda_filter_finalize,"a",@progbits
	.align	4
.nv.constant0.kernel_cuda_filter_finalize:
	.zero		420


//--------------------- .nv.constant0.kernel_cuda_filter_nlm_construct_gramian --------------------------
	.section	.nv.constant0.kernel_cuda_filter_nlm_construct_gramian,"a",@progbits
	.align	4
.nv.constant0.kernel_cuda_filter_nlm_construct_gramian:
	.zero		461


//--------------------- .nv.constant0.kernel_cuda_filter_nlm_normalize --------------------------
	.section	.nv.constant0.kernel_cuda_filter_nlm_normalize,"a",@progbits
	.align	4
.nv.constant0.kernel_cuda_filter_nlm_normalize:
	.zero		380


//--------------------- .nv.constant0.kernel_cuda_filter_nlm_update_output --------------------------
	.section	.nv.constant0.kernel_cuda_filter_nlm_update_output,"a",@progbits
	.align	4
.nv.constant0.kernel_cuda_filter_nlm_update_output:
	.zero		412


//--------------------- .nv.constant0.kernel_cuda_filter_nlm_calc_weight --------------------------
	.section	.nv.constant0.kernel_cuda_filter_nlm_calc_weight,"a",@progbits
	.align	4
.nv.constant0.kernel_cuda_filter_nlm_calc_weight:
	.zero		392


//--------------------- .nv.constant0.kernel_cuda_filter_nlm_blur --------------------------
	.section	.nv.constant0.kernel_cuda_filter_nlm_blur,"a",@progbits
	.align	4
.nv.constant0.kernel_cuda_filter_nlm_blur:
	.zero		392


//--------------------- .nv.constant0.kernel_cuda_filter_nlm_calc_difference --------------------------
	.section	.nv.constant0.kernel_cuda_filter_nlm_calc_difference,"a",@progbits
	.align	4
.nv.constant0.kernel_cuda_filter_nlm_calc_difference:
	.zero		420


//--------------------- .nv.constant0.kernel_cuda_filter_construct_transform --------------------------
	.section	.nv.constant0.kernel_cuda_filter_construct_transform,"a",@progbits
	.align	4
.nv.constant0.kernel_cuda_filter_construct_transform:
	.zero		433


//--------------------- .nv.constant0.kernel_cuda_filter_combine_halves --------------------------
	.section	.nv.constant0.kernel_cuda_filter_combine_halves,"a",@progbits
	.align	4
.nv.constant0.kernel_cuda_filter_combine_halves:
	.zero		404


//--------------------- .nv.constant0.kernel_cuda_filter_detect_outliers --------------------------
	.section	.nv.constant0.kernel_cuda_filter_detect_outliers,"a",@progbits
	.align	4
.nv.constant0.kernel_cuda_filter_detect_outliers:
	.zero		404


//--------------------- .nv.constant0.kernel_cuda_filter_write_feature --------------------------
	.section	.nv.constant0.kernel_cuda_filter_write_feature,"a",@progbits
	.align	4
.nv.constant0.kernel_cuda_filter_write_feature:
	.zero		448


//--------------------- .nv.constant0.kernel_cuda_filter_get_feature --------------------------
	.section	.nv.constant0.kernel_cuda_filter_get_feature,"a",@progbits
	.align	4
.nv.constant0.kernel_cuda_filter_get_feature:
	.zero		424


//--------------------- .nv.constant0.kernel_cuda_filter_divide_shadow --------------------------
	.section	.nv.constant0.kernel_cuda_filter_divide_shadow,"a",@progbits
	.align	4
.nv.constant0.kernel_cuda_filter_divide_shadow:
	.zero		440


//--------------------- .text.kernel_cuda_filter_finalize --------------------------
	.section	.text.kernel_cuda_filter_finalize,"ax",@progbits
	.sectioninfo	@"SHI_REGISTERS=64"
	.align	128
        .global         kernel_cuda_filter_finalize
        .type           kernel_cuda_filter_finalize,@function
        .size           kernel_cuda_filter_finalize,(.L_x_596 - kernel_cuda_filter_finalize)
        .other          kernel_cuda_filter_finalize,@"STO_CUDA_ENTRY STV_DEFAULT"
kernel_cuda_filter_finalize:
.text.kernel_cuda_filter_finalize:
[----:B------:R-:W-:-:S08]  /*0000*/  MOV R1, c[0x0][0x28] ;  /* 0x00000a0000017a02 */ /* 0x000fd00000000f00 */
[----:B------:R-:W0:Y:S04]  /*0010*/  S2R R0, SR_CTAID.Y ;  /* 0x0000000000007919 */ /* 0x000e280000002600 */
[----:B------:R-:W0:Y:S04]  /*0020*/  S2R R3, SR_TID.Y ;  /* 0x0000000000037919 */ /* 0x000e280000002200 */
[----:B------:R-:W1:Y:S04]  /*0030*/  S2R R19, SR_CTAID.X ;  /* 0x0000000000137919 */ /* 0x000e680000002500 */
[----:B------:R-:W1:Y:S01]  /*0040*/  S2R R2, SR_TID.X ;  /* 0x0000000000027919 */ /* 0x000e620000002100 */
[----:B0-----:R-:W-:-:S05]  /*0050*/  IMAD R0, R0, c[0x0][0x4], R3 ;  /* 0x0000010000007a24 */ /* 0x001fca00078e0203 */
[----:B------:R-:W-:Y:S01]  /*0060*/  ISETP.GE.AND P0, PT, R0, c[0x0][0x18c], PT ;  /* 0x0000630000007a0c */ /* 0x000fe20003f06270 */
[----:B-1----:R-:W-:-:S05]  /*0070*/  IMAD R19, R19, c[0x0][0x0], R2 ;  /* 0x0000000013137a24 */ /* 0x002fca00078e0202 */
[----:B------:R-:W-:-:S12]  /*0080*/  ISETP.GE.OR P0, PT, R19, c[0x0][0x188], P0 ;  /* 0x0000620013007a0c */ /* 0x000fd80000706670 */
[----:B------:R-:W-:Y:S05]  /*0090*/  @P0 EXIT ;  /* 0x000000000000094d */ /* 0x000fea0003800000 */
[----:B------:R-:W-:Y:S02]  /*00a0*/  IMAD.MOV.U32 R5, RZ, RZ, 0x4 ;  /* 0x00000004ff057424 */ /* 0x000fe400078e00ff */
[----:B------:R-:W-:-:S04]  /*00b0*/  IMAD R18, R0, c[0x0][0x188], R19 ;  /* 0x0000620000127a24 */ /* 0x000fc800078e0213 */
[----:B------:R-:W-:-:S10]  /*00c0*/  IMAD.WIDE R6, R18, R5, c[0x0][0x170] ;  /* 0x00005c0012067625 */ /* 0x000fd400078e0205 */
[----:B------:R-:W2:Y:S02]  /*00d0*/  LDG.E.SYS R20, [R6] ;  /* 0x0000000006147381 */ /* 0x000ea400001ee900 */
[----:B--2---:R-:W-:-:S12]  /*00e0*/  FSETP.GEU.FTZ.AND P0, PT, R20, 0.0010000000474974513054, PT ;  /* 0x3a83126f1400780b */ /* 0x004fd80003f1e000 */
[----:B------:R-:W-:Y:S05]  /*00f0*/  @!P0 EXIT ;  /* 0x000000000000894d */ /* 0x000fea0003800000 */
[----:B------:R-:W-:Y:S01]  /*0100*/  IMAD.WIDE R8, R18, R5, c[0x0][0x168] ;  /* 0x00005a0012087625 */ /* 0x000fe200078e0205 */
[----:B------:R-:W-:-:S09]  /*0110*/  MOV R3, 0xc ;  /* 0x0000000c00037802 */ /* 0x000fd20000000f00 */
[----:B------:R-:W2:Y:S01]  /*0120*/  LDG.E.SYS R21, [R8] ;  /* 0x0000000008157381 */ /* 0x000ea200001ee900 */
[----:B------:R-:W-:-:S10]  /*0130*/  IMAD.WIDE R2, R18, R3, c[0x0][0x178] ;  /* 0x00005e0012027625 */ /* 0x000fd400078e0203 */
[----:B------:R0:W5:Y:S04]  /*0140*/  LDG.E.SYS R22, [R2] ;  /* 0x0000000002167381 */ /* 0x00016800001ee900 */
[----:B------:R0:W5:Y:S04]  /*0150*/  LDG.E.SYS R23, [R2+0x4] ;  /* 0x0000040002177381 */ /* 0x00016800001ee900 */
[----:B------:R0:W5:Y:S01]  /*0160*/  LDG.E.SYS R24, [R2+0x8] ;  /* 0x0000080002187381 */ /* 0x00016200001ee900 */
[----:B------:R-:W-:Y:S01]  /*0170*/  IMAD.MOV.U32 R25, RZ, RZ, c[0x0][0x188] ;  /* 0x00006200ff197624 */ /* 0x000fe200078e00ff */
[----:B------:R-:W-:Y:S03]  /*0180*/  BSSY B0, `(.L_x_0) ;  /* 0x0000050000007945 */ /* 0x000fe60003800000 */
[----:B------:R-:W-:Y:S01]  /*0190*/  IMAD R25, R25, c[0x0][0x18c], RZ ;  /* 0x0000630019197a24 */ /* 0x000fe200078e02ff */
[----:B--2---:R-:W-:-:S12]  /*01a0*/  ISETP.GE.AND P1, PT, R21, RZ, PT ;  /* 0x000000ff1500720c */ /* 0x004fd80003f26270 */
[----:B------:R-:W-:Y:S05]  /*01b0*/  @!P1 BRA `(.L_x_1) ;  /* 0x000004c000009947 */ /* 0x000fea0003800000 */
[----:B0-----:R-:W-:Y:S01]  /*01c0*/  IADD3 R4, R21, 0x1, RZ ;  /* 0x0000000115047810 */ /* 0x001fe20007ffe0ff */
[----:B------:R-:W-:Y:S01]  /*01d0*/  BSSY B1, `(.L_x_2) ;  /* 0x0000022000017945 */ /* 0x000fe20003800000 */
[----:B------:R-:W-:Y:S02]  /*01e0*/  MOV R13, RZ ;  /* 0x000000ff000d7202 */ /* 0x000fe40000000f00 */
[----:B------:R-:W-:-:S04]  /*01f0*/  IMNMX R12, R4, 0x1, !PT ;  /* 0x00000001040c7817 */ /* 0x000fc80007800200 */
[----:B------:R-:W-:-:S04]  /*0200*/  LOP3.LUT R8, R12, 0x3, RZ, 0xc0, !PT ;  /* 0x000000030c087812 */ /* 0x000fc800078ec0ff */
[----:B------:R-:W-:-:S12]  /*0210*/  ISETP.NE.AND P0, PT, R8, RZ, PT ;  /* 0x000000ff0800720c */ /* 0x000fd80003f05270 */
[----:B------:R-:W-:Y:S05]  /*0220*/  @!P0 BRA `(.L_x_3) ;  /* 0x000001c000008947 */ /* 0x000fea0003800000 */
[----:B------:R-:W-:Y:S01]  /*0230*/  ISETP.NE.AND P0, PT, R8, 0x1, PT ;  /* 0x000000010800780c */ /* 0x000fe20003f05270 */
[----:B------:R-:W-:Y:S01]  /*0240*/  BSSY B2, `(.L_x_4) ;  /* 0x0000011000027945 */ /* 0x000fe20003800000 */
[----:B------:R-:W-:-:S10]  /*0250*/  IMAD.MOV.U32 R13, RZ, RZ, RZ ;  /* 0x000000ffff0d7224 */ /* 0x000fd400078e00ff */
[----:B------:R-:W-:Y:S05]  /*0260*/  @!P0 BRA `(.L_x_5) ;  /* 0x000000e000008947 */ /* 0x000fea0003800000 */
[----:B------:R-:W-:Y:S02]  /*0270*/  ISETP.NE.AND P0, PT, R8, 0x2, PT ;  /* 0x000000020800780c */ /* 0x000fe40003f05270 */
[----:B------:R-:W-:-:S10]  /*0280*/  MOV R8, RZ ;  /* 0x000000ff00087202 */ /* 0x000fd40000000f00 */
[----:B------:R-:W-:Y:S02]  /*0290*/  @P0 IMAD.MOV.U32 R8, RZ, RZ, 0x1 ;  /* 0x00000001ff080424 */ /* 0x000fe400078e00ff */
[----:B------:R-:W-:-:S03]  /*02a0*/  @P0 FFMA.FTZ R11, R20, 3.0000001061125658453e-07, R20 ;  /* 0x34a10fb0140b0823 */ /* 0x000fc60000010014 */
[C---:B------:R-:W-:Y:S02]  /*02b0*/  IADD3 R10, -R8.reuse, RZ, RZ ;  /* 0x000000ff080a7210 */ /* 0x040fe40007ffe1ff */
[----:B------:R-:W-:-:S03]  /*02c0*/  IADD3 R13, R8, 0x1, RZ ;  /* 0x00000001080d7810 */ /* 0x000fc60007ffe0ff */
[----:B------:R0:W-:Y:S01]  /*02d0*/  @P0 STG.E.SYS [R6], R11 ;  /* 0x0000000b06000386 */ /* 0x0001e2000010e900 */
[----:B------:R-:W-:-:S04]  /*02e0*/  LOP3.LUT R9, R13, R10, RZ, 0xc0, !PT ;  /* 0x0000000a0d097212 */ /* 0x000fc800078ec0ff */
[----:B------:R-:W-:-:S05]  /*02f0*/  LEA.HI R9, R9, R8, RZ, 0x1f ;  /* 0x0000000809097211 */ /* 0x000fca00078ff8ff */
[----:B------:R-:W-:-:S04]  /*0300*/  IMAD R8, R25, R9, R18 ;  /* 0x0000000919087224 */ /* 0x000fc800078e0212 */
[----:B------:R-:W-:-:S10]  /*0310*/  IMAD.WIDE R8, R8, R5, c[0x0][0x170] ;  /* 0x00005c0008087625 */ /* 0x000fd400078e0205 */
[----:B------:R-:W2:Y:S02]  /*0320*/  LDG.E.SYS R15, [R8] ;  /* 0x00000000080f7381 */ /* 0x000ea400001ee900 */
[----:B--2---:R-:W-:-:S08]  /*0330*/  FFMA.FTZ R15, R20, 3.0000001061125658453e-07, R15 ;  /* 0x34a10fb0140f7823 */ /* 0x004fd0000001000f */
[----:B------:R0:W-:Y:S02]  /*0340*/  STG.E.SYS [R8], R15 ;  /* 0x0000000f08007386 */ /* 0x0001e4000010e900 */
.L_x_5:
[----:B------:R-:W-:Y:S05]  /*0350*/  BSYNC B2 ;  /* 0x0000000000027941 */ /* 0x000fea0003800000 */
.L_x_4:
[----:B0-----:R-:W-:-:S05]  /*0360*/  IMAD R6, R13, R13, R13 ;  /* 0x0000000d0d067224 */ /* 0x001fca00078e020d */
[----:B------:R-:W-:-:S04]  /*0370*/  LEA.HI R6, R6, R6, RZ, 0x1 ;  /* 0x0000000606067211 */ /* 0x000fc800078f08ff */
[----:B------:R-:W-:-:S05]  /*0380*/  LEA.HI.SX32 R6, R6, R13, 0x1f ;  /* 0x0000000d06067211 */ /* 0x000fca00078ffaff */
[----:B------:R-:W-:-:S04]  /*0390*/  IMAD R6, R25, R6, R18 ;  /* 0x0000000619067224 */ /* 0x000fc800078e0212 */
[----:B------:R-:W-:-:S10]  /*03a0*/  IMAD.WIDE R6, R6, R5, c[0x0][0x170] ;  /* 0x00005c0006067625 */ /* 0x000fd400078e0205 */
[----:B------:R-:W2:Y:S01]  /*03b0*/  LDG.E.SYS R9, [R6] ;  /* 0x0000000006097381 */ /* 0x000ea200001ee900 */
[----:B------:R-:W-:Y:S01]  /*03c0*/  IADD3 R13, R13, 0x1, RZ ;  /* 0x000000010d0d7810 */ /* 0x000fe20007ffe0ff */
[----:B--2---:R-:W-:-:S08]  /*03d0*/  FFMA.FTZ R9, R20, 3.0000001061125658453e-07, R9 ;  /* 0x34a10fb014097823 */ /* 0x004fd00000010009 */
[----:B------:R0:W-:Y:S02]  /*03e0*/  STG.E.SYS [R6], R9 ;  /* 0x0000000906007386 */ /* 0x0001e4000010e900 */
.L_x_3:
[----:B------:R-:W-:Y:S05]  /*03f0*/  BSYNC B1 ;  /* 0x0000000000017941 */ /* 0x000fea0003800000 */
.L_x_2:
[----:B------:R-:W-:-:S12]  /*0400*/  ISETP.GE.U32.AND P0, PT, R12, 0x4, PT ;  /* 0x000000040c00780c */ /* 0x000fd80003f06070 */
[----:B------:R-:W-:Y:S05]  /*0410*/  @!P0 BRA `(.L_x_1) ;  /* 0x0000026000008947 */ /* 0x000fea0003800000 */
.L_x_6:
[----:B01----:R-:W-:-:S05]  /*0420*/  IMAD R6, R13, R13, R13 ;  /* 0x0000000d0d067224 */ /* 0x003fca00078e020d */
[----:B------:R-:W-:-:S04]  /*0430*/  LEA.HI R6, R6, R6, RZ, 0x1 ;  /* 0x0000000606067211 */ /* 0x000fc800078f08ff */
[----:B------:R-:W-:-:S05]  /*0440*/  LEA.HI.SX32 R6, R6, R13, 0x1f ;  /* 0x0000000d06067211 */ /* 0x000fca00078ffaff */
[----:B------:R-:W-:-:S04]  /*0450*/  IMAD R6, R25, R6, R18 ;  /* 0x0000000619067224 */ /* 0x000fc800078e0212 */
[----:B------:R-:W-:-:S10]  /*0460*/  IMAD.WIDE R6, R6, R5, c[0x0][0x170] ;  /* 0x00005c0006067625 */ /* 0x000fd400078e0205 */
[----:B------:R-:W2:Y:S01]  /*0470*/  LDG.E.SYS R11, [R6] ;  /* 0x00000000060b7381 */ /* 0x000ea200001ee900 */
[C---:B------:R-:W-:Y:S02]  /*0480*/  IADD3 R8, R13.reuse, 0x1, RZ ;  /* 0x000000010d087810 */ /* 0x040fe40007ffe0ff */
[----:B------:R-:W-:-:S05]  /*0490*/  IADD3 R17, R13, 0x2, RZ ;  /* 0x000000020d117810 */ /* 0x000fca0007ffe0ff */
[----:B------:R-:W-:-:S05]  /*04a0*/  IMAD R9, R8, R17, RZ ;  /* 0x0000001108097224 */ /* 0x000fca00078e02ff */
[----:B------:R-:W-:-:S04]  /*04b0*/  LEA.HI R9, R9, R9, RZ, 0x1 ;  /* 0x0000000909097211 */ /* 0x000fc800078f08ff */
[----:B------:R-:W-:-:S05]  /*04c0*/  LEA.HI.SX32 R9, R9, R8, 0x1f ;  /* 0x0000000809097211 */ /* 0x000fca00078ffaff */
[----:B------:R-:W-:-:S04]  /*04d0*/  IMAD R8, R25, R9, R18 ;  /* 0x0000000919087224 */ /* 0x000fc800078e0212 */
[----:B------:R-:W-:Y:S02]  /*04e0*/  IMAD.WIDE R8, R8, R5, c[0x0][0x170] ;  /* 0x00005c0008087625 */ /* 0x000fe400078e0205 */
[----:B--2---:R-:W-:-:S08]  /*04f0*/  FFMA.FTZ R15, R20, 3.0000001061125658453e-07, R11 ;  /* 0x34a10fb0140f7823 */ /* 0x004fd0000001000b */
[----:B------:R0:W-:Y:S04]  /*0500*/  STG.E.SYS [R6], R15 ;  /* 0x0000000f06007386 */ /* 0x0001e8000010e900 */
[----:B------:R-:W2:Y:S01]  /*0510*/  LDG.E.SYS R27, [R8] ;  /* 0x00000000081b7381 */ /* 0x000ea200001ee900 */
        /* <DEDUP_REMOVED lines=10> */
[----:B0-----:R-:W-:-:S05]  /*05c0*/  IMAD R6, R12, R13, RZ ;  /* 0x0000000d0c067224 */ /* 0x001fca00078e02ff */
[----:B------:R-:W-:-:S04]  /*05d0*/  LEA.HI R7, R6, R6, RZ, 0x1 ;  /* 0x0000000606077211 */ /* 0x000fc800078f08ff */
[----:B------:R-:W-:-:S05]  /*05e0*/  LEA.HI.SX32 R7, R7, R12, 0x1f ;  /* 0x0000000c07077211 */ /* 0x000fca00078ffaff */
[----:B------:R-:W-:-:S04]  /*05f0*/  IMAD R6, R25, R7, R18 ;  /* 0x0000000719067224 */ /* 0x000fc800078e0212 */
[----:B------:R-:W-:Y:S02]  /*0600*/  IMAD.WIDE R6, R6, R5, c[0x0][0x170] ;  /* 0x00005c0006067625 */ /* 0x000fe400078e0205 */
[----:B--2---:R-:W-:-:S08]  /*0610*/  FFMA.FTZ R17, R20, 3.0000001061125658453e-07, R17 ;  /* 0x34a10fb014117823 */ /* 0x004fd00000010011 */
[----:B------:R1:W-:Y:S04]  /*0620*/  STG.E.SYS [R10], R17 ;  /* 0x000000110a007386 */ /* 0x0003e8000010e900 */
[----:B------:R-:W2:Y:S01]  /*0630*/  LDG.E.SYS R15, [R6] ;  /* 0x00000000060f7381 */ /* 0x000ea200001ee900 */
[----:B------:R-:W-:Y:S01]  /*0640*/  ISETP.GE.AND P0, PT, R13, R4, PT ;  /* 0x000000040d00720c */ /* 0x000fe20003f06270 */
[----:B--2---:R-:W-:-:S08]  /*0650*/  FFMA.FTZ R15, R20, 3.0000001061125658453e-07, R15 ;  /* 0x34a10fb0140f7823 */ /* 0x004fd0000001000f */
[----:B------:R1:W-:Y:S03]  /*0660*/  STG.E.SYS [R6], R15 ;  /* 0x0000000f06007386 */ /* 0x0003e6000010e900 */
[----:B------:R-:W-:Y:S05]  /*0670*/  @!P0 BRA `(.L_x_6) ;  /* 0xfffffda000008947 */ /* 0x000fea000383ffff */
.L_x_1:
[----:B0-----:R-:W-:Y:S05]  /*0680*/  BSYNC B0 ;  /* 0x0000000000007941 */ /* 0x001fea0003800000 */
.L_x_0:
[----:B------:R-:W-:Y:S01]  /*0690*/  BSSY B2, `(.L_x_7) ;  /* 0x0000146000027945 */ /* 0x000fe20003800000 */
[----:B------:R-:W-:Y:S05]  /*06a0*/  @!P1 BRA `(.L_x_8) ;  /* 0x0000144000009947 */ /* 0x000fea0003800000 */
[----:B------:R-:W-:-:S08]  /*06b0*/  IMAD.MOV.U32 R26, RZ, RZ, RZ ;  /* 0x000000ffff1a7224 */ /* 0x000fd000078e00ff */
.L_x_24:
[----:B------:R-:W-:Y:S01]  /*06c0*/  ISETP.GE.AND P0, PT, R26, RZ, PT ;  /* 0x000000ff1a00720c */ /* 0x000fe20003f06270 */
[----:B------:R-:W-:Y:S11]  /*06d0*/  BSSY B1, `(.L_x_9) ;  /* 0x000013d000017945 */ /* 0x000ff60003800000 */
[----:B-1---5:R-:W-:Y:S05]  /*06e0*/  @!P0 BRA `(.L_x_10) ;  /* 0x000013b000008947 */ /* 0x022fea0003800000 */
[----:B------:R-:W-:Y:S01]  /*06f0*/  IMAD R4, R26, R26, R26 ;  /* 0x0000001a1a047224 */ /* 0x000fe200078e021a */
[----:B-1----:R-:W-:-:S04]  /*0700*/  MOV R27, RZ ;  /* 0x000000ff001b7202 */ /* 0x002fc80000000f00 */
[----:B------:R-:W-:-:S04]  /*0710*/  LEA.HI R28, R4, R4, RZ, 0x1 ;  /* 0x00000004041c7211 */ /* 0x000fc800078f08ff */
[----:B------:R-:W-:-:S08]  /*0720*/  SHF.R.S32.HI R28, RZ, 0x1, R28 ;  /* 0x00000001ff1c7819 */ /* 0x000fd0000001141c */
.L_x_23:
[----:B0-----:R-:W-:Y:S01]  /*0730*/  IMAD.IADD R4, R28, 0x1, R27 ;  /* 0x000000011c047824 */ /* 0x001fe200078e021b */
[----:B------:R-:W-:-:S03]  /*0740*/  MOV R29, 0x4 ;  /* 0x00000004001d7802 */ /* 0x000fc60000000f00 */
[----:B------:R-:W-:-:S04]  /*0750*/  IMAD R4, R25, R4, R18 ;  /* 0x0000000419047224 */ /* 0x000fc800078e0212 */
[----:B------:R-:W-:-:S10]  /*0760*/  IMAD.WIDE R4, R4, R29, c[0x0][0x170] ;  /* 0x00005c0004047625 */ /* 0x000fd400078e021d */
[----:B-----5:R0:W5:Y:S01]  /*0770*/  LDG.E.SYS R14, [R4] ;  /* 0x00000000040e7381 */ /* 0x02016200001ee900 */
[----:B------:R-:W-:Y:S01]  /*0780*/  ISETP.GE.AND P0, PT, R27, 0x1, PT ;  /* 0x000000011b00780c */ /* 0x000fe20003f06270 */
[----:B------:R-:W-:Y:S11]  /*0790*/  BSSY B0, `(.L_x_11) ;  /* 0x0000121000007945 */ /* 0x000ff60003800000 */
[----:B------:R-:W-:Y:S05]  /*07a0*/  @!P0 BRA `(.L_x_12) ;  /* 0x000011e000008947 */ /* 0x000fea0003800000 */
[C---:B0-----:R-:W-:Y:S01]  /*07b0*/  LOP3.LUT R7, R27.reuse, 0x3, RZ, 0xc0, !PT ;  /* 0x000000031b077812 */ /* 0x041fe200078ec0ff */
[----:B------:R-:W-:Y:S01]  /*07c0*/  IMAD R6, R27, R27, R27 ;  /* 0x0000001b1b067224 */ /* 0x000fe200078e021b */
[----:B------:R-:W-:Y:S01]  /*07d0*/  BSSY B3, `(.L_x_13) ;  /* 0x000002b000037945 */ /* 0x000fe20003800000 */
[----:B------:R-:W-:Y:S01]  /*07e0*/  IMAD.MOV.U32 R34, RZ, RZ, RZ ;  /* 0x000000ffff227224 */ /* 0x000fe200078e00ff */
[----:B------:R-:W-:-:S02]  /*07f0*/  ISETP.NE.AND P0, PT, R7, RZ, PT ;  /* 0x000000ff0700720c */ /* 0x000fc40003f05270 */
[----:B------:R-:W-:Y:S02]  /*0800*/  LEA.HI R6, R6, R6, RZ, 0x1 ;  /* 0x0000000606067211 */ /* 0x000fe400078f08ff */
[----:B------:R-:W-:Y:S02]  /*0810*/  MOV R30, RZ ;  /* 0x000000ff001e7202 */ /* 0x000fe40000000f00 */
[----:B------:R-:W-:-:S06]  /*0820*/  SHF.R.S32.HI R16, RZ, 0x1, R6 ;  /* 0x00000001ff107819 */ /* 0x000fcc0000011406 */
        /* <DEDUP_REMOVED lines=8> */
[C-C-:B------:R-:W-:Y:S02]  /*08b0*/  @P0 IMAD R8, R25.reuse, R16, R18.reuse ;  /* 0x0000001019080224 */ /* 0x140fe400078e0212 */
[----:B------:R-:W-:Y:S01]  /*08c0*/  @P0 IMAD R6, R25, R28, R18 ;  /* 0x0000001c19060224 */ /* 0x000fe200078e0212 */
[----:B------:R-:W-:Y:S01]  /*08d0*/  IADD3 R10, R28, R15, RZ ;  /* 0x0000000f1c0a7210 */ /* 0x000fe20007ffe0ff */
[----:B------:R-:W-:Y:S02]  /*08e0*/  IMAD.IADD R11, R16, 0x1, R15 ;  /* 0x00000001100b7824 */ /* 0x000fe400078e020f */
[-C--:B------:R-:W-:Y:S02]  /*08f0*/  @P0 IMAD.WIDE R8, R8, R29.reuse, c[0x0][0x170] ;  /* 0x00005c0008080625 */ /* 0x080fe400078e021d */
[----:B------:R-:W-:-:S02]  /*0900*/  @P0 IMAD.WIDE R6, R6, R29, c[0x0][0x170] ;  /* 0x00005c0006060625 */ /* 0x000fc400078e021d */
[C-C-:B------:R-:W-:Y:S02]  /*0910*/  IMAD R10, R25.reuse, R10, R18.reuse ;  /* 0x0000000a190a7224 */ /* 0x140fe400078e0212 */
[----:B------:R-:W-:Y:S02]  /*0920*/  IMAD R12, R25, R11, R18 ;  /* 0x0000000b190c7224 */ /* 0x000fe400078e0212 */
[-C--:B------:R-:W-:Y:S02]  /*0930*/  IMAD.WIDE R10, R10, R29.reuse, c[0x0][0x170] ;  /* 0x00005c000a0a7625 */ /* 0x080fe400078e021d */
[----:B------:R-:W-:Y:S01]  /*0940*/  IMAD.WIDE R12, R12, R29, c[0x0][0x170] ;  /* 0x00005c000c0c7625 */ /* 0x000fe200078e021d */
[----:B------:R-:W2:Y:S04]  /*0950*/  @P0 LDG.E.SYS R9, [R8] ;  /* 0x0000000008090381 */ /* 0x000ea800001ee900 */
[----:B------:R-:W2:Y:S04]  /*0960*/  @P0 LDG.E.SYS R6, [R6] ;  /* 0x0000000006060381 */ /* 0x000ea800001ee900 */
[----:B------:R-:W3:Y:S04]  /*0970*/  LDG.E.SYS R10, [R10] ;  /* 0x000000000a0a7381 */ /* 0x000ee800001ee900 */
[----:B------:R-:W3:Y:S01]  /*0980*/  LDG.E.SYS R13, [R12] ;  /* 0x000000000c0d7381 */ /* 0x000ee200001ee900 */
[----:B------:R-:W-:Y:S01]  /*0990*/  IADD3 R15, R15, 0x1, RZ ;  /* 0x000000010f0f7810 */ /* 0x000fe20007ffe0ff */
[----:B--2--5:R-:W-:-:S04]  /*09a0*/  @P0 FFMA.FTZ R14, R9, -R6, R14 ;  /* 0x80000006090e0223 */ /* 0x024fc8000001000e */
[----:B---3--:R-:W-:-:S08]  /*09b0*/  FFMA.FTZ R14, R13, -R10, R14 ;  /* 0x8000000a0d0e7223 */ /* 0x008fd0000001000e */
.L_x_16:
[----:B------:R-:W-:Y:S05]  /*09c0*/  BSYNC B4 ;  /* 0x0000000000047941 */ /* 0x000fea0003800000 */
.L_x_15:
[----:B------:R-:W-:Y:S01]  /*09d0*/  IADD3 R6, R28, R15, RZ ;  /* 0x0000000f1c067210 */ /* 0x000fe20007ffe0ff */
[----:B------:R-:W-:-:S04]  /*09e0*/  IMAD.IADD R7, R16, 0x1, R15 ;  /* 0x0000000110077824 */ /* 0x000fc800078e020f */
[C-C-:B------:R-:W-:Y:S02]  /*09f0*/  IMAD R6, R25.reuse, R6, R18.reuse ;  /* 0x0000000619067224 */ /* 0x140fe400078e0212 */
[----:B------:R-:W-:Y:S02]  /*0a00*/  IMAD R8, R25, R7, R18 ;  /* 0x0000000719087224 */ /* 0x000fe400078e0212 */
[-C--:B------:R-:W-:Y:S02]  /*0a10*/  IMAD.WIDE R6, R6, R29.reuse, c[0x0][0x170] ;  /* 0x00005c0006067625 */ /* 0x080fe400078e021d */
[----:B------:R-:W-:-:S08]  /*0a20*/  IMAD.WIDE R8, R8, R29, c[0x0][0x170] ;  /* 0x00005c0008087625 */ /* 0x000fd000078e021d */
[----:B------:R-:W2:Y:S04]  /*0a30*/  LDG.E.SYS R6, [R6] ;  /* 0x0000000006067381 */ /* 0x000ea800001ee900 */
[----:B------:R-:W2:Y:S01]  /*0a40*/  LDG.E.SYS R9, [R8] ;  /* 0x0000000008097381 */ /* 0x000ea200001ee900 */
[----:B------:R-:W-:Y:S01]  /*0a50*/  IADD3 R30, R15, 0x1, RZ ;  /* 0x000000010f1e7810 */ /* 0x000fe20007ffe0ff */
[----:B--2--5:R-:W-:-:S05]  /*0a60*/  FFMA.FTZ R14, R9, -R6, R14 ;  /* 0x80000006090e7223 */ /* 0x024fca000001000e */
[----:B------:R-:W-:-:S08]  /*0a70*/  MOV R34, R14 ;  /* 0x0000000e00227202 */ /* 0x000fd00000000f00 */
.L_x_14:
[----:B------:R-:W-:Y:S05]  /*0a80*/  BSYNC B3 ;  /* 0x0000000000037941 */ /* 0x000fea0003800000 */
.L_x_13:
[----:B------:R-:W-:-:S12]  /*0a90*/  ISETP.GE.U32.AND P0, PT, R27, 0x4, PT ;  /* 0x000000041b00780c */ /* 0x000fd80003f06070 */
[----:B------:R-:W-:Y:S05]  /*0aa0*/  @!P0 BRA `(.L_x_17) ;  /* 0x00000ef000008947 */ /* 0x000fea0003800000 */
[--C-:B------:R-:W-:Y:S01]  /*0ab0*/  IMAD.IADD R6, R27, 0x1, -R30.reuse ;  /* 0x000000011b067824 */ /* 0x100fe200078e0a1e */
[----:B------:R-:W-:Y:S01]  /*0ac0*/  BSSY B3, `(.L_x_18) ;  /* 0x0000088000037945 */ /* 0x000fe20003800000 */
[----:B------:R-:W-:Y:S01]  /*0ad0*/  IMAD.IADD R8, R28, 0x1, R30 ;  /* 0x000000011c087824 */ /* 0x000fe200078e021e */
[----:B-----5:R-:W-:Y:S01]  /*0ae0*/  MOV R34, R14 ;  /* 0x0000000e00227202 */ /* 0x020fe20000000f00 */
[C---:B------:R-:W-:Y:S01]  /*0af0*/  IMAD.SHL.U32 R33, R25.reuse, 0x4, RZ ;  /* 0x0000000419217824 */ /* 0x040fe200078e00ff */
[----:B------:R-:W-:Y:S01]  /*0b00*/  ISETP.GT.AND P2, PT, R6, 0xc, PT ;  /* 0x0000000c0600780c */ /* 0x000fe20003f44270 */
[----:B------:R-:W-:Y:S01]  /*0b10*/  IMAD R15, R25, R8, RZ ;  /* 0x00000008190f7224 */ /* 0x000fe200078e02ff */
[----:B------:R-:W-:Y:S02]  /*0b20*/  IADD3 R6, R16, R30, RZ ;  /* 0x0000001e10067210 */ /* 0x000fe40007ffe0ff */
[----:B------:R-:W-:-:S03]  /*0b30*/  PLOP3.LUT P0, PT, PT, PT, PT, 0x80, 0x0 ;  /* 0x000000000000781c */ /* 0x000fc60003f0f070 */
[----:B------:R-:W-:-:S05]  /*0b40*/  IMAD R11, R25, R6, RZ ;  /* 0x00000006190b7224 */ /* 0x000fca00078e02ff */
[----:B------:R-:W-:Y:S05]  /*0b50*/  @!P2 BRA `(.L_x_19) ;  /* 0x000007e00000a947 */ /* 0x000fea0003800000 */
[----:B------:R-:W-:Y:S02]  /*0b60*/  PLOP3.LUT P0, PT, PT, PT, PT, 0x8, 0x0 ;  /* 0x000000000000781c */ /* 0x000fe40003f0e170 */
[----:B------:R-:W-:-:S10]  /*0b70*/  IADD3 R35, R27, -0xc, RZ ;  /* 0xfffffff41b237810 */ /* 0x000fd40007ffe0ff */
.L_x_20:
[C---:B------:R-:W-:Y:S01]  /*0b80*/  IADD3 R8, R18.reuse, R15, RZ ;  /* 0x0000000f12087210 */ /* 0x040fe20007ffe0ff */
[----:B------:R-:W-:-:S04]  /*0b90*/  IMAD.IADD R6, R18, 0x1, R11 ;  /* 0x0000000112067824 */ /* 0x000fc800078e020b */
[-C--:B------:R-:W-:Y:S02]  /*0ba0*/  IMAD.WIDE R8, R8, R29.reuse, c[0x0][0x170] ;  /* 0x00005c0008087625 */ /* 0x080fe400078e021d */
[----:B------:R-:W-:-:S08]  /*0bb0*/  IMAD.WIDE R6, R6, R29, c[0x0][0x170] ;  /* 0x00005c0006067625 */ /* 0x000fd000078e021d */
[----:B------:R0:W2:Y:S04]  /*0bc0*/  LDG.E.SYS R16, [R8] ;  /* 0x0000000008107381 */ /* 0x0000a800001ee900 */
[----:B------:R1:W2:Y:S01]  /*0bd0*/  LDG.E.SYS R13, [R6] ;  /* 0x00000000060d7381 */ /* 0x0002a200001ee900 */
[C---:B------:R-:W-:Y:S01]  /*0be0*/  IADD3 R32, R33.reuse, R15, RZ ;  /* 0x0000000f21207210 */ /* 0x040fe20007ffe0ff */
[C---:B------:R-:W-:Y:S01]  /*0bf0*/  IMAD.IADD R31, R33.reuse, 0x1, R11 ;  /* 0x00000001211f7824 */ /* 0x040fe200078e020b */
[----:B------:R-:W-:Y:S02]  /*0c00*/  SHF.R.S32.HI R17, RZ, 0x1f, R33 ;  /* 0x0000001fff117819 */ /* 0x000fe40000011421 */
[C---:B------:R-:W-:Y:S01]  /*0c10*/  IADD3 R10, R18.reuse, R32, RZ ;  /* 0x00000020120a7210 */ /* 0x040fe20007ffe0ff */
[C---:B------:R-:W-:Y:S01]  /*0c20*/  IMAD.IADD R32, R33.reuse, 0x1, R32 ;  /* 0x0000000121207824 */ /* 0x040fe200078e0220 */
[C---:B------:R-:W-:Y:S01]  /*0c30*/  IADD3 R36, P2, R33.reuse, R8, RZ ;  /* 0x0000000821247210 */ /* 0x040fe20007f5e0ff */
[C-C-:B------:R-:W-:Y:S01]  /*0c40*/  IMAD.IADD R14, R18.reuse, 0x1, R31.reuse ;  /* 0x00000001120e7824 */ /* 0x140fe200078e021f */
[C---:B------:R-:W-:Y:S01]  /*0c50*/  IADD3 R40, P3, R33.reuse, R6, RZ ;  /* 0x0000000621287210 */ /* 0x040fe20007f7e0ff */
[----:B------:R-:W-:Y:S01]  /*0c60*/  IMAD.IADD R31, R33, 0x1, R31 ;  /* 0x00000001211f7824 */ /* 0x000fe200078e021f */
[----:B------:R-:W-:Y:S01]  /*0c70*/  IADD3 R44, R18, R32, RZ ;  /* 0x00000020122c7210 */ /* 0x000fe20007ffe0ff */
[----:B------:R-:W-:Y:S01]  /*0c80*/  IMAD.WIDE R14, R14, R29, c[0x0][0x170] ;  /* 0x00005c000e0e7625 */ /* 0x000fe200078e021d */
[----:B------:R-:W-:Y:S01]  /*0c90*/  IADD3.X R37, R9, R17, RZ, P2, !PT ;  /* 0x0000001109257210 */ /* 0x000fe200017fe4ff */
[----:B------:R-:W-:Y:S01]  /*0ca0*/  IMAD.WIDE R10, R10, R29, c[0x0][0x170] ;  /* 0x00005c000a0a7625 */ /* 0x000fe200078e021d */
[----:B------:R-:W-:Y:S01]  /*0cb0*/  IADD3.X R41, R7, R17, RZ, P3, !PT ;  /* 0x0000001107297210 */ /* 0x000fe20001ffe4ff */
[----:B0-----:R-:W-:-:S02]  /*0cc0*/  IMAD.IADD R8, R18, 0x1, R31 ;  /* 0x0000000112087824 */ /* 0x001fc400078e021f */
[-C--:B------:R-:W-:Y:S01]  /*0cd0*/  IMAD.WIDE R44, R44, R29.reuse, c[0x0][0x170] ;  /* 0x00005c002c2c7625 */ /* 0x080fe200078e021d */
[C---:B------:R-:W-:Y:S01]  /*0ce0*/  IADD3 R46, P3, R33.reuse, R14, RZ ;  /* 0x0000000e212e7210 */ /* 0x040fe20007f7e0ff */
[----:B------:R-:W-:Y:S01]  /*0cf0*/  IMAD.WIDE R8, R8, R29, c[0x0][0x170] ;  /* 0x00005c0008087625 */ /* 0x000fe200078e021d */
[C---:B------:R-:W-:Y:S01]  /*0d00*/  IADD3 R38, P2, R33.reuse, R10, RZ ;  /* 0x0000000a21267210 */ /* 0x040fe20007f5e0ff */
[----:B------:R0:W3:Y:S01]  /*0d10*/  LDG.E.SYS R51, [R14] ;  /* 0x000000000e337381 */ /* 0x0000e200001ee900 */
[----:B-1----:R-:W-:Y:S02]  /*0d20*/  IADD3 R6, P4, R33, R40, RZ ;  /* 0x0000002821067210 */ /* 0x002fe40007f9e0ff */
[----:B------:R-:W-:Y:S01]  /*0d30*/  IADD3.X R47, R15, R17, RZ, P3, !PT ;  /* 0x000000110f2f7210 */ /* 0x000fe20001ffe4ff */
[----:B------:R1:W3:Y:S01]  /*0d40*/  LDG.E.SYS R52, [R10] ;  /* 0x000000000a347381 */ /* 0x0002e200001ee900 */
[----:B------:R-:W-:Y:S01]  /*0d50*/  IADD3.X R7, R17, R41, RZ, P4, !PT ;  /* 0x0000002911077210 */ /* 0x000fe200027fe4ff */
[----:B------:R-:W-:Y:S01]  /*0d60*/  IMAD.X R39, R11, 0x1, R17, P2 ;  /* 0x000000010b277824 */ /* 0x000fe200010e0611 */
[C---:B------:R-:W-:Y:S01]  /*0d70*/  IADD3 R60, P2, R33.reuse, R36, RZ ;  /* 0x00000024213c7210 */ /* 0x040fe20007f5e0ff */
[----:B------:R4:W5:Y:S01]  /*0d80*/  LDG.E.SYS R58, [R36] ;  /* 0x00000000243a7381 */ /* 0x00096200001ee900 */
[----:B0-----:R-:W-:-:S03]  /*0d90*/  IADD3 R14, P4, R33, R8, RZ ;  /* 0x00000008210e7210 */ /* 0x001fc60007f9e0ff */
[----:B------:R0:W5:Y:S01]  /*0da0*/  LDG.E.SYS R57, [R40] ;  /* 0x0000000028397381 */ /* 0x00016200001ee900 */
[----:B-1----:R-:W-:Y:S01]  /*0db0*/  IADD3 R10, P3, R33, R44, RZ ;  /* 0x0000002c210a7210 */ /* 0x002fe20007f7e0ff */
[--C-:B------:R-:W-:Y:S01]  /*0dc0*/  IMAD.X R15, R9, 0x1, R17.reuse, P4 ;  /* 0x00000001090f7824 */ /* 0x100fe200020e0611 */
[----:B------:R-:W-:Y:S01]  /*0dd0*/  IADD3.X R61, R17, R37, RZ, P2, !PT ;  /* 0x00000025113d7210 */ /* 0x000fe200017fe4ff */
[----:B------:R1:W3:Y:S02]  /*0de0*/  LDG.E.SYS R43, [R8] ;  /* 0x00000000082b7381 */ /* 0x0002e400001ee900 */
[----:B------:R-:W-:Y:S01]  /*0df0*/  IMAD.X R11, R45, 0x1, R17, P3 ;  /* 0x000000012d0b7824 */ /* 0x000fe200018e0611 */
[C---:B----4-:R-:W-:Y:S01]  /*0e00*/  IADD3 R36, P3, R33.reuse, R60, RZ ;  /* 0x0000003c21247210 */ /* 0x050fe20007f7e0ff */
[----:B------:R4:W3:Y:S01]  /*0e10*/  LDG.E.SYS R55, [R6] ;  /* 0x0000000006377381 */ /* 0x0008e200001ee900 */
[----:B0-----:R-:W-:-:S03]  /*0e20*/  IADD3 R40, P4, R33, R6, RZ ;  /* 0x0000000621287210 */ /* 0x001fc60007f9e0ff */
[C---:B------:R-:W-:Y:S01]  /*0e30*/  IMAD.X R37, R17.reuse, 0x1, R61, P3 ;  /* 0x0000000111257824 */ /* 0x040fe200018e063d */
[----:B------:R-:W-:Y:S01]  /*0e40*/  IADD3.X R41, R17, R7, RZ, P4, !PT ;  /* 0x0000000711297210 */ /* 0x000fe200027fe4ff */
[----:B------:R0:W3:Y:S01]  /*0e50*/  LDG.E.SYS R56, [R60] ;  /* 0x000000003c387381 */ /* 0x0000e200001ee900 */
[C---:B-1----:R-:W-:Y:S02]  /*0e60*/  IADD3 R8, P2, R33.reuse, R46, RZ ;  /* 0x0000002e21087210 */ /* 0x042fe40007f5e0ff */
[----:B----4-:R-:W-:Y:S01]  /*0e70*/  IADD3 R6, P4, R33, R38, RZ ;  /* 0x0000002621067210 */ /* 0x010fe20007f9e0ff */
[----:B------:R1:W4:Y:S01]  /*0e80*/  LDG.E.SYS R50, [R38] ;  /* 0x0000000026327381 */ /* 0x00032200001ee900 */
[----:B------:R-:W-:-:S03]  /*0e90*/  IADD3.X R9, R17, R47, RZ, P2, !PT ;  /* 0x0000002f11097210 */ /* 0x000fc600017fe4ff */
[----:B------:R1:W4:Y:S01]  /*0ea0*/  LDG.E.SYS R53, [R40] ;  /* 0x0000000028357381 */ /* 0x00032200001ee900 */
[----:B0-----:R-:W-:Y:S01]  /*0eb0*/  IADD3 R60, P3, R33, R8, RZ ;  /* 0x00000008213c7210 */ /* 0x001fe20007f7e0ff */
[----:B------:R-:W-:Y:S02]  /*0ec0*/  IMAD.X R7, R17, 0x1, R39, P4 ;  /* 0x0000000111077824 */ /* 0x000fe400020e0627 */
[----:B------:R0:W4:Y:S01]  /*0ed0*/  LDG.E.SYS R54, [R36] ;  /* 0x0000000024367381 */ /* 0x00012200001ee900 */
[----:B------:R-:W-:Y:S01]  /*0ee0*/  IADD3 R31, R33, R31, RZ ;  /* 0x0000001f211f7210 */ /* 0x000fe20007ffe0ff */
[----:B------:R-:W-:Y:S01]  /*0ef0*/  IMAD.X R61, R17, 0x1, R9, P3 ;  /* 0x00000001113d7824 */ /* 0x000fe200018e0609 */
[C---:B-1----:R-:W-:Y:S01]  /*0f00*/  IADD3 R38, P2, R33.reuse, R6, RZ ;  /* 0x0000000621267210 */ /* 0x042fe20007f5e0ff */
[----:B------:R1:W4:Y:S01]  /*0f10*/  LDG.E.SYS R49, [R46] ;  /* 0x000000002e317381 */ /* 0x00032200001ee900 */
[----:B------:R-:W-:Y:S02]  /*0f20*/  IADD3 R12, R18, R31, RZ ;  /* 0x0000001f120c7210 */ /* 0x000fe40007ffe0ff */
[C---:B------:R-:W-:Y:S01]  /*0f30*/  IADD3 R32, R33.reuse, R32, RZ ;  /* 0x0000002021207210 */ /* 0x040fe20007ffe0ff */
[----:B------:R1:W4:Y:S01]  /*0f40*/  LDG.E.SYS R48, [R6] ;  /* 0x0000000006307381 */ /* 0x00032200001ee900 */
[----:B0-----:R-:W-:Y:S01]  /*0f50*/  IADD3 R36, P3, R33, R14, RZ ;  /* 0x0000000e21247210 */ /* 0x001fe20007f7e0ff */
[----:B------:R-:W-:-:S02]  /*0f60*/  IMAD.X R39, R17, 0x1, R7, P2 ;  /* 0x0000000111277824 */ /* 0x000fc400010e0607 */
[----:B------:R0:W4:Y:S02]  /*0f70*/  LDG.E.SYS R41, [R14] ;  /* 0x000000000e297381 */ /* 0x00012400001ee900 */
[----:B------:R-:W-:Y:S02]  /*0f80*/  IMAD.X R37, R17, 0x1, R15, P3 ;  /* 0x0000000111257824 */ /* 0x000fe400018e060f */
[----:B-1----:R1:W4:Y:S01]  /*0f90*/  LDG.E.SYS R47, [R8] ;  /* 0x00000000082f7381 */ /* 0x00232200001ee900 */
[----:B------:R-:W-:-:S03]  /*0fa0*/  IADD3 R6, P3, R33, R36, RZ ;  /* 0x0000002421067210 */ /* 0x000fc60007f7e0ff */
[----:B------:R1:W4:Y:S01]  /*0fb0*/  LDG.E.SYS R44, [R44] ;  /* 0x000000002c2c7381 */ /* 0x00032200001ee900 */
[----:B0-----:R-:W-:-:S03]  /*0fc0*/  IADD3 R14, P2, R33, R10, RZ ;  /* 0x0000000a210e7210 */ /* 0x001fc60007f5e0ff */
[----:B------:R0:W4:Y:S01]  /*0fd0*/  LDG.E.SYS R46, [R38] ;  /* 0x00000000262e7381 */ /* 0x00012200001ee900 */
[----:B-1----:R-:W-:Y:S01]  /*0fe0*/  IMAD.WIDE R8, R12, R29, c[0x0][0x170] ;  /* 0x00005c000c087625 */ /* 0x002fe200078e021d */
[----:B------:R-:W-:Y:S01]  /*0ff0*/  IADD3 R12, R18, R32, RZ ;  /* 0x00000020120c7210 */ /* 0x000fe20007ffe0ff */
[C---:B------:R-:W-:Y:S01]  /*1000*/  IMAD.X R7, R17.reuse, 0x1, R37, P3 ;  /* 0x0000000111077824 */ /* 0x040fe200018e0625 */
[----:B------:R1:W4:Y:S01]  /*1010*/  LDG.E.SYS R42, [R10] ;  /* 0x000000000a2a7381 */ /* 0x00032200001ee900 */
[----:B------:R-:W-:-:S03]  /*1020*/  IADD3.X R15, R17, R11, RZ, P2, !PT ;  /* 0x0000000b110f7210 */ /* 0x000fc600017fe4ff */
[----:B------:R1:W4:Y:S04]  /*1030*/  LDG.E.SYS R45, [R60] ;  /* 0x000000003c2d7381 */ /* 0x00032800001ee900 */
[----:B0-----:R0:W4:Y:S01]  /*1040*/  LDG.E.SYS R39, [R36] ;  /* 0x0000000024277381 */ /* 0x00112200001ee900 */
[----:B-1----:R-:W-:-:S03]  /*1050*/  IADD3 R10, P4, R33, R8, RZ ;  /* 0x00000008210a7210 */ /* 0x002fc60007f9e0ff */
[----:B------:R1:W4:Y:S01]  /*1060*/  LDG.E.SYS R38, [R6] ;  /* 0x0000000006267381 */ /* 0x00032200001ee900 */
[----:B------:R-:W-:Y:S01]  /*1070*/  IMAD.WIDE R60, R12, R29, c[0x0][0x170] ;  /* 0x00005c000c3c7625 */ /* 0x000fe200078e021d */
[----:B------:R-:W-:Y:S01]  /*1080*/  IADD3 R12, P2, R33, R14, RZ ;  /* 0x0000000e210c7210 */ /* 0x000fe20007f5e0ff */
[----:B------:R-:W-:Y:S01]  /*1090*/  IMAD.X R11, R9, 0x1, R17, P4 ;  /* 0x00000001090b7824 */ /* 0x000fe200020e0611 */
[----:B------:R2:W4:Y:S04]  /*10a0*/  LDG.E.SYS R40, [R14] ;  /* 0x000000000e287381 */ /* 0x00052800001ee900 */
[----:B0-----:R0:W4:Y:S01]  /*10b0*/  LDG.E.SYS R36, [R8] ;  /* 0x0000000008247381 */ /* 0x00112200001ee900 */
[----:B-1----:R-:W-:-:S03]  /*10c0*/  IADD3 R6, P3, R33, R60, RZ ;  /* 0x0000003c21067210 */ /* 0x002fc60007f7e0ff */
[----:B------:R1:W4:Y:S02]  /*10d0*/  LDG.E.SYS R37, [R60] ;  /* 0x000000003c257381 */ /* 0x00032400001ee900 */
[----:B------:R-:W-:Y:S02]  /*10e0*/  IMAD.X R7, R61, 0x1, R17, P3 ;  /* 0x000000013d077824 */ /* 0x000fe400018e0611 */
[----:B--2---:R-:W-:Y:S01]  /*10f0*/  FFMA.FTZ R34, R13, -R16, R34 ;  /* 0x800000100d227223 */ /* 0x004fe20000010022 */
[----:B------:R-:W-:Y:S02]  /*1100*/  IADD3.X R13, R17, R15, RZ, P2, !PT ;  /* 0x0000000f110d7210 */ /* 0x000fe400017fe4ff */
[----:B0-----:R-:W-:Y:S02]  /*1110*/  IADD3 R8, P2, R33, R10, RZ ;  /* 0x0000000a21087210 */ /* 0x001fe40007f5e0ff */
[----:B------:R0:W2:Y:S02]  /*1120*/  LDG.E.SYS R10, [R10] ;  /* 0x000000000a0a7381 */ /* 0x0000a400001ee900 */
[----:B------:R-:W-:-:S02]  /*1130*/  IADD3.X R9, R17, R11, RZ, P2, !PT ;  /* 0x0000000b11097210 */ /* 0x000fc400017fe4ff */
[C---:B------:R-:W-:Y:S01]  /*1140*/  IADD3 R14, P2, R33.reuse, R6, RZ ;  /* 0x00000006210e7210 */ /* 0x040fe20007f5e0ff */
[----:B------:R-:W2:Y:S01]  /*1150*/  LDG.E.SYS R13, [R12] ;  /* 0x000000000c0d7381 */ /* 0x000ea200001ee900 */
[----:B-1----:R-:W-:-:S03]  /*1160*/  IADD3 R60, P3, R33, R8, RZ ;  /* 0x00000008213c7210 */ /* 0x002fc60007f7e0ff */
[----:B------:R-:W-:Y:S01]  /*1170*/  IMAD.X R15, R17, 0x1, R7, P2 ;  /* 0x00000001110f7824 */ /* 0x000fe200010e0607 */
[----:B------:R-:W-:Y:S01]  /*1180*/  IADD3 R16, P2, R33, R14, RZ ;  /* 0x0000000e21107210 */ /* 0x000fe20007f5e0ff */
[----:B------:R-:W2:Y:S01]  /*1190*/  LDG.E.SYS R6, [R6] ;  /* 0x0000000006067381 */ /* 0x000ea200001ee900 */
[----:B------:R-:W-:-:S03]  /*11a0*/  IADD3.X R61, R17, R9, RZ, P3, !PT ;  /* 0x00000009113d7210 */ /* 0x000fc60001ffe4ff */
[----:B------:R-:W-:Y:S01]  /*11b0*/  IMAD.X R17, R17, 0x1, R15, P2 ;  /* 0x0000000111117824 */ /* 0x000fe200010e060f */
[----:B------:R-:W2:Y:S04]  /*11c0*/  LDG.E.SYS R59, [R8] ;  /* 0x00000000083b7381 */ /* 0x000ea800001ee900 */
[----:B------:R1:W2:Y:S04]  /*11d0*/  LDG.E.SYS R14, [R14] ;  /* 0x000000000e0e7381 */ /* 0x0002a800001ee900 */
[----:B------:R-:W2:Y:S04]  /*11e0*/  LDG.E.SYS R16, [R16] ;  /* 0x0000000010107381 */ /* 0x000ea800001ee900 */
[----:B------:R-:W2:Y:S01]  /*11f0*/  LDG.E.SYS R61, [R60] ;  /* 0x000000003c3d7381 */ /* 0x000ea200001ee900 */
[----:B-----5:R-:W-:-:S04]  /*1200*/  FFMA.FTZ R34, R57, -R58, R34 ;  /* 0x8000003a39227223 */ /* 0x020fc80000010022 */
[----:B---3--:R-:W-:-:S04]  /*1210*/  FFMA.FTZ R34, R55, -R56, R34 ;  /* 0x8000003837227223 */ /* 0x008fc80000010022 */
[----:B----4-:R-:W-:-:S04]  /*1220*/  FFMA.FTZ R34, R53, -R54, R34 ;  /* 0x8000003635227223 */ /* 0x010fc80000010022 */
[----:B------:R-:W-:-:S04]  /*1230*/  FFMA.FTZ R34, R51, -R52, R34 ;  /* 0x8000003433227223 */ /* 0x000fc80000010022 */
[----:B------:R-:W-:-:S04]  /*1240*/  FFMA.FTZ R34, R49, -R50, R34 ;  /* 0x8000003231227223 */ /* 0x000fc80000010022 */
[----:B------:R-:W-:Y:S01]  /*1250*/  FFMA.FTZ R34, R47, -R48, R34 ;  /* 0x800000302f227223 */ /* 0x000fe20000010022 */
[----:B------:R-:W-:-:S03]  /*1260*/  IADD3 R30, R30, 0x10, RZ ;  /* 0x000000101e1e7810 */ /* 0x000fc60007ffe0ff */
[----:B------:R-:W-:-:S04]  /*1270*/  FFMA.FTZ R34, R45, -R46, R34 ;  /* 0x8000002e2d227223 */ /* 0x000fc80000010022 */
[----:B------:R-:W-:-:S04]  /*1280*/  FFMA.FTZ R34, R43, -R44, R34 ;  /* 0x8000002c2b227223 */ /* 0x000fc80000010022 */
[----:B------:R-:W-:-:S04]  /*1290*/  FFMA.FTZ R34, R41, -R42, R34 ;  /* 0x8000002a29227223 */ /* 0x000fc80000010022 */
[----:B------:R-:W-:Y:S01]  /*12a0*/  FFMA.FTZ R34, R39, -R40, R34 ;  /* 0x8000002827227223 */ /* 0x000fe20000010022 */
[----:B------:R-:W-:Y:S01]  /*12b0*/  ISETP.GE.AND P2, PT, R30, R35, PT ;  /* 0x000000231e00720c */ /* 0x000fe20003f46270 */
[C---:B0-----:R-:W-:Y:S01]  /*12c0*/  IMAD.IADD R11, R33.reuse, 0x1, R31 ;  /* 0x00000001210b7824 */ /* 0x041fe200078e021f */
[----:B-1----:R-:W-:Y:S01]  /*12d0*/  IADD3 R15, R33, R32, RZ ;  /* 0x00000020210f7210 */ /* 0x002fe20007ffe0ff */
[----:B--2---:R-:W-:-:S04]  /*12e0*/  FFMA.FTZ R13, R38, -R13, R34 ;  /* 0x8000000d260d7223 */ /* 0x004fc80000010022 */
[----:B------:R-:W-:-:S04]  /*12f0*/  FFMA.FTZ R13, R36, -R37, R13 ;  /* 0x80000025240d7223 */ /* 0x000fc8000001000d */
[----:B------:R-:W-:-:S04]  /*1300*/  FFMA.FTZ R6, R10, -R6, R13 ;  /* 0x800000060a067223 */ /* 0x000fc8000001000d */
[----:B------:R-:W-:-:S04]  /*1310*/  FFMA.FTZ R6, R59, -R14, R6 ;  /* 0x8000000e3b067223 */ /* 0x000fc80000010006 */
[----:B------:R-:W-:Y:S01]  /*1320*/  FFMA.FTZ R34, R61, -R16, R6 ;  /* 0x800000103d227223 */ /* 0x000fe20000010006 */
[----:B------:R-:W-:Y:S07]  /*1330*/  @!P2 BRA `(.L_x_20) ;  /* 0xfffff8400000a947 */ /* 0x000fee000383ffff */
.L_x_19:
[----:B------:R-:W-:Y:S05]  /*1340*/  BSYNC B3 ;  /* 0x0000000000037941 */ /* 0x000fea0003800000 */
.L_x_18:
[----:B------:R-:W-:Y:S01]  /*1350*/  IADD3 R6, -R30, R27, RZ ;  /* 0x0000001b1e067210 */ /* 0x000fe20007ffe1ff */
[----:B------:R-:W-:Y:S03]  /*1360*/  BSSY B3, `(.L_x_21) ;  /* 0x0000042000037945 */ /* 0x000fe60003800000 */
[----:B------:R-:W-:-:S12]  /*1370*/  ISETP.GT.AND P2, PT, R6, 0x4, PT ;  /* 0x000000040600780c */ /* 0x000fd80003f44270 */
[----:B------:R-:W-:Y:S05]  /*1380*/  @!P2 BRA `(.L_x_22) ;  /* 0x000003f00000a947 */ /* 0x000fea0003800000 */
[C---:B------:R-:W-:Y:S01]  /*1390*/  IMAD.IADD R14, R18.reuse, 0x1, R15 ;  /* 0x00000001120e7824 */ /* 0x040fe200078e020f */
[C---:B------:R-:W-:Y:S01]  /*13a0*/  IADD3 R31, R33.reuse, R15, RZ ;  /* 0x0000000f211f7210 */ /* 0x040fe20007ffe0ff */
[----:B------:R-:W-:Y:S01]  /*13b0*/  IMAD.IADD R40, R18, 0x1, R11 ;  /* 0x0000000112287824 */ /* 0x000fe200078e020b */
[C---:B------:R-:W-:Y:S01]  /*13c0*/  IADD3 R32, R33.reuse, R11, RZ ;  /* 0x0000000b21207210 */ /* 0x040fe20007ffe0ff */
[-C--:B------:R-:W-:Y:S01]  /*13d0*/  IMAD.WIDE R14, R14, R29.reuse, c[0x0][0x170] ;  /* 0x00005c000e0e7625 */ /* 0x080fe200078e021d */
[----:B------:R-:W-:Y:S01]  /*13e0*/  SHF.R.S32.HI R35, RZ, 0x1f, R33 ;  /* 0x0000001fff237819 */ /* 0x000fe20000011421 */
[C---:B------:R-:W-:Y:S01]  /*13f0*/  IMAD.IADD R36, R18.reuse, 0x1, R31 ;  /* 0x0000000112247824 */ /* 0x040fe200078e021f */
[----:B------:R-:W-:Y:S01]  /*1400*/  IADD3 R38, R18, R32, RZ ;  /* 0x0000002012267210 */ /* 0x000fe20007ffe0ff */
[-C--:B------:R-:W-:Y:S02]  /*1410*/  IMAD.WIDE R40, R40, R29.reuse, c[0x0][0x170] ;  /* 0x00005c0028287625 */ /* 0x080fe400078e021d */
[-C--:B------:R-:W-:Y:S01]  /*1420*/  IMAD.WIDE R36, R36, R29.reuse, c[0x0][0x170] ;  /* 0x00005c0024247625 */ /* 0x080fe200078e021d */
[----:B------:R-:W-:Y:S01]  /*1430*/  IADD3 R12, P0, R33, R14, RZ ;  /* 0x0000000e210c7210 */ /* 0x000fe20007f1e0ff */
[----:B------:R-:W-:-:S02]  /*1440*/  IMAD.WIDE R38, R38, R29, c[0x0][0x170] ;  /* 0x00005c0026267625 */ /* 0x000fc400078e021d */
[----:B------:R0:W2:Y:S01]  /*1450*/  LDG.E.SYS R43, [R14] ;  /* 0x000000000e2b7381 */ /* 0x0000a200001ee900 */
[----:B------:R-:W-:Y:S01]  /*1460*/  IADD3 R10, P2, R33, R40, RZ ;  /* 0x00000028210a7210 */ /* 0x000fe20007f5e0ff */
[--C-:B------:R-:W-:Y:S01]  /*1470*/  IMAD.X R13, R15, 0x1, R35.reuse, P0 ;  /* 0x000000010f0d7824 */ /* 0x100fe200000e0623 */
[----:B------:R-:W-:Y:S01]  /*1480*/  IADD3 R8, P0, R33, R36, RZ ;  /* 0x0000002421087210 */ /* 0x000fe20007f1e0ff */
[----:B------:R1:W2:Y:S01]  /*1490*/  LDG.E.SYS R44, [R40] ;  /* 0x00000000282c7381 */ /* 0x0002a200001ee900 */
[-C--:B------:R-:W-:Y:S02]  /*14a0*/  IADD3.X R11, R41, R35.reuse, RZ, P2, !PT ;  /* 0x00000023290b7210 */ /* 0x080fe400017fe4ff */
[----:B------:R-:W-:Y:S01]  /*14b0*/  IADD3 R6, P2, R33, R38, RZ ;  /* 0x0000002621067210 */ /* 0x000fe20007f5e0ff */
[----:B------:R-:W-:Y:S01]  /*14c0*/  IMAD.X R9, R37, 0x1, R35, P0 ;  /* 0x0000000125097824 */ /* 0x000fe200000e0623 */
[----:B------:R-:W-:Y:S01]  /*14d0*/  IADD3 R16, P0, R33, R12, RZ ;  /* 0x0000000c21107210 */ /* 0x000fe20007f1e0ff */
[----:B------:R3:W4:Y:S01]  /*14e0*/  LDG.E.SYS R42, [R36] ;  /* 0x00000000242a7381 */ /* 0x00072200001ee900 */
[----:B------:R-:W-:-:S02]  /*14f0*/  IADD3.X R7, R39, R35, RZ, P2, !PT ;  /* 0x0000002327077210 */ /* 0x000fc400017fe4ff */
[----:B0-----:R-:W-:Y:S01]  /*1500*/  IADD3 R14, P2, R33, R10, RZ ;  /* 0x0000000a210e7210 */ /* 0x001fe20007f5e0ff */
[----:B------:R0:W5:Y:S01]  /*1510*/  LDG.E.SYS R46, [R12] ;  /* 0x000000000c2e7381 */ /* 0x00016200001ee900 */
[----:B------:R-:W-:Y:S02]  /*1520*/  IADD3.X R17, R35, R13, RZ, P0, !PT ;  /* 0x0000000d23117210 */ /* 0x000fe400007fe4ff */
[----:B-1----:R-:W-:Y:S01]  /*1530*/  IADD3 R40, P0, R33, R16, RZ ;  /* 0x0000001021287210 */ /* 0x002fe20007f1e0ff */
[----:B------:R-:W-:Y:S01]  /*1540*/  IMAD.X R15, R35, 0x1, R11, P2 ;  /* 0x00000001230f7824 */ /* 0x000fe200010e060b */
[----:B---3--:R-:W-:Y:S01]  /*1550*/  IADD3 R36, P2, R33, R14, RZ ;  /* 0x0000000e21247210 */ /* 0x008fe20007f5e0ff */
[----:B------:R1:W5:Y:S02]  /*1560*/  LDG.E.SYS R49, [R10] ;  /* 0x000000000a317381 */ /* 0x00036400001ee900 */
[C---:B------:R-:W-:Y:S01]  /*1570*/  IMAD.X R41, R35.reuse, 0x1, R17, P0 ;  /* 0x0000000123297824 */ /* 0x040fe200000e0611 */
[----:B------:R-:W-:Y:S01]  /*1580*/  IADD3.X R37, R35, R15, RZ, P2, !PT ;  /* 0x0000000f23257210 */ /* 0x000fe200017fe4ff */
[----:B------:R-:W3:Y:S01]  /*1590*/  LDG.E.SYS R16, [R16] ;  /* 0x0000000010107381 */ /* 0x000ee200001ee900 */
[----:B0-----:R-:W-:-:S03]  /*15a0*/  IADD3 R12, P0, R33, R8, RZ ;  /* 0x00000008210c7210 */ /* 0x001fc60007f1e0ff */
[----:B------:R0:W3:Y:S01]  /*15b0*/  LDG.E.SYS R48, [R14] ;  /* 0x000000000e307381 */ /* 0x0000e200001ee900 */
[----:B-1----:R-:W-:Y:S01]  /*15c0*/  IADD3 R10, P2, R33, R6, RZ ;  /* 0x00000006210a7210 */ /* 0x002fe20007f5e0ff */
[C---:B------:R-:W-:Y:S02]  /*15d0*/  IMAD.X R13, R35.reuse, 0x1, R9, P0 ;  /* 0x00000001230d7824 */ /* 0x040fe400000e0609 */
[----:B------:R-:W4:Y:S01]  /*15e0*/  LDG.E.SYS R40, [R40] ;  /* 0x0000000028287381 */ /* 0x000f2200001ee900 */
[----:B------:R-:W-:-:S03]  /*15f0*/  IADD3.X R11, R35, R7, RZ, P2, !PT ;  /* 0x00000007230b7210 */ /* 0x000fc600017fe4ff */
[----:B------:R-:W4:Y:S01]  /*1600*/  LDG.E.SYS R37, [R36] ;  /* 0x0000000024257381 */ /* 0x000f2200001ee900 */
[----:B0-----:R-:W-:-:S03]  /*1610*/  IADD3 R14, P0, R33, R12, RZ ;  /* 0x0000000c210e7210 */ /* 0x001fc60007f1e0ff */
[----:B------:R0:W4:Y:S02]  /*1620*/  LDG.E.SYS R45, [R38] ;  /* 0x00000000262d7381 */ /* 0x00012400001ee900 */
[----:B------:R-:W-:Y:S02]  /*1630*/  IMAD.X R15, R35, 0x1, R13, P0 ;  /* 0x00000001230f7824 */ /* 0x000fe400000e060d */
[----:B------:R-:W4:Y:S04]  /*1640*/  LDG.E.SYS R47, [R8] ;  /* 0x00000000082f7381 */ /* 0x000f2800001ee900 */
[----:B------:R-:W4:Y:S01]  /*1650*/  LDG.E.SYS R6, [R6] ;  /* 0x0000000006067381 */ /* 0x000f2200001ee900 */
[----:B0-----:R-:W-:-:S03]  /*1660*/  IADD3 R38, P2, R33, R10, RZ ;  /* 0x0000000a21267210 */ /* 0x001fc60007f5e0ff */
[----:B------:R-:W4:Y:S01]  /*1670*/  LDG.E.SYS R12, [R12] ;  /* 0x000000000c0c7381 */ /* 0x000f2200001ee900 */
[----:B------:R-:W-:-:S03]  /*1680*/  IADD3.X R39, R35, R11, RZ, P2, !PT ;  /* 0x0000000b23277210 */ /* 0x000fc600017fe4ff */
[----:B------:R-:W4:Y:S04]  /*1690*/  LDG.E.SYS R11, [R10] ;  /* 0x000000000a0b7381 */ /* 0x000f2800001ee900 */
[----:B------:R0:W4:Y:S04]  /*16a0*/  LDG.E.SYS R14, [R14] ;  /* 0x000000000e0e7381 */ /* 0x00012800001ee900 */
[----:B------:R-:W4:Y:S01]  /*16b0*/  LDG.E.SYS R39, [R38] ;  /* 0x0000000026277381 */ /* 0x000f2200001ee900 */
[----:B------:R-:W-:Y:S02]  /*16c0*/  PLOP3.LUT P0, PT, PT, PT, PT, 0x8, 0x0 ;  /* 0x000000000000781c */ /* 0x000fe40003f0e170 */
[----:B------:R-:W-:Y:S01]  /*16d0*/  IADD3 R30, R30, 0x8, RZ ;  /* 0x000000081e1e7810 */ /* 0x000fe20007ffe0ff */
[----:B0-----:R-:W-:-:S02]  /*16e0*/  IMAD.IADD R15, R33, 0x1, R31 ;  /* 0x00000001210f7824 */ /* 0x001fc400078e021f */
[----:B--2---:R-:W-:-:S04]  /*16f0*/  FFMA.FTZ R43, R44, -R43, R34 ;  /* 0x8000002b2c2b7223 */ /* 0x004fc80000010022 */
[----:B-----5:R-:W-:-:S04]  /*1700*/  FFMA.FTZ R43, R49, -R46, R43 ;  /* 0x8000002e312b7223 */ /* 0x020fc8000001002b */
[----:B---3--:R-:W-:-:S04]  /*1710*/  FFMA.FTZ R16, R48, -R16, R43 ;  /* 0x8000001030107223 */ /* 0x008fc8000001002b */
[----:B----4-:R-:W-:-:S04]  /*1720*/  FFMA.FTZ R16, R37, -R40, R16 ;  /* 0x8000002825107223 */ /* 0x010fc80000010010 */
[----:B------:R-:W-:-:S04]  /*1730*/  FFMA.FTZ R16, R45, -R42, R16 ;  /* 0x8000002a2d107223 */ /* 0x000fc80000010010 */
[----:B------:R-:W-:-:S04]  /*1740*/  FFMA.FTZ R6, R6, -R47, R16 ;  /* 0x8000002f06067223 */ /* 0x000fc80000010010 */
[----:B------:R-:W-:Y:S01]  /*1750*/  FFMA.FTZ R6, R11, -R12, R6 ;  /* 0x8000000c0b067223 */ /* 0x000fe20000010006 */
[----:B------:R-:W-:-:S03]  /*1760*/  IADD3 R11, R33, R32, RZ ;  /* 0x00000020210b7210 */ /* 0x000fc60007ffe0ff */
[----:B------:R-:W-:-:S08]  /*1770*/  FFMA.FTZ R34, R39, -R14, R6 ;  /* 0x8000000e27227223 */ /* 0x000fd00000010006 */
.L_x_22:
[----:B------:R-:W-:Y:S05]  /*1780*/  BSYNC B3 ;  /* 0x0000000000037941 */ /* 0x000fea0003800000 */
.L_x_21:
[----:B------:R-:W-:-:S12]  /*1790*/  ISETP.LT.OR P0, PT, R30, R27, P0 ;  /* 0x0000001b1e00720c */ /* 0x000fd80000701670 */
[----:B------:R-:W-:Y:S05]  /*17a0*/  @!P0 BRA `(.L_x_17) ;  /* 0x000001f000008947 */ /* 0x000fea0003800000 */
[C---:B------:R-:W-:Y:S01]  /*17b0*/  IADD3 R6, R18.reuse, R15, RZ ;  /* 0x0000000f12067210 */ /* 0x040fe20007ffe0ff */
[----:B------:R-:W-:Y:S01]  /*17c0*/  IMAD.IADD R8, R18, 0x1, R11 ;  /* 0x0000000112087824 */ /* 0x000fe200078e020b */
[----:B------:R-:W-:-:S03]  /*17d0*/  SHF.R.S32.HI R31, RZ, 0x1f, R33 ;  /* 0x0000001fff1f7819 */ /* 0x000fc60000011421 */
[-C--:B------:R-:W-:Y:S02]  /*17e0*/  IMAD.WIDE R6, R6, R29.reuse, c[0x0][0x170] ;  /* 0x00005c0006067625 */ /* 0x080fe400078e021d */
[----:B------:R-:W-:-:S05]  /*17f0*/  IMAD.WIDE R8, R8, R29, c[0x0][0x170] ;  /* 0x00005c0008087625 */ /* 0x000fca00078e021d */
[C---:B------:R-:W-:Y:S02]  /*1800*/  IADD3 R12, P0, R33.reuse, R6, RZ ;  /* 0x00000006210c7210 */ /* 0x040fe40007f1e0ff */
[----:B------:R-:W-:Y:S01]  /*1810*/  IADD3 R10, P2, R33, R8, RZ ;  /* 0x00000008210a7210 */ /* 0x000fe20007f5e0ff */
[----:B------:R-:W2:Y:S01]  /*1820*/  LDG.E.SYS R6, [R6] ;  /* 0x0000000006067381 */ /* 0x000ea200001ee900 */
[----:B------:R-:W-:Y:S02]  /*1830*/  IADD3.X R13, R7, R31, RZ, P0, !PT ;  /* 0x0000001f070d7210 */ /* 0x000fe400007fe4ff */
[----:B------:R-:W-:Y:S01]  /*1840*/  IADD3 R16, P0, R33, R12, RZ ;  /* 0x0000000c21107210 */ /* 0x000fe20007f1e0ff */
[----:B------:R-:W-:Y:S01]  /*1850*/  IMAD.X R11, R9, 0x1, R31, P2 ;  /* 0x00000001090b7824 */ /* 0x000fe200010e061f */
[----:B------:R-:W-:Y:S01]  /*1860*/  IADD3 R14, P2, R33, R10, RZ ;  /* 0x0000000a210e7210 */ /* 0x000fe20007f5e0ff */
[----:B------:R-:W2:Y:S02]  /*1870*/  LDG.E.SYS R9, [R8] ;  /* 0x0000000008097381 */ /* 0x000ea400001ee900 */
[----:B------:R-:W-:Y:S01]  /*1880*/  IMAD.X R17, R31, 0x1, R13, P0 ;  /* 0x000000011f117824 */ /* 0x000fe200000e060d */
[----:B------:R-:W-:Y:S01]  /*1890*/  IADD3 R32, P0, R33, R16, RZ ;  /* 0x0000001021207210 */ /* 0x000fe20007f1e0ff */
[----:B------:R-:W3:Y:S01]  /*18a0*/  LDG.E.SYS R12, [R12] ;  /* 0x000000000c0c7381 */ /* 0x000ee200001ee900 */
[----:B------:R-:W-:-:S02]  /*18b0*/  IADD3.X R15, R31, R11, RZ, P2, !PT ;  /* 0x0000000b1f0f7210 */ /* 0x000fc400017fe4ff */
[----:B------:R-:W-:Y:S01]  /*18c0*/  IADD3 R30, P2, R33, R14, RZ ;  /* 0x0000000e211e7210 */ /* 0x000fe20007f5e0ff */
[C---:B------:R-:W-:Y:S01]  /*18d0*/  IMAD.X R33, R31.reuse, 0x1, R17, P0 ;  /* 0x000000011f217824 */ /* 0x040fe200000e0611 */
[----:B------:R-:W3:Y:S02]  /*18e0*/  LDG.E.SYS R35, [R10] ;  /* 0x000000000a237381 */ /* 0x000ee400001ee900 */
[----:B------:R-:W-:Y:S02]  /*18f0*/  IADD3.X R31, R31, R15, RZ, P2, !PT ;  /* 0x0000000f1f1f7210 */ /* 0x000fe400017fe4ff */
[----:B------:R-:W4:Y:S04]  /*1900*/  LDG.E.SYS R16, [R16] ;  /* 0x0000000010107381 */ /* 0x000f2800001ee900 */
[----:B------:R-:W4:Y:S04]  /*1910*/  LDG.E.SYS R15, [R14] ;  /* 0x000000000e0f7381 */ /* 0x000f2800001ee900 */
[----:B------:R-:W5:Y:S04]  /*1920*/  LDG.E.SYS R32, [R32] ;  /* 0x0000000020207381 */ /* 0x000f6800001ee900 */
[----:B------:R-:W5:Y:S01]  /*1930*/  LDG.E.SYS R31, [R30] ;  /* 0x000000001e1f7381 */ /* 0x000f6200001ee900 */
[----:B--2---:R-:W-:-:S04]  /*1940*/  FFMA.FTZ R6, R9, -R6, R34 ;  /* 0x8000000609067223 */ /* 0x004fc80000010022 */
[----:B---3--:R-:W-:-:S04]  /*1950*/  FFMA.FTZ R6, R35, -R12, R6 ;  /* 0x8000000c23067223 */ /* 0x008fc80000010006 */
[----:B----4-:R-:W-:-:S04]  /*1960*/  FFMA.FTZ R6, R15, -R16, R6 ;  /* 0x800000100f067223 */ /* 0x010fc80000010006 */
[----:B-----5:R-:W-:Y:S01]  /*1970*/  FFMA.FTZ R34, R31, -R32, R6 ;  /* 0x800000201f227223 */ /* 0x020fe20000010006 */
[----:B------:R-:W-:Y:S07]  /*1980*/  BRA `(.L_x_17) ;  /* 0x0000001000007947 */ /* 0x000fee0003800000 */
.L_x_12:
[----:B0----5:R-:W-:-:S08]  /*1990*/  IMAD.MOV.U32 R34, RZ, RZ, R14 ;  /* 0x000000ffff227224 */ /* 0x021fd000078e000e */
.L_x_17:
[----:B------:R-:W-:Y:S05]  /*19a0*/  BSYNC B0 ;  /* 0x0000000000007941 */ /* 0x000fea0003800000 */
.L_x_11:
[----:B------:R-:W-:-:S12]  /*19b0*/  ISETP.NE.AND P0, PT, R26, R27, PT ;  /* 0x0000001b1a00720c */ /* 0x000fd80003f05270 */
[----:B------:R-:W-:-:S05]  /*19c0*/  @P0 IMAD R6, R27, R27, R27 ;  /* 0x0000001b1b060224 */ /* 0x000fca00078e021b */
[----:B------:R-:W-:-:S04]  /*19d0*/  @P0 LEA.HI R6, R6, R6, RZ, 0x1 ;  /* 0x0000000606060211 */ /* 0x000fc800078f08ff */
[----:B------:R-:W-:-:S05]  /*19e0*/  @P0 LEA.HI.SX32 R6, R6, R27, 0x1f ;  /* 0x0000001b06060211 */ /* 0x000fca00078ffaff */
[----:B------:R-:W-:-:S04]  /*19f0*/  @P0 IMAD R6, R25, R6, R18 ;  /* 0x0000000619060224 */ /* 0x000fc800078e0212 */
[----:B------:R-:W-:-:S10]  /*1a00*/  @P0 IMAD.WIDE R6, R6, R29, c[0x0][0x170] ;  /* 0x00005c0006060625 */ /* 0x000fd400078e021d */
[----:B------:R-:W2:Y:S01]  /*1a10*/  @P0 LDG.E.SYS R6, [R6] ;  /* 0x0000000006060381 */ /* 0x000ea200001ee900 */
[----:B------:R-:W-:-:S06]  /*1a20*/  @!P0 FMNMX.FTZ R8, RZ, R34, !PT ;  /* 0x00000022ff088209 */ /* 0x000fcc0007810000 */
[----:B------:R-:W-:Y:S01]  /*1a30*/  @!P0 MUFU.SQRT R9, R8 ;  /* 0x0000000800098308 */ /* 0x000fe20000002000 */
[----:B--2---:R-:W0:Y:S02]  /*1a40*/  @P0 MUFU.RCP R9, R6 ;  /* 0x0000000600090308 */ /* 0x004e240000001000 */
[----:B0-----:R-:W-:Y:S01]  /*1a50*/  @P0 FMUL.FTZ R9, R9, R34 ;  /* 0x0000002209090220 */ /* 0x001fe20000410000 */
[C---:B------:R-:W-:Y:S02]  /*1a60*/  ISETP.GE.AND P0, PT, R27.reuse, R26, PT ;  /* 0x0000001a1b00720c */ /* 0x040fe40003f06270 */
[----:B------:R-:W-:-:S05]  /*1a70*/  IADD3 R27, R27, 0x1, RZ ;  /* 0x000000011b1b7810 */ /* 0x000fca0007ffe0ff */
[----:B------:R0:W-:Y:S05]  /*1a80*/  STG.E.SYS [R4], R9 ;  /* 0x0000000904007386 */ /* 0x0001ea000010e900 */
[----:B------:R-:W-:Y:S05]  /*1a90*/  @!P0 BRA `(.L_x_23) ;  /* 0xffffec9000008947 */ /* 0x000fea000383ffff */
.L_x_10:
[----:B------:R-:W-:Y:S05]  /*1aa0*/  BSYNC B1 ;  /* 0x0000000000017941 */ /* 0x000fea0003800000 */
.L_x_9:
[----:B------:R-:W-:Y:S02]  /*1ab0*/  IADD3 R26, R26, 0x1, RZ ;  /* 0x000000011a1a7810 */ /* 0x000fe40007ffe0ff */
[----:B0-----:R-:W-:-:S04]  /*1ac0*/  IADD3 R5, R21, 0x1, RZ ;  /* 0x0000000115057810 */ /* 0x001fc80007ffe0ff */
[----:B------:R-:W-:-:S12]  /*1ad0*/  ISETP.GE.AND P0, PT, R26, R5, PT ;  /* 0x000000051a00720c */ /* 0x000fd80003f06270 */
[----:B------:R-:W-:Y:S05]  /*1ae0*/  @!P0 BRA `(.L_x_24) ;  /* 0xffffebd000008947 */ /* 0x000fea000383ffff */
.L_x_8:
[----:B------:R-:W-:Y:S05]  /*1af0*/  BSYNC B2 ;  /* 0x0000000000027941 */ /* 0x000fea0003800000 */
.L_x_7:
[----:B------:R-:W0:Y:S01]  /*1b00*/  MUFU.RCP R5, R20 ;  /* 0x0000001400057308 */ /* 0x000e220000001000 */
[----:B------:R-:W-:Y:S01]  /*1b10*/  BSSY B0, `(.L_x_25) ;  /* 0x00000a6000007945 */ /* 0x000fe20003800000 */
[-C--:B0----5:R-:W-:Y:S02]  /*1b20*/  FMUL.FTZ R22, R22, R5.reuse ;  /* 0x0000000516167220 */ /* 0x0a1fe40000410000 */
[-C--:B------:R-:W-:Y:S02]  /*1b30*/  FMUL.FTZ R23, R23, R5.reuse ;  /* 0x0000000517177220 */ /* 0x080fe40000410000 */
[----:B------:R-:W-:Y:S01]  /*1b40*/  FMUL.FTZ R24, R24, R5 ;  /* 0x0000000518187220 */ /* 0x000fe20000410000 */
[----:B------:R-:W-:Y:S07]  /*1b50*/  @!P1 BRA `(.L_x_26) ;  /* 0x00000a1000009947 */ /* 0x000fee0003800000 */
[----:B-1----:R-:W-:-:S08]  /*1b60*/  MOV R6, RZ ;  /* 0x000000ff00067202 */ /* 0x002fd00000000f00 */
.L_x_38:
[----:B0-----:R-:W-:Y:S02]  /*1b70*/  IMAD.MOV.U32 R7, RZ, RZ, 0xc ;  /* 0x0000000cff077424 */ /* 0x001fe400078e00ff */
[----:B------:R-:W-:-:S04]  /*1b80*/  IMAD R4, R25, R6, R18 ;  /* 0x0000000619047224 */ /* 0x000fc800078e0212 */
[----:B------:R-:W-:-:S10]  /*1b90*/  IMAD.WIDE R4, R4, R7, c[0x0][0x178] ;  /* 0x00005e0004047625 */ /* 0x000fd400078e0207 */
[----:B------:R0:W5:Y:S04]  /*1ba0*/  LDG.E.SYS R10, [R4] ;  /* 0x00000000040a7381 */ /* 0x00016800001ee900 */
[----:B------:R0:W5:Y:S04]  /*1bb0*/  LDG.E.SYS R11, [R4+0x4] ;  /* 0x00000400040b7381 */ /* 0x00016800001ee900 */
[----:B------:R0:W5:Y:S01]  /*1bc0*/  LDG.E.SYS R12, [R4+0x8] ;  /* 0x00000800040c7381 */ /* 0x00016200001ee900 */
[C---:B------:R-:W-:Y:S01]  /*1bd0*/  ISETP.GE.AND P0, PT, R6.reuse, 0x1, PT ;  /* 0x000000010600780c */ /* 0x040fe20003f06270 */
[C---:B------:R-:W-:Y:S01]  /*1be0*/  IMAD R8, R6.reuse, R6, R6 ;  /* 0x0000000606087224 */ /* 0x040fe200078e0206 */
[----:B------:R-:W-:Y:S01]  /*1bf0*/  IADD3 R9, R6, 0x1, RZ ;  /* 0x0000000106097810 */ /* 0x000fe20007ffe0ff */
[----:B------:R-:W-:Y:S03]  /*1c00*/  BSSY B1, `(.L_x_27) ;  /* 0x0000087000017945 */ /* 0x000fe60003800000 */
[----:B------:R-:W-:-:S02]  /*1c10*/  LEA.HI R13, R8, R8, RZ, 0x1 ;  /* 0x00000008080d7211 */ /* 0x000fc400078f08ff */
[----:B------:R-:W-:Y:S01]  /*1c20*/  MOV R8, R6 ;  /* 0x0000000600087202 */ /* 0x000fe20000000f00 */
[----:B------:R-:W-:Y:S01]  /*1c30*/  IMAD.MOV.U32 R6, RZ, RZ, R9 ;  /* 0x000000ffff067224 */ /* 0x000fe200078e0009 */
[----:B------:R-:W-:Y:S02]  /*1c40*/  SHF.R.S32.HI R9, RZ, 0x1, R13 ;  /* 0x00000001ff097819 */ /* 0x000fe4000001140d */
[----:B------:R-:W-:Y:S06]  /*1c50*/  @!P0 BRA `(.L_x_28) ;  /* 0x000007e000008947 */ /* 0x000fec0003800000 */
[----:B0-----:R-:W-:Y:S01]  /*1c60*/  LOP3.LUT R13, R8, 0x3, RZ, 0xc0, !PT ;  /* 0x00000003080d7812 */ /* 0x001fe200078ec0ff */
[----:B------:R-:W-:Y:S01]  /*1c70*/  BSSY B2, `(.L_x_29) ;  /* 0x000003b000027945 */ /* 0x000fe20003800000 */
[----:B------:R-:W-:Y:S01]  /*1c80*/  MOV R30, RZ ;  /* 0x000000ff001e7202 */ /* 0x000fe20000000f00 */
[----:B------:R-:W-:Y:S01]  /*1c90*/  IMAD.MOV.U32 R20, RZ, RZ, RZ ;  /* 0x000000ffff147224 */ /* 0x000fe200078e00ff */
[----:B------:R-:W-:-:S12]  /*1ca0*/  ISETP.NE.AND P0, PT, R13, RZ, PT ;  /* 0x000000ff0d00720c */ /* 0x000fd80003f05270 */
[----:B------:R-:W-:Y:S05]  /*1cb0*/  @!P0 BRA `(.L_x_30) ;  /* 0x0000034000008947 */ /* 0x000fea0003800000 */
[----:B------:R-:W-:Y:S01]  /*1cc0*/  ISETP.NE.AND P0, PT, R13, 0x1, PT ;  /* 0x000000010d00780c */ /* 0x000fe20003f05270 */
[----:B------:R-:W-:Y:S01]  /*1cd0*/  BSSY B3, `(.L_x_31) ;  /* 0x0000020000037945 */ /* 0x000fe20003800000 */
[----:B------:R-:W-:-:S10]  /*1ce0*/  MOV R20, RZ ;  /* 0x000000ff00147202 */ /* 0x000fd40000000f00 */
[----:B------:R-:W-:Y:S05]  /*1cf0*/  @!P0 BRA `(.L_x_32) ;  /* 0x000001d000008947 */ /* 0x000fea0003800000 */
[----:B------:R-:W-:Y:S01]  /*1d00*/  ISETP.NE.AND P0, PT, R13, 0x2, PT ;  /* 0x000000020d00780c */ /* 0x000fe20003f05270 */
[----:B------:R-:W-:-:S11]  /*1d10*/  IMAD.MOV.U32 R20, RZ, RZ, RZ ;  /* 0x000000ffff147224 */ /* 0x000fd600078e00ff */
[----:B------:R-:W-:Y:S01]  /*1d20*/  @P0 MOV R20, 0x1 ;  /* 0x0000000100140802 */ /* 0x000fe20000000f00 */
[----:B------:R-:W-:Y:S01]  /*1d30*/  @P0 IMAD R14, R25, R9, R18 ;  /* 0x00000009190e0224 */ /* 0x000fe200078e0212 */
[----:B------:R-:W-:Y:S01]  /*1d40*/  @P0 MOV R15, 0x4 ;  /* 0x00000004000f0802 */ /* 0x000fe20000000f00 */
[----:B------:R-:W2:Y:S02]  /*1d50*/  @P0 LDG.E.SYS R28, [R2+0x4] ;  /* 0x00000400021c0381 */ /* 0x000ea400001ee900 */
[--C-:B------:R-:W-:Y:S02]  /*1d60*/  IMAD.MOV R16, RZ, RZ, -R20.reuse ;  /* 0x000000ffff107224 */ /* 0x100fe400078e0a14 */
[----:B------:R-:W-:Y:S01]  /*1d70*/  IMAD.IADD R13, R9, 0x1, R20 ;  /* 0x00000001090d7824 */ /* 0x000fe200078e0214 */
[----:B------:R-:W3:Y:S01]  /*1d80*/  @P0 LDG.E.SYS R29, [R2+0x8] ;  /* 0x00000800021d0381 */ /* 0x000ee200001ee900 */
[----:B------:R-:W-:Y:S01]  /*1d90*/  @P0 IMAD.WIDE R14, R14, R15, c[0x0][0x170] ;  /* 0x00005c000e0e0625 */ /* 0x000fe200078e020f */
[C---:B------:R-:W-:Y:S01]  /*1da0*/  LOP3.LUT R17, R25.reuse, R16, RZ, 0xc0, !PT ;  /* 0x0000001019117212 */ /* 0x040fe200078ec0ff */
[----:B------:R-:W-:Y:S01]  /*1db0*/  IMAD R13, R25, R13, R18 ;  /* 0x0000000d190d7224 */ /* 0x000fe200078e0212 */
[----:B------:R-:W-:-:S03]  /*1dc0*/  MOV R16, 0x4 ;  /* 0x0000000400107802 */ /* 0x000fc60000000f00 */
[----:B------:R-:W-:Y:S02]  /*1dd0*/  IMAD.IADD R26, R18, 0x1, R17 ;  /* 0x00000001121a7824 */ /* 0x000fe400078e0211 */
[----:B------:R-:W-:Y:S02]  /*1de0*/  IMAD.WIDE R16, R13, R16, c[0x0][0x170] ;  /* 0x00005c000d107625 */ /* 0x000fe400078e0210 */
[----:B------:R-:W-:Y:S01]  /*1df0*/  IMAD.WIDE R26, R26, R7, c[0x0][0x178] ;  /* 0x00005e001a1a7625 */ /* 0x000fe200078e0207 */
[----:B------:R-:W2:Y:S04]  /*1e00*/  @P0 LDG.E.SYS R14, [R14] ;  /* 0x000000000e0e0381 */ /* 0x000ea800001ee900 */
[----:B------:R-:W4:Y:S04]  /*1e10*/  @P0 LDG.E.SYS R13, [R2] ;  /* 0x00000000020d0381 */ /* 0x000f2800001ee900 */
[----:B------:R-:W4:Y:S04]  /*1e20*/  LDG.E.SYS R16, [R16] ;  /* 0x0000000010107381 */ /* 0x000f2800001ee900 */
[----:B------:R-:W4:Y:S04]  /*1e30*/  LDG.E.SYS R31, [R26] ;  /* 0x000000001a1f7381 */ /* 0x000f2800001ee900 */
[----:B------:R-:W4:Y:S04]  /*1e40*/  LDG.E.SYS R30, [R26+0x4] ;  /* 0x000004001a1e7381 */ /* 0x000f2800001ee900 */
[----:B------:R-:W4:Y:S01]  /*1e50*/  LDG.E.SYS R33, [R26+0x8] ;  /* 0x000008001a217381 */ /* 0x000f2200001ee900 */
[----:B------:R-:W-:Y:S01]  /*1e60*/  IADD3 R20, R20, 0x1, RZ ;  /* 0x0000000114147810 */ /* 0x000fe20007ffe0ff */
[----:B--2--5:R-:W-:-:S02]  /*1e70*/  @P0 FFMA.FTZ R11, -R14, R28, R11 ;  /* 0x0000001c0e0b0223 */ /* 0x024fc4000001010b */
[----:B---3--:R-:W-:Y:S02]  /*1e80*/  @P0 FFMA.FTZ R12, -R14, R29, R12 ;  /* 0x0000001d0e0c0223 */ /* 0x008fe4000001010c */
[----:B----4-:R-:W-:-:S04]  /*1e90*/  @P0 FFMA.FTZ R10, R13, -R14, R10 ;  /* 0x8000000e0d0a0223 */ /* 0x010fc8000001000a */
[----:B------:R-:W-:Y:S02]  /*1ea0*/  FFMA.FTZ R10, R31, -R16, R10 ;  /* 0x800000101f0a7223 */ /* 0x000fe4000001000a */
[C---:B------:R-:W-:Y:S02]  /*1eb0*/  FFMA.FTZ R11, -R16.reuse, R30, R11 ;  /* 0x0000001e100b7223 */ /* 0x040fe4000001010b */
[----:B------:R-:W-:-:S08]  /*1ec0*/  FFMA.FTZ R12, -R16, R33, R12 ;  /* 0x00000021100c7223 */ /* 0x000fd0000001010c */
.L_x_32:
[----:B------:R-:W-:Y:S05]  /*1ed0*/  BSYNC B3 ;  /* 0x0000000000037941 */ /* 0x000fea0003800000 */
.L_x_31:
[-C--:B------:R-:W-:Y:S01]  /*1ee0*/  IADD3 R13, R9, R20.reuse, RZ ;  /* 0x00000014090d7210 */ /* 0x080fe20007ffe0ff */
[----:B------:R-:W-:Y:S02]  /*1ef0*/  IMAD.MOV.U32 R14, RZ, RZ, 0x4 ;  /* 0x00000004ff0e7424 */ /* 0x000fe400078e00ff */
[C-C-:B------:R-:W-:Y:S02]  /*1f00*/  IMAD R16, R25.reuse, R20, R18.reuse ;  /* 0x0000001419107224 */ /* 0x140fe400078e0212 */
[----:B------:R-:W-:Y:S02]  /*1f10*/  IMAD R13, R25, R13, R18 ;  /* 0x0000000d190d7224 */ /* 0x000fe400078e0212 */
[----:B------:R-:W-:-:S02]  /*1f20*/  IMAD.WIDE R16, R16, R7, c[0x0][0x178] ;  /* 0x00005e0010107625 */ /* 0x000fc400078e0207 */
[----:B------:R-:W-:-:S08]  /*1f30*/  IMAD.WIDE R14, R13, R14, c[0x0][0x170] ;  /* 0x00005c000d0e7625 */ /* 0x000fd000078e020e */
[----:B------:R-:W2:Y:S04]  /*1f40*/  LDG.E.SYS R13, [R16] ;  /* 0x00000000100d7381 */ /* 0x000ea800001ee900 */
[----:B------:R-:W2:Y:S04]  /*1f50*/  LDG.E.SYS R14, [R14] ;  /* 0x000000000e0e7381 */ /* 0x000ea800001ee900 */
[----:B------:R-:W3:Y:S04]  /*1f60*/  LDG.E.SYS R27, [R16+0x8] ;  /* 0x00000800101b7381 */ /* 0x000ee800001ee900 */
[----:B------:R-:W4:Y:S01]  /*1f70*/  LDG.E.SYS R26, [R16+0x4] ;  /* 0x00000400101a7381 */ /* 0x000f2200001ee900 */
[----:B------:R-:W-:Y:S01]  /*1f80*/  IADD3 R20, R20, 0x1, RZ ;  /* 0x0000000114147810 */ /* 0x000fe20007ffe0ff */
[----:B--2--5:R-:W-:-:S02]  /*1f90*/  FFMA.FTZ R10, R13, -R14, R10 ;  /* 0x8000000e0d0a7223 */ /* 0x024fc4000001000a */
[C---:B---3--:R-:W-:Y:S02]  /*1fa0*/  FFMA.FTZ R12, -R14.reuse, R27, R12 ;  /* 0x0000001b0e0c7223 */ /* 0x048fe4000001010c */
[----:B----4-:R-:W-:Y:S01]  /*1fb0*/  FFMA.FTZ R11, -R14, R26, R11 ;  /* 0x0000001a0e0b7223 */ /* 0x010fe2000001010b */
[----:B------:R-:W-:Y:S02]  /*1fc0*/  MOV R36, R10 ;  /* 0x0000000a00247202 */ /* 0x000fe40000000f00 */
[----:B------:R-:W-:Y:S01]  /*1fd0*/  MOV R30, R12 ;  /* 0x0000000c001e7202 */ /* 0x000fe20000000f00 */
[----:B------:R-:W-:Y:S01]  /*1fe0*/  IMAD.MOV.U32 R32, RZ, RZ, R11 ;  /* 0x000000ffff207224 */ /* 0x000fe200078e000b */
[----:B------:R-:W-:Y:S07]  /*1ff0*/  BRA `(.L_x_33) ;  /* 0x0000002000007947 */ /* 0x000fee0003800000 */
.L_x_30:
[----:B------:R-:W-:Y:S01]  /*2000*/  IMAD.MOV.U32 R32, RZ, RZ, RZ ;  /* 0x000000ffff207224 */ /* 0x000fe200078e00ff */
[----:B------:R-:W-:-:S08]  /*2010*/  MOV R36, RZ ;  /* 0x000000ff00247202 */ /* 0x000fd00000000f00 */
.L_x_33:
[----:B------:R-:W-:Y:S05]  /*2020*/  BSYNC B2 ;  /* 0x0000000000027941 */ /* 0x000fea0003800000 */
.L_x_29:
[----:B------:R-:W-:Y:S01]  /*2030*/  ISETP.GE.U32.AND P0, PT, R8, 0x4, PT ;  /* 0x000000040800780c */ /* 0x000fe20003f06070 */
[----:B------:R-:W-:Y:S11]  /*2040*/  BSSY B2, `(.L_x_34) ;  /* 0x000003e000027945 */ /* 0x000ff60003800000 */
[----:B------:R-:W-:Y:S05]  /*2050*/  @!P0 BRA `(.L_x_35) ;  /* 0x000003c000008947 */ /* 0x000fea0003800000 */
[----:B-----5:R-:W-:Y:S01]  /*2060*/  IMAD.MOV.U32 R30, RZ, RZ, R12 ;  /* 0x000000ffff1e7224 */ /* 0x020fe200078e000c */
[C---:B------:R-:W-:Y:S01]  /*2070*/  SHF.L.U32 R31, R25.reuse, 0x2, RZ ;  /* 0x00000002191f7819 */ /* 0x040fe200000006ff */
[----:B------:R-:W-:Y:S01]  /*2080*/  IMAD R33, R25, 0xc, RZ ;  /* 0x0000000c19217824 */ /* 0x000fe200078e02ff */
[----:B------:R-:W-:Y:S01]  /*2090*/  MOV R32, R11 ;  /* 0x0000000b00207202 */ /* 0x000fe20000000f00 */
[----:B------:R-:W-:Y:S01]  /*20a0*/  IMAD.IADD R12, R9, 0x1, R20 ;  /* 0x00000001090c7824 */ /* 0x000fe200078e0214 */
[----:B------:R-:W-:Y:S01]  /*20b0*/  SHF.R.S32.HI R39, RZ, 0x1f, R31 ;  /* 0x0000001fff277819 */ /* 0x000fe2000001141f */
[----:B------:R-:W-:Y:S01]  /*20c0*/  IMAD.MOV.U32 R36, RZ, RZ, R10 ;  /* 0x000000ffff247224 */ /* 0x000fe200078e000a */
[----:B------:R-:W-:Y:S01]  /*20d0*/  SHF.R.S32.HI R37, RZ, 0x1f, R33 ;  /* 0x0000001fff257819 */ /* 0x000fe20000011421 */
[----:B------:R-:W-:-:S02]  /*20e0*/  IMAD R34, R25, R20, RZ ;  /* 0x0000001419227224 */ /* 0x000fc400078e02ff */
[----:B------:R-:W-:-:S08]  /*20f0*/  IMAD R35, R25, R12, RZ ;  /* 0x0000000c19237224 */ /* 0x000fd000078e02ff */
.L_x_36:
[C---:B------:R-:W-:Y:S01]  /*2100*/  IADD3 R28, R18.reuse, R35, RZ ;  /* 0x00000023121c7210 */ /* 0x040fe20007ffe0ff */
[----:B------:R-:W-:Y:S01]  /*2110*/  IMAD.MOV.U32 R29, RZ, RZ, 0x4 ;  /* 0x00000004ff1d7424 */ /* 0x000fe200078e00ff */
[----:B------:R-:W-:-:S03]  /*2120*/  IADD3 R26, R18, R34, RZ ;  /* 0x00000022121a7210 */ /* 0x000fc60007ffe0ff */
[----:B------:R-:W-:Y:S02]  /*2130*/  IMAD.WIDE R28, R28, R29, c[0x0][0x170] ;  /* 0x00005c001c1c7625 */ /* 0x000fe400078e021d */
[----:B------:R-:W-:-:S05]  /*2140*/  IMAD.WIDE R26, R26, R7, c[0x0][0x178] ;  /* 0x00005e001a1a7625 */ /* 0x000fca00078e0207 */
[----:B------:R-:W-:Y:S02]  /*2150*/  IADD3 R12, P0, R31, R28, RZ ;  /* 0x0000001c1f0c7210 */ /* 0x000fe40007f1e0ff */
[----:B------:R-:W-:Y:S01]  /*2160*/  IADD3 R14, P2, R26, R33, RZ ;  /* 0x000000211a0e7210 */ /* 0x000fe20007f5e0ff */
[----:B------:R0:W2:Y:S02]  /*2170*/  LDG.E.SYS R43, [R28] ;  /* 0x000000001c2b7381 */ /* 0x0000a400001ee900 */
[----:B------:R-:W-:Y:S01]  /*2180*/  IMAD.X R13, R29, 0x1, R39, P0 ;  /* 0x000000011d0d7824 */ /* 0x000fe200000e0627 */
[----:B------:R-:W-:Y:S01]  /*2190*/  IADD3.X R15, R27, R37, RZ, P2, !PT ;  /* 0x000000251b0f7210 */ /* 0x000fe200017fe4ff */
[----:B------:R1:W2:Y:S01]  /*21a0*/  LDG.E.SYS R41, [R26] ;  /* 0x000000001a297381 */ /* 0x0002a200001ee900 */
[----:B------:R-:W-:Y:S02]  /*21b0*/  IADD3 R10, P0, R31, R12, RZ ;  /* 0x0000000c1f0a7210 */ /* 0x000fe40007f1e0ff */
[----:B------:R-:W-:Y:S01]  /*21c0*/  IADD3 R16, P2, R33, R14, RZ ;  /* 0x0000000e21107210 */ /* 0x000fe20007f5e0ff */
[----:B------:R1:W3:Y:S02]  /*21d0*/  LDG.E.SYS R38, [R26+0x4] ;  /* 0x000004001a267381 */ /* 0x0002e400001ee900 */
[----:B------:R-:W-:Y:S01]  /*21e0*/  IMAD.X R11, R39, 0x1, R13, P0 ;  /* 0x00000001270b7824 */ /* 0x000fe200000e060d */
[----:B------:R-:W-:Y:S01]  /*21f0*/  IADD3.X R17, R37, R15, RZ, P2, !PT ;  /* 0x0000000f25117210 */ /* 0x000fe200017fe4ff */
[----:B------:R1:W4:Y:S01]  /*2200*/  LDG.E.SYS R40, [R26+0x8] ;  /* 0x000008001a287381 */ /* 0x00032200001ee900 */
[----:B0-----:R-:W-:-:S03]  /*2210*/  IADD3 R28, P0, R31, R10, RZ ;  /* 0x0000000a1f1c7210 */ /* 0x001fc60007f1e0ff */
[----:B------:R0:W5:Y:S04]  /*2220*/  LDG.E.SYS R45, [R12] ;  /* 0x000000000c2d7381 */ /* 0x00016800001ee900 */
[----:B------:R0:W5:Y:S01]  /*2230*/  LDG.E.SYS R42, [R14] ;  /* 0x000000000e2a7381 */ /* 0x00016200001ee900 */
[----:B-1----:R-:W-:Y:S02]  /*2240*/  IADD3 R26, P2, R33, R16, RZ ;  /* 0x00000010211a7210 */ /* 0x002fe40007f5e0ff */
[----:B------:R-:W-:Y:S01]  /*2250*/  IADD3.X R29, R39, R11, RZ, P0, !PT ;  /* 0x0000000b271d7210 */ /* 0x000fe200007fe4ff */
[----:B------:R1:W5:Y:S02]  /*2260*/  LDG.E.SYS R44, [R14+0x4] ;  /* 0x000004000e2c7381 */ /* 0x00036400001ee900 */
[----:B------:R-:W-:-:S02]  /*2270*/  IMAD.X R27, R37, 0x1, R17, P2 ;  /* 0x00000001251b7824 */ /* 0x000fc400010e0611 */
[----:B------:R1:W5:Y:S04]  /*2280*/  LDG.E.SYS R46, [R14+0x8] ;  /* 0x000008000e2e7381 */ /* 0x00036800001ee900 */
[----:B------:R-:W5:Y:S04]  /*2290*/  LDG.E.SYS R47, [R10] ;  /* 0x000000000a2f7381 */ /* 0x000f6800001ee900 */
[----:B0-----:R-:W5:Y:S04]  /*22a0*/  LDG.E.SYS R12, [R16] ;  /* 0x00000000100c7381 */ /* 0x001f6800001ee900 */
[----:B------:R-:W5:Y:S04]  /*22b0*/  LDG.E.SYS R13, [R16+0x4] ;  /* 0x00000400100d7381 */ /* 0x000f6800001ee900 */
[----:B------:R-:W5:Y:S04]  /*22c0*/  LDG.E.SYS R48, [R16+0x8] ;  /* 0x0000080010307381 */ /* 0x000f6800001ee900 */
[----:B------:R-:W5:Y:S04]  /*22d0*/  LDG.E.SYS R28, [R28] ;  /* 0x000000001c1c7381 */ /* 0x000f6800001ee900 */
[----:B-1----:R-:W5:Y:S04]  /*22e0*/  LDG.E.SYS R15, [R26] ;  /* 0x000000001a0f7381 */ /* 0x002f6800001ee900 */
[----:B------:R-:W5:Y:S04]  /*22f0*/  LDG.E.SYS R14, [R26+0x4] ;  /* 0x000004001a0e7381 */ /* 0x000f6800001ee900 */
[----:B------:R-:W5:Y:S01]  /*2300*/  LDG.E.SYS R49, [R26+0x8] ;  /* 0x000008001a317381 */ /* 0x000f6200001ee900 */
[----:B------:R-:W-:-:S02]  /*2310*/  IADD3 R20, R20, 0x4, RZ ;  /* 0x0000000414147810 */ /* 0x000fc40007ffe0ff */
[C---:B------:R-:W-:Y:S02]  /*2320*/  IADD3 R35, R31.reuse, R35, RZ ;  /* 0x000000231f237210 */ /* 0x040fe40007ffe0ff */
[----:B------:R-:W-:Y:S02]  /*2330*/  ISETP.GE.AND P0, PT, R20, R8, PT ;  /* 0x000000081400720c */ /* 0x000fe40003f06270 */
[----:B------:R-:W-:Y:S01]  /*2340*/  IADD3 R34, R31, R34, RZ ;  /* 0x000000221f227210 */ /* 0x000fe20007ffe0ff */
[----:B--2---:R-:W-:Y:S02]  /*2350*/  FFMA.FTZ R41, R41, -R43, R36 ;  /* 0x8000002b29297223 */ /* 0x004fe40000010024 */
[C---:B---3--:R-:W-:Y:S02]  /*2360*/  FFMA.FTZ R38, -R43.reuse, R38, R32 ;  /* 0x000000262b267223 */ /* 0x048fe40000010120 */
[----:B----4-:R-:W-:Y:S02]  /*2370*/  FFMA.FTZ R40, -R43, R40, R30 ;  /* 0x000000282b287223 */ /* 0x010fe4000001011e */
[----:B-----5:R-:W-:-:S02]  /*2380*/  FFMA.FTZ R41, R42, -R45, R41 ;  /* 0x8000002d2a297223 */ /* 0x020fc40000010029 */
[C---:B------:R-:W-:Y:S02]  /*2390*/  FFMA.FTZ R38, -R45.reuse, R44, R38 ;  /* 0x0000002c2d267223 */ /* 0x040fe40000010126 */
[----:B------:R-:W-:Y:S02]  /*23a0*/  FFMA.FTZ R40, -R45, R46, R40 ;  /* 0x0000002e2d287223 */ /* 0x000fe40000010128 */
[----:B------:R-:W-:Y:S02]  /*23b0*/  FFMA.FTZ R12, R12, -R47, R41 ;  /* 0x8000002f0c0c7223 */ /* 0x000fe40000010029 */
[C---:B------:R-:W-:Y:S02]  /*23c0*/  FFMA.FTZ R13, -R47.reuse, R13, R38 ;  /* 0x0000000d2f0d7223 */ /* 0x040fe40000010126 */
[----:B------:R-:W-:Y:S02]  /*23d0*/  FFMA.FTZ R40, -R47, R48, R40 ;  /* 0x000000302f287223 */ /* 0x000fe40000010128 */
[----:B------:R-:W-:-:S02]  /*23e0*/  FFMA.FTZ R36, R15, -R28, R12 ;  /* 0x8000001c0f247223 */ /* 0x000fc4000001000c */
[C---:B------:R-:W-:Y:S02]  /*23f0*/  FFMA.FTZ R32, -R28.reuse, R14, R13 ;  /* 0x0000000e1c207223 */ /* 0x040fe4000001010d */
[----:B------:R-:W-:Y:S01]  /*2400*/  FFMA.FTZ R30, -R28, R49, R40 ;  /* 0x000000311c1e7223 */ /* 0x000fe20000010128 */
[----:B------:R-:W-:Y:S07]  /*2410*/  @!P0 BRA `(.L_x_36) ;  /* 0xfffffce000008947 */ /* 0x000fee000383ffff */
.L_x_35:
[----:B------:R-:W-:Y:S05]  /*2420*/  BSYNC B2 ;  /* 0x0000000000027941 */ /* 0x000fea0003800000 */
.L_x_34:
[----:B------:R-:W-:Y:S05]  /*2430*/  BRA `(.L_x_37) ;  /* 0x0000003000007947 */ /* 0x000fea0003800000 */
.L_x_28:
[----:B0----5:R-:W-:Y:S01]  /*2440*/  IMAD.MOV.U32 R30, RZ, RZ, R12 ;  /* 0x000000ffff1e7224 */ /* 0x021fe200078e000c */
[----:B------:R-:W-:Y:S02]  /*2450*/  MOV R32, R11 ;  /* 0x0000000b00207202 */ /* 0x000fe40000000f00 */
[----:B------:R-:W-:-:S08]  /*2460*/  MOV R36, R10 ;  /* 0x0000000a00247202 */ /* 0x000fd00000000f00 */
.L_x_37:
[----:B------:R-:W-:Y:S05]  /*2470*/  BSYNC B1 ;  /* 0x0000000000017941 */ /* 0x000fea0003800000 */
.L_x_27:
[----:B------:R-:W-:Y:S01]  /*2480*/  IMAD.IADD R9, R9, 0x1, R8 ;  /* 0x0000000109097824 */ /* 0x000fe200078e0208 */
[----:B------:R-:W-:-:S03]  /*2490*/  MOV R8, 0x4 ;  /* 0x0000000400087802 */ /* 0x000fc60000000f00 */
[----:B------:R-:W-:-:S04]  /*24a0*/  IMAD R9, R25, R9, R18 ;  /* 0x0000000919097224 */ /* 0x000fc800078e0212 */
[----:B------:R-:W-:-:S10]  /*24b0*/  IMAD.WIDE R8, R9, R8, c[0x0][0x170] ;  /* 0x00005c0009087625 */ /* 0x000fd400078e0208 */
[----:B------:R-:W2:Y:S01]  /*24c0*/  LDG.E.SYS R8, [R8] ;  /* 0x0000000008087381 */ /* 0x000ea200001ee900 */
[----:B------:R-:W-:-:S04]  /*24d0*/  IADD3 R15, R21, 0x1, RZ ;  /* 0x00000001150f7810 */ /* 0x000fc80007ffe0ff */
[----:B------:R-:W-:Y:S01]  /*24e0*/  ISETP.GE.AND P0, PT, R6, R15, PT ;  /* 0x0000000f0600720c */ /* 0x000fe20003f06270 */
[----:B--2---:R-:W0:Y:S02]  /*24f0*/  MUFU.RCP R7, R8 ;  /* 0x0000000800077308 */ /* 0x004e240000001000 */
[C---:B0----5:R-:W-:Y:S02]  /*2500*/  FMUL.FTZ R11, R7.reuse, R36 ;  /* 0x00000024070b7220 */ /* 0x061fe40000410000 */
[C---:B------:R-:W-:Y:S02]  /*2510*/  FMUL.FTZ R13, R7.reuse, R32 ;  /* 0x00000020070d7220 */ /* 0x040fe40000410000 */
[----:B------:R-:W-:-:S04]  /*2520*/  FMUL.FTZ R7, R7, R30 ;  /* 0x0000001e07077220 */ /* 0x000fc80000410000 */
[----:B------:R0:W-:Y:S04]  /*2530*/  STG.E.SYS [R4], R11 ;  /* 0x0000000b04007386 */ /* 0x0001e8000010e900 */
[----:B------:R0:W-:Y:S04]  /*2540*/  STG.E.SYS [R4+0x4], R13 ;  /* 0x0000040d04007386 */ /* 0x0001e8000010e900 */
[----:B------:R0:W-:Y:S01]  /*2550*/  STG.E.SYS [R4+0x8], R7 ;  /* 0x0000080704007386 */ /* 0x0001e2000010e900 */
[----:B------:R-:W-:Y:S05]  /*2560*/  @!P0 BRA `(.L_x_38) ;  /* 0xfffff60000008947 */ /* 0x000fea000383ffff */
.L_x_26:
[----:B------:R-:W-:Y:S05]  /*2570*/  BSYNC B0 ;  /* 0x0000000000007941 */ /* 0x000fea0003800000 */
.L_x_25:
[----:B------:R-:W-:Y:S01]  /*2580*/  BSSY B0, `(.L_x_39) ;  /* 0x00000b4000007945 */ /* 0x000fe20003800000 */
[----:B------:R-:W-:Y:S05]  /*2590*/  @!P1 BRA `(.L_x_40) ;  /* 0x00000b2000009947 */ /* 0x000fea0003800000 */
[----:B-1----:R-:W-:Y:S01]  /*25a0*/  IMAD R9, R25, 0xc, RZ ;  /* 0x0000000c19097824 */ /* 0x002fe200078e02ff */
[----:B------:R-:W-:Y:S01]  /*25b0*/  MOV R8, RZ ;  /* 0x000000ff00087202 */ /* 0x000fe20000000f00 */
[----:B------:R-:W-:-:S08]  /*25c0*/  IMAD.MOV.U32 R10, RZ, RZ, R21 ;  /* 0x000000ffff0a7224 */ /* 0x000fd000078e0015 */
.L_x_52:
[----:B0-----:R-:W-:Y:S01]  /*25d0*/  MOV R11, 0xc ;  /* 0x0000000c000b7802 */ /* 0x001fe20000000f00 */
[----:B------:R-:W-:-:S04]  /*25e0*/  IMAD R4, R25, R10, R18 ;  /* 0x0000000a19047224 */ /* 0x000fc800078e0212 */
[----:B------:R-:W-:-:S10]  /*25f0*/  IMAD.WIDE R4, R4, R11, c[0x0][0x178] ;  /* 0x00005e0004047625 */ /* 0x000fd400078e020b */
[----:B------:R0:W5:Y:S04]  /*2600*/  LDG.E.SYS R13, [R4] ;  /* 0x00000000040d7381 */ /* 0x00016800001ee900 */
[----:B------:R0:W5:Y:S04]  /*2610*/  LDG.E.SYS R6, [R4+0x4] ;  /* 0x0000040004067381 */ /* 0x00016800001ee900 */
[----:B------:R0:W5:Y:S01]  /*2620*/  LDG.E.SYS R7, [R4+0x8] ;  /* 0x0000080004077381 */ /* 0x00016200001ee900 */
[----:B------:R-:W-:Y:S01]  /*2630*/  IADD3 R27, R10, 0x1, RZ ;  /* 0x000000010a1b7810 */ /* 0x000fe20007ffe0ff */
[----:B------:R-:W-:Y:S01]  /*2640*/  BSSY B1, `(.L_x_41) ;  /* 0x0000095000017945 */ /* 0x000fe20003800000 */
[----:B------:R-:W-:-:S04]  /*2650*/  IADD3 R12, R21, 0x1, RZ ;  /* 0x00000001150c7810 */ /* 0x000fc80007ffe0ff */
[----:B------:R-:W-:-:S12]  /*2660*/  ISETP.GE.AND P0, PT, R27, R12, PT ;  /* 0x0000000c1b00720c */ /* 0x000fd80003f06270 */
[----:B------:R-:W-:Y:S05]  /*2670*/  @P0 BRA `(.L_x_42) ;  /* 0x000008e000000947 */ /* 0x000fea0003800000 */
[----:B0-----:R-:W-:Y:S01]  /*2680*/  LOP3.LUT R14, R8, 0x3, RZ, 0xc0, !PT ;  /* 0x00000003080e7812 */ /* 0x001fe200078ec0ff */
[----:B------:R-:W-:Y:S01]  /*2690*/  BSSY B2, `(.L_x_43) ;  /* 0x0000042000027945 */ /* 0x000fe20003800000 */
[----:B------:R-:W-:Y:S02]  /*26a0*/  MOV R20, RZ ;  /* 0x000000ff00147202 */ /* 0x000fe40000000f00 */
[----:B------:R-:W-:-:S12]  /*26b0*/  ISETP.NE.AND P0, PT, R14, RZ, PT ;  /* 0x000000ff0e00720c */ /* 0x000fd80003f05270 */
[----:B------:R-:W-:Y:S05]  /*26c0*/  @!P0 BRA `(.L_x_44) ;  /* 0x000003b000008947 */ /* 0x000fea0003800000 */
[----:B------:R-:W-:Y:S01]  /*26d0*/  ISETP.NE.AND P0, PT, R14, 0x1, PT ;  /* 0x000000010e00780c */ /* 0x000fe20003f05270 */
[----:B------:R-:W-:Y:S01]  /*26e0*/  BSSY B3, `(.L_x_45) ;  /* 0x0000025000037945 */ /* 0x000fe20003800000 */
[----:B------:R-:W-:-:S10]  /*26f0*/  IMAD.MOV.U32 R32, RZ, RZ, R27 ;  /* 0x000000ffff207224 */ /* 0x000fd400078e001b */
[----:B------:R-:W-:Y:S05]  /*2700*/  @!P0 BRA `(.L_x_46) ;  /* 0x0000022000008947 */ /* 0x000fea0003800000 */
[----:B------:R-:W-:Y:S01]  /*2710*/  ISETP.NE.AND P0, PT, R14, 0x2, PT ;  /* 0x000000020e00780c */ /* 0x000fe20003f05270 */
[----:B------:R-:W-:Y:S01]  /*2720*/  IMAD.MOV.U32 R29, RZ, RZ, 0x4 ;  /* 0x00000004ff1d7424 */ /* 0x000fe200078e00ff */
[----:B------:R-:W-:-:S10]  /*2730*/  MOV R32, R27 ;  /* 0x0000001b00207202 */ /* 0x000fd40000000f00 */
[----:B------:R-:W-:-:S05]  /*2740*/  @P0 IADD3 R32, R10, 0x2, RZ ;  /* 0x000000020a200810 */ /* 0x000fca0007ffe0ff */
[CC--:B------:R-:W-:Y:S02]  /*2750*/  @P0 IMAD R14, R32.reuse, R27.reuse, RZ ;  /* 0x0000001b200e0224 */ /* 0x0c0fe400078e02ff */
[-C--:B------:R-:W-:Y:S02]  /*2760*/  IMAD R16, R32, R32.reuse, R32 ;  /* 0x0000002020107224 */ /* 0x080fe400078e0220 */
[C-C-:B------:R-:W-:Y:S01]  /*2770*/  IMAD R28, R25.reuse, R32, R18.reuse ;  /* 0x00000020191c7224 */ /* 0x140fe200078e0212 */
[----:B------:R-:W-:Y:S01]  /*2780*/  @P0 LEA.HI R15, R14, R14, RZ, 0x1 ;  /* 0x0000000e0e0f0211 */ /* 0x000fe200078f08ff */
[----:B------:R-:W-:Y:S01]  /*2790*/  @P0 IMAD R14, R25, R27, R18 ;  /* 0x0000001b190e0224 */ /* 0x000fe200078e0212 */
[----:B------:R-:W-:Y:S02]  /*27a0*/  LEA.HI R17, R16, R16, RZ, 0x1 ;  /* 0x0000001010117211 */ /* 0x000fe400078f08ff */
[-C--:B------:R-:W-:Y:S02]  /*27b0*/  @P0 LEA.HI.SX32 R15, R15, R10.reuse, 0x1f ;  /* 0x0000000a0f0f0211 */ /* 0x080fe400078ffaff */
[----:B------:R-:W-:-:S02]  /*27c0*/  LEA.HI.SX32 R17, R17, R10, 0x1f ;  /* 0x0000000a11117211 */ /* 0x000fc400078ffaff */
[----:B------:R-:W-:Y:S01]  /*27d0*/  @P0 MOV R27, 0x4 ;  /* 0x00000004001b0802 */ /* 0x000fe20000000f00 */
[C-C-:B------:R-:W-:Y:S02]  /*27e0*/  @P0 IMAD R16, R25.reuse, R15, R18.reuse ;  /* 0x0000000f19100224 */ /* 0x140fe400078e0212 */
[----:B------:R-:W-:Y:S02]  /*27f0*/  IMAD R26, R25, R17, R18 ;  /* 0x00000011191a7224 */ /* 0x000fe400078e0212 */
[----:B------:R-:W-:Y:S02]  /*2800*/  @P0 IMAD.WIDE R14, R14, R11, c[0x0][0x178] ;  /* 0x00005e000e0e0625 */ /* 0x000fe400078e020b */
[----:B------:R-:W-:Y:S02]  /*2810*/  @P0 IMAD.WIDE R16, R16, R27, c[0x0][0x170] ;  /* 0x00005c0010100625 */ /* 0x000fe400078e021b */
[----:B------:R-:W-:Y:S02]  /*2820*/  IMAD.WIDE R26, R26, R29, c[0x0][0x170] ;  /* 0x00005c001a1a7625 */ /* 0x000fe400078e021d */
[----:B------:R-:W-:-:S04]  /*2830*/  IMAD.WIDE R28, R28, R11, c[0x0][0x178] ;  /* 0x00005e001c1c7625 */ /* 0x000fc800078e020b */
[----:B------:R-:W2:Y:S04]  /*2840*/  @P0 LDG.E.SYS R20, [R14] ;  /* 0x000000000e140381 */ /* 0x000ea800001ee900 */
[----:B------:R-:W2:Y:S04]  /*2850*/  @P0 LDG.E.SYS R16, [R16] ;  /* 0x0000000010100381 */ /* 0x000ea800001ee900 */
[----:B------:R-:W3:Y:S04]  /*2860*/  @P0 LDG.E.SYS R31, [R14+0x4] ;  /* 0x000004000e1f0381 */ /* 0x000ee800001ee900 */
[----:B------:R-:W4:Y:S04]  /*2870*/  @P0 LDG.E.SYS R30, [R14+0x8] ;  /* 0x000008000e1e0381 */ /* 0x000f2800001ee900 */
[----:B------:R-:W4:Y:S04]  /*2880*/  LDG.E.SYS R26, [R26] ;  /* 0x000000001a1a7381 */ /* 0x000f2800001ee900 */
[----:B------:R-:W4:Y:S04]  /*2890*/  LDG.E.SYS R34, [R28] ;  /* 0x000000001c227381 */ /* 0x000f2800001ee900 */
[----:B------:R-:W4:Y:S04]  /*28a0*/  LDG.E.SYS R33, [R28+0x4] ;  /* 0x000004001c217381 */ /* 0x000f2800001ee900 */
[----:B------:R-:W4:Y:S01]  /*28b0*/  LDG.E.SYS R35, [R28+0x8] ;  /* 0x000008001c237381 */ /* 0x000f2200001ee900 */
[----:B------:R-:W-:Y:S01]  /*28c0*/  IADD3 R32, R32, 0x1, RZ ;  /* 0x0000000120207810 */ /* 0x000fe20007ffe0ff */
[----:B--2--5:R-:W-:-:S02]  /*28d0*/  @P0 FFMA.FTZ R13, R20, -R16, R13 ;  /* 0x80000010140d0223 */ /* 0x024fc4000001000d */
[C---:B---3--:R-:W-:Y:S02]  /*28e0*/  @P0 FFMA.FTZ R6, -R16.reuse, R31, R6 ;  /* 0x0000001f10060223 */ /* 0x048fe40000010106 */
[----:B----4-:R-:W-:Y:S02]  /*28f0*/  @P0 FFMA.FTZ R7, -R16, R30, R7 ;  /* 0x0000001e10070223 */ /* 0x010fe40000010107 */
[----:B------:R-:W-:Y:S02]  /*2900*/  FFMA.FTZ R13, R34, -R26, R13 ;  /* 0x8000001a220d7223 */ /* 0x000fe4000001000d */
[C---:B------:R-:W-:Y:S02]  /*2910*/  FFMA.FTZ R6, -R26.reuse, R33, R6 ;  /* 0x000000211a067223 */ /* 0x040fe40000010106 */
[----:B------:R-:W-:-:S08]  /*2920*/  FFMA.FTZ R7, -R26, R35, R7 ;  /* 0x000000231a077223 */ /* 0x000fd00000010107 */
.L_x_46:
[----:B------:R-:W-:Y:S05]  /*2930*/  BSYNC B3 ;  /* 0x0000000000037941 */ /* 0x000fea0003800000 */
.L_x_45:
[-C--:B------:R-:W-:Y:S02]  /*2940*/  IMAD R14, R32, R32.reuse, R32 ;  /* 0x00000020200e7224 */ /* 0x080fe400078e0220 */
[----:B------:R-:W-:-:S03]  /*2950*/  IMAD R16, R25, R32, R18 ;  /* 0x0000002019107224 */ /* 0x000fc600078e0212 */
[----:B------:R-:W-:Y:S01]  /*2960*/  LEA.HI R15, R14, R14, RZ, 0x1 ;  /* 0x0000000e0e0f7211 */ /* 0x000fe200078f08ff */
[----:B------:R-:W-:Y:S01]  /*2970*/  IMAD.WIDE R16, R16, R11, c[0x0][0x178] ;  /* 0x00005e0010107625 */ /* 0x000fe200078e020b */
[----:B------:R-:W-:Y:S02]  /*2980*/  MOV R14, 0x4 ;  /* 0x00000004000e7802 */ /* 0x000fe40000000f00 */
[----:B------:R-:W-:-:S05]  /*2990*/  LEA.HI.SX32 R15, R15, R10, 0x1f ;  /* 0x0000000a0f0f7211 */ /* 0x000fca00078ffaff */
[----:B------:R-:W-:Y:S02]  /*29a0*/  IMAD R15, R25, R15, R18 ;  /* 0x0000000f190f7224 */ /* 0x000fe400078e0212 */
[----:B------:R-:W2:Y:S02]  /*29b0*/  LDG.E.SYS R20, [R16] ;  /* 0x0000000010147381 */ /* 0x000ea400001ee900 */
[----:B------:R-:W-:Y:S02]  /*29c0*/  IMAD.WIDE R14, R15, R14, c[0x0][0x170] ;  /* 0x00005c000f0e7625 */ /* 0x000fe400078e020e */
[----:B------:R-:W3:Y:S04]  /*29d0*/  LDG.E.SYS R26, [R16+0x8] ;  /* 0x00000800101a7381 */ /* 0x000ee800001ee900 */
[----:B------:R-:W4:Y:S04]  /*29e0*/  LDG.E.SYS R27, [R16+0x4] ;  /* 0x00000400101b7381 */ /* 0x000f2800001ee900 */
[----:B------:R-:W2:Y:S01]  /*29f0*/  LDG.E.SYS R14, [R14] ;  /* 0x000000000e0e7381 */ /* 0x000ea200001ee900 */
        /* <DEDUP_REMOVED lines=8> */
.L_x_44:
[----:B------:R-:W-:Y:S01]  /*2a80*/  MOV R32, R27 ;  /* 0x0000001b00207202 */ /* 0x000fe20000000f00 */
[----:B------:R-:W-:Y:S01]  /*2a90*/  IMAD.MOV.U32 R33, RZ, RZ, RZ ;  /* 0x000000ffff217224 */ /* 0x000fe200078e00ff */
[----:B------:R-:W-:-:S08]  /*2aa0*/  MOV R34, RZ ;  /* 0x000000ff00227202 */ /* 0x000fd00000000f00 */
.L_x_47:
[----:B------:R-:W-:Y:S05]  /*2ab0*/  BSYNC B2 ;  /* 0x0000000000027941 */ /* 0x000fea0003800000 */
.L_x_43:
[----:B------:R-:W-:Y:S01]  /*2ac0*/  ISETP.GE.U32.AND P0, PT, R8, 0x4, PT ;  /* 0x000000040800780c */ /* 0x000fe20003f06070 */
[----:B------:R-:W-:Y:S11]  /*2ad0*/  BSSY B2, `(.L_x_48) ;  /* 0x0000047000027945 */ /* 0x000ff60003800000 */
[----:B------:R-:W-:Y:S05]  /*2ae0*/  @!P0 BRA `(.L_x_49) ;  /* 0x0000045000008947 */ /* 0x000fea0003800000 */
[----:B-----5:R-:W-:Y:S01]  /*2af0*/  MOV R34, R13 ;  /* 0x0000000d00227202 */ /* 0x020fe20000000f00 */
[----:B------:R-:W-:Y:S01]  /*2b00*/  IMAD.MOV.U32 R33, RZ, RZ, R6 ;  /* 0x000000ffff217224 */ /* 0x000fe200078e0006 */
[----:B------:R-:W-:Y:S01]  /*2b10*/  MOV R20, R7 ;  /* 0x0000000700147202 */ /* 0x000fe20000000f00 */
[----:B------:R-:W-:Y:S01]  /*2b20*/  IMAD R13, R25, R32, RZ ;  /* 0x00000020190d7224 */ /* 0x000fe200078e02ff */
[----:B------:R-:W-:-:S08]  /*2b30*/  SHF.R.S32.HI R35, RZ, 0x1f, R9 ;  /* 0x0000001fff237819 */ /* 0x000fd00000011409 */
.L_x_50:
[C---:B------:R-:W-:Y:S01]  /*2b40*/  IADD3 R6, R32.reuse, 0x1, RZ ;  /* 0x0000000120067810 */ /* 0x040fe20007ffe0ff */
[C---:B------:R-:W-:Y:S01]  /*2b50*/  IMAD R7, R32.reuse, R32, R32 ;  /* 0x0000002020077224 */ /* 0x040fe200078e0220 */
[C---:B------:R-:W-:Y:S01]  /*2b60*/  IADD3 R15, R32.reuse, 0x2, RZ ;  /* 0x00000002200f7810 */ /* 0x040fe20007ffe0ff */
[----:B------:R-:W-:Y:S01]  /*2b70*/  IMAD.MOV.U32 R42, RZ, RZ, 0x4 ;  /* 0x00000004ff2a7424 */ /* 0x000fe200078e00ff */
[----:B------:R-:W-:-:S02]  /*2b80*/  IADD3 R14, R32, 0x3, RZ ;  /* 0x00000003200e7810 */ /* 0x000fc40007ffe0ff */
[----:B------:R-:W-:Y:S01]  /*2b90*/  IADD3 R26, R18, R13, RZ ;  /* 0x0000000d121a7210 */ /* 0x000fe20007ffe0ff */
[----:B------:R-:W-:Y:S01]  /*2ba0*/  IMAD R6, R6, R15, RZ ;  /* 0x0000000f06067224 */ /* 0x000fe200078e02ff */
[----:B------:R-:W-:Y:S01]  /*2bb0*/  LEA.HI R7, R7, R7, RZ, 0x1 ;  /* 0x0000000707077211 */ /* 0x000fe200078f08ff */
[----:B------:R-:W-:Y:S01]  /*2bc0*/  IMAD R16, R15, R14, RZ ;  /* 0x0000000e0f107224 */ /* 0x000fe200078e02ff */
[----:B------:R-:W-:Y:S01]  /*2bd0*/  IADD3 R32, R32, 0x4, RZ ;  /* 0x0000000420207810 */ /* 0x000fe20007ffe0ff */
[----:B------:R-:W-:Y:S01]  /*2be0*/  IMAD.WIDE R26, R26, R11, c[0x0][0x178] ;  /* 0x00005e001a1a7625 */ /* 0x000fe200078e020b */
[----:B------:R-:W-:Y:S02]  /*2bf0*/  LEA.HI.SX32 R7, R7, R10, 0x1f ;  /* 0x0000000a07077211 */ /* 0x000fe400078ffaff */
[----:B------:R-:W-:Y:S01]  /*2c00*/  LEA.HI R15, R6, R6, RZ, 0x1 ;  /* 0x00000006060f7211 */ /* 0x000fe200078f08ff */
[----:B------:R-:W-:Y:S01]  /*2c10*/  IMAD R14, R14, R32, RZ ;  /* 0x000000200e0e7224 */ /* 0x000fe200078e02ff */
[----:B------:R-:W-:Y:S01]  /*2c20*/  LEA.HI R17, R16, R16, RZ, 0x1 ;  /* 0x0000001010117211 */ /* 0x000fe200078f08ff */
[----:B------:R-:W-:Y:S01]  /*2c30*/  IMAD R7, R25, R7, R18 ;  /* 0x0000000719077224 */ /* 0x000fe200078e0212 */
[----:B------:R-:W-:-:S02]  /*2c40*/  LEA.HI.SX32 R15, R15, R10, 0x1f ;  /* 0x0000000a0f0f7211 */ /* 0x000fc400078ffaff */
[----:B------:R-:W-:Y:S01]  /*2c50*/  LEA.HI.SX32 R17, R17, R10, 0x1f ;  /* 0x0000000a11117211 */ /* 0x000fe200078ffaff */
[----:B------:R-:W-:Y:S01]  /*2c60*/  IMAD.WIDE R28, R7, R42, c[0x0][0x170] ;  /* 0x00005c00071c7625 */ /* 0x000fe200078e022a */
[----:B------:R-:W-:Y:S01]  /*2c70*/  IADD3 R6, P0, R9, R26, RZ ;  /* 0x0000001a09067210 */ /* 0x000fe20007f1e0ff */
[C-C-:B------:R-:W-:Y:S01]  /*2c80*/  IMAD R15, R25.reuse, R15, R18.reuse ;  /* 0x0000000f190f7224 */ /* 0x140fe200078e0212 */
[----:B------:R-:W-:Y:S01]  /*2c90*/  LEA.HI R31, R14, R14, RZ, 0x1 ;  /* 0x0000000e0e1f7211 */ /* 0x000fe200078f08ff */
[----:B------:R-:W-:Y:S01]  /*2ca0*/  IMAD R30, R25, R17, R18 ;  /* 0x00000011191e7224 */ /* 0x000fe200078e0212 */
[----:B------:R-:W-:Y:S01]  /*2cb0*/  IADD3.X R7, R27, R35, RZ, P0, !PT ;  /* 0x000000231b077210 */ /* 0x000fe200007fe4ff */
[----:B------:R-:W-:Y:S01]  /*2cc0*/  IMAD.WIDE R16, R15, R42, c[0x0][0x170] ;  /* 0x00005c000f107625 */ /* 0x000fe200078e022a */
[----:B------:R-:W-:Y:S01]  /*2cd0*/  LEA.HI.SX32 R31, R31, R10, 0x1f ;  /* 0x0000000a1f1f7211 */ /* 0x000fe200078ffaff */
[----:B------:R0:W2:Y:S01]  /*2ce0*/  LDG.E.SYS R39, [R26] ;  /* 0x000000001a277381 */ /* 0x0000a200001ee900 */
[----:B------:R-:W-:-:S03]  /*2cf0*/  IADD3 R14, P0, R9, R6, RZ ;  /* 0x00000006090e7210 */ /* 0x000fc60007f1e0ff */
[----:B------:R0:W3:Y:S01]  /*2d00*/  LDG.E.SYS R36, [R26+0x4] ;  /* 0x000004001a247381 */ /* 0x0000e200001ee900 */
[----:B------:R-:W-:Y:S01]  /*2d10*/  IMAD R31, R25, R31, R18 ;  /* 0x0000001f191f7224 */ /* 0x000fe200078e0212 */
[----:B------:R-:W-:Y:S02]  /*2d20*/  IADD3.X R15, R35, R7, RZ, P0, !PT ;  /* 0x00000007230f7210 */ /* 0x000fe400007fe4ff */
[----:B------:R0:W4:Y:S04]  /*2d30*/  LDG.E.SYS R37, [R26+0x8] ;  /* 0x000008001a257381 */ /* 0x00012800001ee900 */
[----:B------:R1:W2:Y:S04]  /*2d40*/  LDG.E.SYS R38, [R28] ;  /* 0x000000001c267381 */ /* 0x0002a800001ee900 */
[----:B------:R5:W4:Y:S01]  /*2d50*/  LDG.E.SYS R40, [R6] ;  /* 0x0000000006287381 */ /* 0x000b2200001ee900 */
[----:B0-----:R-:W-:Y:S01]  /*2d60*/  IMAD.WIDE R26, R30, R42, c[0x0][0x170] ;  /* 0x00005c001e1a7625 */ /* 0x001fe200078e022a */
[----:B------:R-:W-:-:S02]  /*2d70*/  IADD3 R30, P0, R9, R14, RZ ;  /* 0x0000000e091e7210 */ /* 0x000fc40007f1e0ff */
[----:B------:R5:W4:Y:S01]  /*2d80*/  LDG.E.SYS R41, [R6+0x4] ;  /* 0x0000040006297381 */ /* 0x000b2200001ee900 */
[----:B-1----:R-:W-:Y:S02]  /*2d90*/  IMAD.WIDE R28, R31, R42, c[0x0][0x170] ;  /* 0x00005c001f1c7625 */ /* 0x002fe400078e022a */
[----:B------:R-:W-:Y:S01]  /*2da0*/  IMAD.X R31, R35, 0x1, R15, P0 ;  /* 0x00000001231f7824 */ /* 0x000fe200000e060f */
[----:B------:R5:W4:Y:S04]  /*2db0*/  LDG.E.SYS R42, [R6+0x8] ;  /* 0x00000800062a7381 */ /* 0x000b2800001ee900 */
[----:B------:R-:W4:Y:S04]  /*2dc0*/  LDG.E.SYS R16, [R16] ;  /* 0x0000000010107381 */ /* 0x000f2800001ee900 */
[----:B------:R-:W4:Y:S04]  /*2dd0*/  LDG.E.SYS R26, [R26] ;  /* 0x000000001a1a7381 */ /* 0x000f2800001ee900 */
[----:B------:R-:W4:Y:S04]  /*2de0*/  LDG.E.SYS R44, [R14] ;  /* 0x000000000e2c7381 */ /* 0x000f2800001ee900 */
[----:B------:R-:W4:Y:S04]  /*2df0*/  LDG.E.SYS R43, [R14+0x4] ;  /* 0x000004000e2b7381 */ /* 0x000f2800001ee900 */
[----:B------:R-:W4:Y:S04]  /*2e00*/  LDG.E.SYS R45, [R14+0x8] ;  /* 0x000008000e2d7381 */ /* 0x000f2800001ee900 */
[----:B------:R-:W4:Y:S04]  /*2e10*/  LDG.E.SYS R28, [R28] ;  /* 0x000000001c1c7381 */ /* 0x000f2800001ee900 */
[----:B------:R-:W4:Y:S04]  /*2e20*/  LDG.E.SYS R46, [R30] ;  /* 0x000000001e2e7381 */ /* 0x000f2800001ee900 */
[----:B------:R-:W4:Y:S04]  /*2e30*/  LDG.E.SYS R47, [R30+0x4] ;  /* 0x000004001e2f7381 */ /* 0x000f2800001ee900 */
[----:B-----5:R-:W5:Y:S01]  /*2e40*/  LDG.E.SYS R6, [R30+0x8] ;  /* 0x000008001e067381 */ /* 0x020f6200001ee900 */
[----:B------:R-:W-:-:S02]  /*2e50*/  ISETP.GE.AND P0, PT, R32, R12, PT ;  /* 0x0000000c2000720c */ /* 0x000fc40003f06270 */
[----:B------:R-:W-:Y:S01]  /*2e60*/  LEA R13, R25, R13, 0x2 ;  /* 0x0000000d190d7211 */ /* 0x000fe200078e10ff */
[----:B--2---:R-:W-:Y:S02]  /*2e70*/  FFMA.FTZ R39, R39, -R38, R34 ;  /* 0x8000002627277223 */ /* 0x004fe40000010022 */
[C---:B---3--:R-:W-:Y:S02]  /*2e80*/  FFMA.FTZ R36, -R38.reuse, R36, R33 ;  /* 0x0000002426247223 */ /* 0x048fe40000010121 */
[----:B----4-:R-:W-:Y:S02]  /*2e90*/  FFMA.FTZ R37, -R38, R37, R20 ;  /* 0x0000002526257223 */ /* 0x010fe40000010114 */
[----:B------:R-:W-:Y:S02]  /*2ea0*/  FFMA.FTZ R39, R40, -R16, R39 ;  /* 0x8000001028277223 */ /* 0x000fe40000010027 */
[C---:B------:R-:W-:Y:S02]  /*2eb0*/  FFMA.FTZ R36, -R16.reuse, R41, R36 ;  /* 0x0000002910247223 */ /* 0x040fe40000010124 */
[----:B------:R-:W-:-:S02]  /*2ec0*/  FFMA.FTZ R37, -R16, R42, R37 ;  /* 0x0000002a10257223 */ /* 0x000fc40000010125 */
[----:B------:R-:W-:Y:S02]  /*2ed0*/  FFMA.FTZ R39, R44, -R26, R39 ;  /* 0x8000001a2c277223 */ /* 0x000fe40000010027 */
[C---:B------:R-:W-:Y:S02]  /*2ee0*/  FFMA.FTZ R36, -R26.reuse, R43, R36 ;  /* 0x0000002b1a247223 */ /* 0x040fe40000010124 */
[----:B------:R-:W-:Y:S02]  /*2ef0*/  FFMA.FTZ R37, -R26, R45, R37 ;  /* 0x0000002d1a257223 */ /* 0x000fe40000010125 */
[----:B------:R-:W-:Y:S02]  /*2f00*/  FFMA.FTZ R34, R46, -R28, R39 ;  /* 0x8000001c2e227223 */ /* 0x000fe40000010027 */
[C---:B------:R-:W-:Y:S02]  /*2f10*/  FFMA.FTZ R33, -R28.reuse, R47, R36 ;  /* 0x0000002f1c217223 */ /* 0x040fe40000010124 */
[----:B-----5:R-:W-:Y:S01]  /*2f20*/  FFMA.FTZ R20, -R28, R6, R37 ;  /* 0x000000061c147223 */ /* 0x020fe20000010125 */
[----:B------:R-:W-:Y:S07]  /*2f30*/  @!P0 BRA `(.L_x_50) ;  /* 0xfffffc0000008947 */ /* 0x000fee000383ffff */
.L_x_49:
[----:B------:R-:W-:Y:S05]  /*2f40*/  BSYNC B2 ;  /* 0x0000000000027941 */ /* 0x000fea0003800000 */
.L_x_48:
[----:B------:R-:W-:Y:S05]  /*2f50*/  BRA `(.L_x_51) ;  /* 0x0000003000007947 */ /* 0x000fea0003800000 */
.L_x_42:
[----:B0----5:R-:W-:Y:S01]  /*2f60*/  MOV R20, R7 ;  /* 0x0000000700147202 */ /* 0x021fe20000000f00 */
[----:B------:R-:W-:Y:S01]  /*2f70*/  IMAD.MOV.U32 R33, RZ, RZ, R6 ;  /* 0x000000ffff217224 */ /* 0x000fe200078e0006 */
[----:B------:R-:W-:-:S08]  /*2f80*/  MOV R34, R13 ;  /* 0x0000000d00227202 */ /* 0x000fd00000000f00 */
.L_x_51:
[----:B------:R-:W-:Y:S05]  /*2f90*/  BSYNC B1 ;  /* 0x0000000000017941 */ /* 0x000fea0003800000 */
.L_x_41:
[----:B-----5:R-:W-:-:S05]  /*2fa0*/  IMAD R6, R10, R10, R10 ;  /* 0x0000000a0a067224 */ /* 0x020fca00078e020a */
[----:B------:R-:W-:Y:S02]  /*2fb0*/  LEA.HI R7, R6, R6, RZ, 0x1 ;  /* 0x0000000606077211 */ /* 0x000fe400078f08ff */
[----:B------:R-:W-:Y:S02]  /*2fc0*/  MOV R6, 0x4 ;  /* 0x0000000400067802 */ /* 0x000fe40000000f00 */
[----:B------:R-:W-:-:S05]  /*2fd0*/  LEA.HI.SX32 R7, R7, R10, 0x1f ;  /* 0x0000000a07077211 */ /* 0x000fca00078ffaff */
[----:B------:R-:W-:-:S04]  /*2fe0*/  IMAD R7, R25, R7, R18 ;  /* 0x0000000719077224 */ /* 0x000fc800078e0212 */
[----:B------:R-:W-:-:S10]  /*2ff0*/  IMAD.WIDE R6, R7, R6, c[0x0][0x170] ;  /* 0x00005c0007067625 */ /* 0x000fd400078e0206 */
[----:B------:R-:W2:Y:S01]  /*3000*/  LDG.E.SYS R6, [R6] ;  /* 0x0000000006067381 */ /* 0x000ea200001ee900 */
[----:B------:R-:W-:Y:S02]  /*3010*/  IADD3 R10, R10, -0x1, RZ ;  /* 0xffffffff0a0a7810 */ /* 0x000fe40007ffe0ff */
[----:B------:R-:W-:Y:S02]  /*3020*/  IADD3 R8, R8, 0x1, RZ ;  /* 0x0000000108087810 */ /* 0x000fe40007ffe0ff */
[----:B------:R-:W-:Y:S01]  /*3030*/  ISETP.GT.AND P0, PT, R10, -0x1, PT ;  /* 0xffffffff0a00780c */ /* 0x000fe20003f04270 */
[----:B--2---:R-:W0:Y:S02]  /*3040*/  MUFU.RCP R11, R6 ;  /* 0x00000006000b7308 */ /* 0x004e240000001000 */
[C---:B0-----:R-:W-:Y:S02]  /*3050*/  FMUL.FTZ R13, R11.reuse, R34 ;  /* 0x000000220b0d7220 */ /* 0x041fe40000410000 */
[----:B------:R-:W-:-:S02]  /*3060*/  FMUL.FTZ R33, R11, R33 ;  /* 0x000000210b217220 */ /* 0x000fc40000410000 */
[----:B------:R-:W-:-:S04]  /*3070*/  FMUL.FTZ R11, R11, R20 ;  /* 0x000000140b0b7220 */ /* 0x000fc80000410000 */
[----:B------:R0:W-:Y:S04]  /*3080*/  STG.E.SYS [R4], R13 ;  /* 0x0000000d04007386 */ /* 0x0001e8000010e900 */
[----:B------:R0:W-:Y:S04]  /*3090*/  STG.E.SYS [R4+0x4], R33 ;  /* 0x0000042104007386 */ /* 0x0001e8000010e900 */
[----:B------:R0:W-:Y:S01]  /*30a0*/  STG.E.SYS [R4+0x8], R11 ;  /* 0x0000080b04007386 */ /* 0x0001e2000010e900 */
[----:B------:R-:W-:Y:S05]  /*30b0*/  @P0 BRA `(.L_x_52) ;  /* 0xfffff51000000947 */ /* 0x000fea000383ffff */
.L_x_40:
[----:B------:R-:W-:Y:S05]  /*30c0*/  BSYNC B0 ;  /* 0x0000000000007941 */ /* 0x000fea0003800000 */
.L_x_39:
[----:B0-----:R-:W2:Y:S04]  /*30d0*/  LDG.E.SYS R5, [R2] ;  /* 0x0000000002057381 */ /* 0x001ea800001ee900 */
[----:B------:R0:W5:Y:S04]  /*30e0*/  LDG.E.SYS R4, [R2+0x4] ;  /* 0x0000040002047381 */ /* 0x00016800001ee900 */
[----:B-1----:R0:W5:Y:S01]  /*30f0*/  LDG.E.SYS R7, [R2+0x8] ;  /* 0x0000080002077381 */ /* 0x00216200001ee900 */
[----:B------:R-:W-:Y:S01]  /*3100*/  BSSY B0, `(.L_x_53) ;  /* 0x0000035000007945 */ /* 0x000fe20003800000 */
[----:B------:R-:W-:-:S02]  /*3110*/  PLOP3.LUT P0, PT, PT, PT, PT, 0x80, 0x0 ;  /* 0x000000000000781c */ /* 0x000fc40003f0f070 */
[----:B--2---:R-:W-:-:S12]  /*3120*/  FSETP.NAN.FTZ.AND P1, PT, R5, R5, PT ;  /* 0x000000050500720b */ /* 0x004fd80003f38000 */
[----:B------:R-:W-:Y:S05]  /*3130*/  @P1 BRA `(.L_x_54) ;  /* 0x0000031000001947 */ /* 0x000fea0003800000 */
[C---:B0-----:R-:W-:Y:S01]  /*3140*/  LOP3.LUT P1, RZ, R5.reuse, 0x7fffffff, RZ, 0xc0, !PT ;  /* 0x7fffffff05ff7812 */ /* 0x041fe2000782c0ff */
[----:B------:R-:W-:Y:S01]  /*3150*/  BSSY B1, `(.L_x_55) ;  /* 0x000000f000017945 */ /* 0x000fe20003800000 */
[----:B------:R-:W-:-:S10]  /*3160*/  IMAD.SHL.U32 R3, R5, 0x2, RZ ;  /* 0x0000000205037824 */ /* 0x000fd400078e00ff */
[----:B------:R-:W-:Y:S05]  /*3170*/  @!P1 BRA `(.L_x_56) ;  /* 0x0000006000009947 */ /* 0x000fea0003800000 */
[----:B------:R-:W-:Y:S01]  /*3180*/  FADD.FTZ R2, R5, R5 ;  /* 0x0000000505027221 */ /* 0x000fe20000010000 */
[----:B------:R-:W-:-:S04]  /*3190*/  ISETP.LT.U32.AND P2, PT, R3, -0xffffff, PT ;  /* 0xff0000010300780c */ /* 0x000fc80003f41070 */
[----:B------:R-:W-:-:S12]  /*31a0*/  FSETP.NEU.FTZ.AND P1, PT, R5, R2, PT ;  /* 0x000000020500720b */ /* 0x000fd80003f3d000 */
[----:B------:R-:W-:Y:S05]  /*31b0*/  @P1 BRA P2, `(.L_x_57) ;  /* 0x0000005000001947 */ /* 0x000fea0001000000 */
[----:B------:R-:W-:Y:S02]  /*31c0*/  BREAK B1 ;  /* 0x0000000000017942 */ /* 0x000fe40003800000 */
[----:B------:R-:W-:Y:S05]  /*31d0*/  BRA `(.L_x_54) ;  /* 0x0000027000007947 */ /* 0x000fea0003800000 */
.L_x_56:
[----:B------:R-:W-:-:S12]  /*31e0*/  ISETP.GT.U32.AND P1, PT, R3, -0x1000000, PT ;  /* 0xff0000000300780c */ /* 0x000fd80003f24070 */
[----:B------:R-:W-:Y:S01]  /*31f0*/  @P1 BREAK B1 ;  /* 0x0000000000011942 */ /* 0x000fe20003800000 */
[----:B------:R-:W-:Y:S05]  /*3200*/  @P1 BRA `(.L_x_54) ;  /* 0x0000024000001947 */ /* 0x000fea0003800000 */
.L_x_57:
[----:B-----5:R-:W-:-:S12]  /*3210*/  FSETP.NAN.FTZ.AND P1, PT, R4, R4, PT ;  /* 0x000000040400720b */ /* 0x020fd80003f38000 */
[----:B------:R-:W-:Y:S01]  /*3220*/  @P1 BREAK B1 ;  /* 0x0000000000011942 */ /* 0x000fe20003800000 */
[----:B------:R-:W-:Y:S05]  /*3230*/  @P1 BRA `(.L_x_54) ;  /* 0x0000021000001947 */ /* 0x000fea0003800000 */
[----:B------:R-:W-:Y:S05]  /*3240*/  BSYNC B1 ;  /* 0x0000000000017941 */ /* 0x000fea0003800000 */
.L_x_55:
[C---:B------:R-:W-:Y:S01]  /*3250*/  LOP3.LUT P1, RZ, R4.reuse, 0x7fffffff, RZ, 0xc0, !PT ;  /* 0x7fffffff04ff7812 */ /* 0x040fe2000782c0ff */
[----:B------:R-:W-:Y:S01]  /*3260*/  BSSY B1, `(.L_x_58) ;  /* 0x000000f000017945 */ /* 0x000fe20003800000 */
[----:B------:R-:W-:-:S10]  /*3270*/  SHF.L.U32 R2, R4, 0x1, RZ ;  /* 0x0000000104027819 */ /* 0x000fd400000006ff */
[----:B------:R-:W-:Y:S05]  /*3280*/  @!P1 BRA `(.L_x_59) ;  /* 0x0000006000009947 */ /* 0x000fea0003800000 */
[----:B------:R-:W-:Y:S01]  /*3290*/  FADD.FTZ R3, R4, R4 ;  /* 0x0000000404037221 */ /* 0x000fe20000010000 */
[----:B------:R-:W-:-:S04]  /*32a0*/  ISETP.LT.U32.AND P2, PT, R2, -0xffffff, PT ;  /* 0xff0000010200780c */ /* 0x000fc80003f41070 */
[----:B------:R-:W-:-:S12]  /*32b0*/  FSETP.NEU.FTZ.AND P1, PT, R4, R3, PT ;  /* 0x000000030400720b */ /* 0x000fd80003f3d000 */
[----:B------:R-:W-:Y:S05]  /*32c0*/  @P1 BRA P2, `(.L_x_60) ;  /* 0x0000005000001947 */ /* 0x000fea0001000000 */
[----:B------:R-:W-:Y:S02]  /*32d0*/  BREAK B1 ;  /* 0x0000000000017942 */ /* 0x000fe40003800000 */
[----:B------:R-:W-:Y:S05]  /*32e0*/  BRA `(.L_x_54) ;  /* 0x0000016000007947 */ /* 0x000fea0003800000 */
.L_x_59:
[----:B------:R-:W-:-:S12]  /*32f0*/  ISETP.GT.U32.AND P1, PT, R2, -0x1000000, PT ;  /* 0xff0000000200780c */ /* 0x000fd80003f24070 */
[----:B------:R-:W-:Y:S01]  /*3300*/  @P1 BREAK B1 ;  /* 0x0000000000011942 */ /* 0x000fe20003800000 */
[----:B------:R-:W-:Y:S05]  /*3310*/  @P1 BRA `(.L_x_54) ;  /* 0x0000013000001947 */ /* 0x000fea0003800000 */
.L_x_60:
[----:B------:R-:W-:-:S12]  /*3320*/  FSETP.NAN.FTZ.AND P1, PT, R7, R7, PT ;  /* 0x000000070700720b */ /* 0x000fd80003f38000 */
[----:B------:R-:W-:Y:S01]  /*3330*/  @P1 BREAK B1 ;  /* 0x0000000000011942 */ /* 0x000fe20003800000 */
[----:B------:R-:W-:Y:S05]  /*3340*/  @P1 BRA `(.L_x_54) ;  /* 0x0000010000001947 */ /* 0x000fea0003800000 */
[----:B------:R-:W-:Y:S05]  /*3350*/  BSYNC B1 ;  /* 0x0000000000017941 */ /* 0x000fea0003800000 */
.L_x_58:
[C---:B------:R-:W-:Y:S02]  /*3360*/  LOP3.LUT P1, RZ, R7.reuse, 0x7fffffff, RZ, 0xc0, !PT ;  /* 0x7fffffff07ff7812 */ /* 0x040fe4000782c0ff */
[----:B------:R-:W-:-:S10]  /*3370*/  SHF.L.U32 R3, R7, 0x1, RZ ;  /* 0x0000000107037819 */ /* 0x000fd400000006ff */
[----:B------:R-:W-:Y:S05]  /*3380*/  @!P1 BRA `(.L_x_61) ;  /* 0x0000005000009947 */ /* 0x000fea0003800000 */
[----:B------:R-:W-:-:S05]  /*3390*/  FADD.FTZ R2, R7, R7 ;  /* 0x0000000707027221 */ /* 0x000fca0000010000 */
[----:B------:R-:W-:-:S04]  /*33a0*/  FSETP.NEU.FTZ.AND P1, PT, R7, R2, PT ;  /* 0x000000020700720b */ /* 0x000fc80003f3d000 */
[----:B------:R-:W-:-:S12]  /*33b0*/  ISETP.GT.U32.OR P1, PT, R3, -0x1000000, !P1 ;  /* 0xff0000000300780c */ /* 0x000fd80004f24470 */
[----:B------:R-:W-:Y:S05]  /*33c0*/  @P1 BRA `(.L_x_54) ;  /* 0x0000008000001947 */ /* 0x000fea0003800000 */
[----:B------:R-:W-:Y:S05]  /*33d0*/  BRA `(.L_x_62) ;  /* 0x0000002000007947 */ /* 0x000fea0003800000 */
.L_x_61:
[----:B------:R-:W-:-:S12]  /*33e0*/  ISETP.GT.U32.AND P1, PT, R3, -0x1000000, PT ;  /* 0xff0000000300780c */ /* 0x000fd80003f24070 */
[----:B------:R-:W-:Y:S05]  /*33f0*/  @P1 BRA `(.L_x_54) ;  /* 0x0000005000001947 */ /* 0x000fea0003800000 */
.L_x_62:
[----:B------:R-:W-:Y:S02]  /*3400*/  FSETP.GEU.FTZ.AND P0, PT, R5, -0.0099999997764825820923, PT ;  /* 0xbc23d70a0500780b */ /* 0x000fe40003f1e000 */
[----:B------:R-:W-:Y:S02]  /*3410*/  FSETP.GEU.FTZ.AND P1, PT, R4, -0.0099999997764825820923, PT ;  /* 0xbc23d70a0400780b */ /* 0x000fe40003f3e000 */
[----:B------:R-:W-:Y:S02]  /*3420*/  FSETP.GEU.FTZ.AND P2, PT, R7, -0.0099999997764825820923, PT ;  /* 0xbc23d70a0700780b */ /* 0x000fe40003f5e000 */
[----:B------:R-:W-:-:S04]  /*3430*/  PLOP3.LUT P0, PT, P0, P1, PT, 0x2a, 0x0 ;  /* 0x000000000000781c */ /* 0x000fc80000702572 */
[----:B------:R-:W-:-:S12]  /*3440*/  PLOP3.LUT P0, PT, P0, P2, PT, 0xa2, 0x0 ;  /* 0x000000000000781c */ /* 0x000fd80000705472 */
.L_x_54:
[----:B0-----:R-:W-:Y:S05]  /*3450*/  BSYNC B0 ;  /* 0x0000000000007941 */ /* 0x001fea0003800000 */
.L_x_53:
[----:B------:R-:W-:Y:S02]  /*3460*/  IADD3 R19, R19, c[0x0][0x190], RZ ;  /* 0x0000640013137a10 */ /* 0x000fe40007ffe0ff */
[----:B------:R-:W-:Y:S02]  /*3470*/  ISETP.LE.AND P1, PT, RZ, c[0x0][0x19c], PT ;  /* 0x00006700ff007a0c */ /* 0x000fe40003f23270 */
[----:B------:R-:W-:Y:S01]  /*3480*/  FSEL R22, R22, R5, P0 ;  /* 0x0000000516167208 */ /* 0x000fe20000000000 */
[----:B------:R-:W-:Y:S01]  /*3490*/  IMAD R19, R0, c[0x0][0x194], R19 ;  /* 0x0000650000137a24 */ /* 0x000fe200078e0213 */
[----:B-----5:R-:W-:Y:S01]  /*34a0*/  FSEL R23, R23, R4, P0 ;  /* 0x0000000417177208 */ /* 0x020fe20000000000 */
[----:B------:R-:W-:Y:S01]  /*34b0*/  IMAD.MOV.U32 R0, RZ, RZ, 0x4 ;  /* 0x00000004ff007424 */ /* 0x000fe200078e00ff */
[----:B------:R-:W-:Y:S01]  /*34c0*/  FSEL R24, R24, R7, P0 ;  /* 0x0000000718187208 */ /* 0x000fe20000000000 */
[----:B------:R-:W-:Y:S01]  /*34d0*/  IMAD R19, R19, c[0x0][0x198], RZ ;  /* 0x0000660013137a24 */ /* 0x000fe200078e02ff */
[----:B------:R-:W-:-:S02]  /*34e0*/  FMNMX.FTZ R7, RZ, R22, !PT ;  /* 0x00000016ff077209 */ /* 0x000fc40007810000 */
[----:B------:R-:W-:Y:S01]  /*34f0*/  FMNMX.FTZ R23, RZ, R23, !PT ;  /* 0x00000017ff177209 */ /* 0x000fe20007810000 */
[----:B------:R-:W-:Y:S01]  /*3500*/  IMAD.WIDE R4, R19, R0, c[0x0][0x160] ;  /* 0x0000580013047625 */ /* 0x000fe200078e0200 */
[----:B------:R-:W-:Y:S01]  /*3510*/  FMNMX.FTZ R9, RZ, R24, !PT ;  /* 0x00000018ff097209 */ /* 0x000fe20007810000 */
[----:B------:R-:W-:Y:S07]  /*3520*/  @!P1 BRA `(.L_x_63) ;  /* 0x000000f000009947 */ /* 0x000fee0003800000 */
[----:B------:R-:W-:-:S04]  /*3530*/  MOV R0, 0x1 ;  /* 0x0000000100007802 */ /* 0x000fc80000000f00 */
[----:B------:R-:W-:-:S12]  /*3540*/  ISETP.LE.AND P0, PT, R0, c[0x0][0x19c], PT ;  /* 0x0000670000007a0c */ /* 0x000fd80003f03270 */
[----:B------:R-:W-:Y:S02]  /*3550*/  @P0 IADD3 R2, R19, c[0x0][0x19c], RZ ;  /* 0x0000670013020a10 */ /* 0x000fe40007ffe0ff */
[----:B------:R-:W-:-:S05]  /*3560*/  @P0 MOV R3, 0x4 ;  /* 0x0000000400030802 */ /* 0x000fca0000000f00 */
[----:B------:R-:W-:-:S10]  /*3570*/  @P0 IMAD.WIDE R2, R2, R3, c[0x0][0x160] ;  /* 0x0000580002020625 */ /* 0x000fd400078e0203 */
[----:B------:R-:W2:Y:S04]  /*3580*/  @P0 LDG.E.SYS R6, [R2] ;  /* 0x0000000002060381 */ /* 0x000ea800001ee900 */
[----:B------:R-:W3:Y:S04]  /*3590*/  @P0 LDG.E.SYS R8, [R2+0x4] ;  /* 0x0000040002080381 */ /* 0x000ee800001ee900 */
[----:B------:R-:W4:Y:S01]  /*35a0*/  @P0 LDG.E.SYS R10, [R2+0x8] ;  /* 0x00000800020a0381 */ /* 0x000f2200001ee900 */
[----:B------:R-:W0:Y:S02]  /*35b0*/  I2F R0, c[0x0][0x1a0] ;  /* 0x0000680000007b06 */ /* 0x000e240000201400 */
[----:B0-----:R-:W-:-:S02]  /*35c0*/  FMUL.FTZ R7, R7, R0 ;  /* 0x0000000007077220 */ /* 0x001fc40000410000 */
[-C--:B------:R-:W-:Y:S02]  /*35d0*/  FMUL.FTZ R23, R23, R0.reuse ;  /* 0x0000000017177220 */ /* 0x080fe40000410000 */
[----:B------:R-:W-:Y:S02]  /*35e0*/  FMUL.FTZ R9, R9, R0 ;  /* 0x0000000009097220 */ /* 0x000fe40000410000 */
[----:B--2---:R-:W-:Y:S02]  /*35f0*/  @P0 FADD.FTZ R7, R7, R6 ;  /* 0x0000000607070221 */ /* 0x004fe40000010000 */
[----:B---3--:R-:W-:Y:S02]  /*3600*/  @P0 FADD.FTZ R23, R23, R8 ;  /* 0x0000000817170221 */ /* 0x008fe40000010000 */
[----:B----4-:R-:W-:-:S08]  /*3610*/  @P0 FADD.FTZ R9, R9, R10 ;  /* 0x0000000a09090221 */ /* 0x010fd00000010000 */
.L_x_63:
[----:B------:R-:W-:Y:S04]  /*3620*/  STG.E.SYS [R4], R7 ;  /* 0x0000000704007386 */ /* 0x000fe8000010e900 */
[----:B------:R-:W-:Y:S04]  /*3630*/  STG.E.SYS [R4+0x4], R23 ;  /* 0x0000041704007386 */ /* 0x000fe8000010e900 */
[----:B------:R-:W-:Y:S01]  /*3640*/  STG.E.SYS [R4+0x8], R9 ;  /* 0x0000080904007386 */ /* 0x000fe2000010e900 */
[----:B------:R-:W-:Y:S05]  /*3650*/  EXIT ;  /* 0x000000000000794d */ /* 0x000fea0003800000 */
.L_x_64:
[----:B------:R-:W-:-:S00]  /*3660*/  BRA `(.L_x_64) ;  /* 0xfffffff000007947 */ /* 0x000fc0000383ffff */
[----:B------:R-:W-:-:S00]  /*3670*/  NOP ;  /* 0x0000000000007918 */ /* 0x000fc00000000000 */
.L_x_596:


//--------------------- .text.kernel_cuda_filter_nlm_construct_gramian --------------------------
	.section	.text.kernel_cuda_filter_nlm_construct_gramian,"ax",@progbits
	.sectioninfo	@"SHI_REGISTERS=64"
	.align	128
        .global         kernel_cuda_filter_nlm_construct_gramian
        .type           kernel_cuda_filter_nlm_construct_gramian,@function
        .size           kernel_cuda_filter_nlm_construct_gramian,(.L_x_597 - kernel_cuda_filter_nlm_construct_gramian)
        .other          kernel_cuda_filter_nlm_construct_gramian,@"STO_CUDA_ENTRY STV_DEFAULT"
kernel_cuda_filter_nlm_construct_gramian:
.text.kernel_cuda_filter_nlm_construct_gramian:
[----:B------:R-:W-:-:S08]  /*0000*/  MOV R1, c[0x0][0x28] ;  /* 0x00000a0000017a02 */ /* 0x000fd00000000f00 */
[----:B------:R-:W-:Y:S01]  /*0010*/  ULDC UR4, c[0x0][0x1c0] ;  /* 0x0000700000047ab9 */ /* 0x000fe20000000800 */
[----:B------:R-:W0:Y:S01]  /*0020*/  S2R R5, SR_CTAID.Y ;  /* 0x0000000000057919 */ /* 0x000e220000002600 */
[----:B------:R-:W-:Y:S01]  /*0030*/  ULEA UR4, UR4, 0x1, 0x1 ;  /* 0x0000000104047891 */ /* 0x000fe2000f8e083f */
[----:B------:R-:W1:Y:S01]  /*0040*/  LDC.U8 R8, c[0x0][0x1cc] ;  /* 0x00007300ff087b82 */ /* 0x000e620000000000 */
[----:B------:R-:W-:Y:S01]  /*0050*/  BSSY B0, `(.L_x_65) ;  /* 0x0000060000007945 */ /* 0x000fe20003800000 */
[----:B------:R-:W0:Y:S03]  /*0060*/  S2R R40, SR_TID.Y ;  /* 0x0000000000287919 */ /* 0x000e260000002200 */
[----:B------:R-:W-:-:S06]  /*0070*/  IABS R7, UR4 ;  /* 0x0000000400077c13 */ /* 0x000fcc0008000000 */
[----:B------:R-:W2:Y:S01]  /*0080*/  I2F.RP R4, R7 ;  /* 0x0000000700047306 */ /* 0x000ea20000209400 */
[----:B0-----:R-:W-:Y:S01]  /*0090*/  IMAD R0, R5, c[0x0][0x4], R40 ;  /* 0x0000010005007a24 */ /* 0x001fe200078e0228 */
[----:B--2---:R-:W0:Y:S02]  /*00a0*/  MUFU.RCP R4, R4 ;  /* 0x0000000400047308 */ /* 0x004e240000001000 */
[----:B0-----:R-:W-:Y:S02]  /*00b0*/  IADD3 R2, R4, 0xffffffe, RZ ;  /* 0x0ffffffe04027810 */ /* 0x001fe40007ffe0ff */
[----:B------:R-:W-:-:S04]  /*00c0*/  IABS R4, R0 ;  /* 0x0000000000047213 */ /* 0x000fc80000000000 */
[----:B------:R0:W2:Y:S02]  /*00d0*/  F2I.FTZ.U32.TRUNC.NTZ R3, R2 ;  /* 0x0000000200037305 */ /* 0x0000a4000021f000 */
[----:B0-----:R-:W-:Y:S01]  /*00e0*/  MOV R2, RZ ;  /* 0x000000ff00027202 */ /* 0x001fe20000000f00 */
[----:B--2---:R-:W-:-:S04]  /*00f0*/  IMAD.MOV R6, RZ, RZ, -R3 ;  /* 0x000000ffff067224 */ /* 0x004fc800078e0a03 */
[----:B------:R-:W-:Y:S01]  /*0100*/  IMAD R5, R6, R7, RZ ;  /* 0x0000000706057224 */ /* 0x000fe200078e02ff */
[----:B------:R-:W-:-:S03]  /*0110*/  IABS R6, UR4 ;  /* 0x0000000400067c13 */ /* 0x000fc60008000000 */
[----:B------:R-:W-:Y:S01]  /*0120*/  IMAD.HI.U32 R3, R3, R5, R2 ;  /* 0x0000000503037227 */ /* 0x000fe200078e0002 */
[----:B------:R-:W-:Y:S01]  /*0130*/  LOP3.LUT R5, RZ, UR4, RZ, 0x33, !PT ;  /* 0x00000004ff057c12 */ /* 0x000fe2000f8e33ff */
[----:B------:R-:W-:-:S04]  /*0140*/  IMAD.MOV R2, RZ, RZ, -R6 ;  /* 0x000000ffff027224 */ /* 0x000fc800078e0a06 */
[----:B------:R-:W-:-:S04]  /*0150*/  IMAD.HI.U32 R3, R3, R4, RZ ;  /* 0x0000000403037227 */ /* 0x000fc800078e00ff */
[----:B------:R-:W-:Y:S01]  /*0160*/  IMAD R2, R3, R2, R4 ;  /* 0x0000000203027224 */ /* 0x000fe200078e0204 */
[----:B------:R-:W-:-:S04]  /*0170*/  LOP3.LUT R4, R0, UR4, RZ, 0x3c, !PT ;  /* 0x0000000400047c12 */ /* 0x000fc8000f8e3cff */
[----:B------:R-:W-:Y:S02]  /*0180*/  ISETP.GT.U32.AND P0, PT, R7, R2, PT ;  /* 0x000000020700720c */ /* 0x000fe40003f04070 */
[----:B------:R-:W-:Y:S02]  /*0190*/  ISETP.GE.AND P2, PT, R4, RZ, PT ;  /* 0x000000ff0400720c */ /* 0x000fe40003f46270 */
[----:B------:R-:W-:-:S04]  /*01a0*/  IADD3 R4, R3, 0x1, RZ ;  /* 0x0000000103047810 */ /* 0x000fc80007ffe0ff */
[----:B------:R-:W-:-:S04]  /*01b0*/  SEL R4, R4, R3, !P0 ;  /* 0x0000000304047207 */ /* 0x000fc80004000000 */
[-C--:B------:R-:W-:Y:S02]  /*01c0*/  @!P0 IADD3 R2, R2, -R7.reuse, RZ ;  /* 0x8000000702028210 */ /* 0x080fe40007ffe0ff */
[----:B------:R-:W-:Y:S02]  /*01d0*/  ISETP.GE.AND P0, PT, R0, RZ, PT ;  /* 0x000000ff0000720c */ /* 0x000fe40003f06270 */
[CC--:B------:R-:W-:Y:S02]  /*01e0*/  ISETP.GE.U32.AND P1, PT, R2.reuse, R7.reuse, PT ;  /* 0x000000070200720c */ /* 0x0c0fe40003f26070 */
[----:B------:R-:W-:-:S10]  /*01f0*/  IADD3 R3, R2, -R7, RZ ;  /* 0x8000000702037210 */ /* 0x000fd40007ffe0ff */
[----:B------:R-:W-:Y:S02]  /*0200*/  @P1 IADD3 R4, R4, 0x1, RZ ;  /* 0x0000000104041810 */ /* 0x000fe40007ffe0ff */
[----:B------:R-:W-:-:S03]  /*0210*/  ISETP.NE.AND P1, PT, RZ, UR4, PT ;  /* 0x00000004ff007c0c */ /* 0x000fc6000bf25270 */
[----:B------:R-:W-:Y:S01]  /*0220*/  @!P2 IMAD.MOV R4, RZ, RZ, -R4 ;  /* 0x000000ffff04a224 */ /* 0x000fe200078e0a04 */
[----:B------:R-:W-:-:S04]  /*0230*/  ISETP.GT.U32.AND P2, PT, R7, R2, PT ;  /* 0x000000020700720c */ /* 0x000fc80003f44070 */
[----:B------:R-:W-:Y:S02]  /*0240*/  SEL R12, R5, R4, !P1 ;  /* 0x00000004050c7207 */ /* 0x000fe40004800000 */
[----:B------:R-:W-:Y:S02]  /*0250*/  SEL R2, R3, R2, !P2 ;  /* 0x0000000203027207 */ /* 0x000fe40005000000 */
[----:B------:R-:W-:-:S03]  /*0260*/  ISETP.GE.AND P2, PT, R12, UR4, PT ;  /* 0x000000040c007c0c */ /* 0x000fc6000bf46270 */
[----:B------:R-:W-:Y:S01]  /*0270*/  @!P0 IMAD.MOV R2, RZ, RZ, -R2 ;  /* 0x000000ffff028224 */ /* 0x000fe200078e0a02 */
[----:B------:R-:W-:-:S04]  /*0280*/  PLOP3.LUT P0, PT, PT, PT, PT, 0x80, 0x0 ;  /* 0x000000000000781c */ /* 0x000fc80003f0f070 */
[----:B------:R-:W-:-:S04]  /*0290*/  SEL R9, R5, R2, !P1 ;  /* 0x0000000205097207 */ /* 0x000fc80004800000 */
[----:B------:R-:W-:Y:S05]  /*02a0*/  @P2 BRA `(.L_x_66) ;  /* 0x000003a000002947 */ /* 0x000fea0003800000 */
[----:B-1----:R-:W-:Y:S02]  /*02b0*/  IADD3 R41, R9, -c[0x0][0x1c0], RZ ;  /* 0x8000700009297a10 */ /* 0x002fe40007ffe0ff */
[----:B------:R-:W-:Y:S02]  /*02c0*/  IADD3 R38, R12, -c[0x0][0x1c0], RZ ;  /* 0x800070000c267a10 */ /* 0x000fe40007ffe0ff */
[----:B------:R-:W-:Y:S02]  /*02d0*/  IADD3 R3, -R41, RZ, RZ ;  /* 0x000000ff29037210 */ /* 0x000fe40007ffe1ff */
[----:B------:R-:W-:Y:S01]  /*02e0*/  IMNMX R0, RZ, R41, !PT ;  /* 0x00000029ff007217 */ /* 0x000fe20007800200 */
[----:B------:R-:W-:Y:S01]  /*02f0*/  IMAD.MOV R4, RZ, RZ, -R38 ;  /* 0x000000ffff047224 */ /* 0x000fe200078e0a26 */
[----:B------:R-:W-:Y:S02]  /*0300*/  IMNMX R2, RZ, R38, !PT ;  /* 0x00000026ff027217 */ /* 0x000fe40007800200 */
[----:B------:R-:W-:-:S02]  /*0310*/  IMNMX R14, RZ, R3, !PT ;  /* 0x00000003ff0e7217 */ /* 0x000fc40007800200 */
[----:B------:R-:W-:Y:S02]  /*0320*/  IADD3 R16, -R0, c[0x0][0x1b0], RZ ;  /* 0x00006c0000107a10 */ /* 0x000fe40007ffe1ff */
[----:B------:R-:W-:Y:S02]  /*0330*/  IMNMX R0, RZ, R4, !PT ;  /* 0x00000004ff007217 */ /* 0x000fe40007800200 */
[----:B------:R-:W-:Y:S02]  /*0340*/  IADD3 R2, -R2, c[0x0][0x1b4], RZ ;  /* 0x00006d0002027a10 */ /* 0x000fe40007ffe1ff */
[----:B------:R-:W-:Y:S02]  /*0350*/  IMNMX R11, R14, c[0x0][0x1a0], !PT ;  /* 0x000068000e0b7a17 */ /* 0x000fe40007800200 */
[----:B------:R-:W-:Y:S02]  /*0360*/  IMNMX R4, R16, c[0x0][0x1a8], PT ;  /* 0x00006a0010047a17 */ /* 0x000fe40003800200 */
[----:B------:R-:W-:-:S02]  /*0370*/  IMNMX R18, R0, c[0x0][0x1a4], !PT ;  /* 0x0000690000127a17 */ /* 0x000fc40007800200 */
[----:B------:R-:W-:Y:S02]  /*0380*/  IMNMX R2, R2, c[0x0][0x1ac], PT ;  /* 0x00006b0002027a17 */ /* 0x000fe40003800200 */
[----:B------:R-:W-:-:S04]  /*0390*/  ISETP.GT.AND P1, PT, R4, R11, PT ;  /* 0x0000000b0400720c */ /* 0x000fc80003f24270 */
[----:B------:R-:W-:-:S12]  /*03a0*/  ISETP.LE.OR P1, PT, R2, R18, !P1 ;  /* 0x000000120200720c */ /* 0x000fd80004f23670 */
[----:B------:R-:W-:Y:S05]  /*03b0*/  @P1 BRA `(.L_x_66) ;  /* 0x0000029000001947 */ /* 0x000fea0003800000 */
[----:B------:R-:W-:Y:S01]  /*03c0*/  IADD3 R13, -R11, R4, RZ ;  /* 0x000000040b0d7210 */ /* 0x000fe20007ffe1ff */
[----:B------:R-:W0:Y:S03]  /*03d0*/  S2R R0, SR_CTAID.X ;  /* 0x0000000000007919 */ /* 0x000e260000002500 */
[-C--:B------:R-:W-:Y:S01]  /*03e0*/  IABS R6, R13.reuse ;  /* 0x0000000d00067213 */ /* 0x080fe20000000000 */
[----:B------:R-:W0:Y:S01]  /*03f0*/  S2R R7, SR_TID.X ;  /* 0x0000000000077919 */ /* 0x000e220000002100 */
[----:B------:R-:W-:-:S04]  /*0400*/  IABS R17, R13 ;  /* 0x0000000d00117213 */ /* 0x000fc80000000000 */
[----:B------:R-:W1:Y:S02]  /*0410*/  I2F.RP R3, R6 ;  /* 0x0000000600037306 */ /* 0x000e640000209400 */
[----:B-1----:R-:W1:Y:S01]  /*0420*/  MUFU.RCP R3, R3 ;  /* 0x0000000300037308 */ /* 0x002e620000001000 */
[----:B0-----:R-:W-:-:S05]  /*0430*/  IMAD R0, R0, c[0x0][0x0], R7 ;  /* 0x0000000000007a24 */ /* 0x001fca00078e0207 */
[----:B------:R-:W-:Y:S02]  /*0440*/  IABS R10, R0 ;  /* 0x00000000000a7213 */ /* 0x000fe40000000000 */
[----:B-1----:R-:W-:Y:S02]  /*0450*/  IADD3 R4, R3, 0xffffffe, RZ ;  /* 0x0ffffffe03047810 */ /* 0x002fe40007ffe0ff */
[----:B------:R-:W-:-:S04]  /*0460*/  IADD3 R3, RZ, -R17, RZ ;  /* 0x80000011ff037210 */ /* 0x000fc80007ffe0ff */
[----:B------:R0:W1:Y:S02]  /*0470*/  F2I.FTZ.U32.TRUNC.NTZ R5, R4 ;  /* 0x0000000400057305 */ /* 0x000064000021f000 */
[----:B0-----:R-:W-:Y:S02]  /*0480*/  IMAD.MOV.U32 R4, RZ, RZ, RZ ;  /* 0x000000ffff047224 */ /* 0x001fe400078e00ff */
[----:B-1----:R-:W-:-:S04]  /*0490*/  IMAD.MOV R15, RZ, RZ, -R5 ;  /* 0x000000ffff0f7224 */ /* 0x002fc800078e0a05 */
[----:B------:R-:W-:-:S04]  /*04a0*/  IMAD R7, R15, R6, RZ ;  /* 0x000000060f077224 */ /* 0x000fc800078e02ff */
[----:B------:R-:W-:Y:S01]  /*04b0*/  IMAD.HI.U32 R5, R5, R7, R4 ;  /* 0x0000000705057227 */ /* 0x000fe200078e0004 */
[----:B------:R-:W-:-:S04]  /*04c0*/  LOP3.LUT R4, R0, R13, RZ, 0x3c, !PT ;  /* 0x0000000d00047212 */ /* 0x000fc800078e3cff */
[----:B------:R-:W-:Y:S01]  /*04d0*/  ISETP.GE.AND P3, PT, R4, RZ, PT ;  /* 0x000000ff0400720c */ /* 0x000fe20003f66270 */
[----:B------:R-:W-:-:S04]  /*04e0*/  IMAD.HI.U32 R5, R5, R10, RZ ;  /* 0x0000000a05057227 */ /* 0x000fc800078e00ff */
[C---:B------:R-:W-:Y:S01]  /*04f0*/  IMAD R3, R5.reuse, R3, R10 ;  /* 0x0000000305037224 */ /* 0x040fe200078e020a */
[----:B------:R-:W-:-:S04]  /*0500*/  IADD3 R4, R5, 0x1, RZ ;  /* 0x0000000105047810 */ /* 0x000fc80007ffe0ff */
[----:B------:R-:W-:-:S04]  /*0510*/  ISETP.GT.U32.AND P2, PT, R6, R3, PT ;  /* 0x000000030600720c */ /* 0x000fc80003f44070 */
[----:B------:R-:W-:Y:S02]  /*0520*/  SEL R4, R4, R5, !P2 ;  /* 0x0000000504047207 */ /* 0x000fe40005000000 */
[----:B------:R-:W-:-:S06]  /*0530*/  LOP3.LUT R5, RZ, R13, RZ, 0x33, !PT ;  /* 0x0000000dff057212 */ /* 0x000fcc00078e33ff */
[----:B------:R-:W-:-:S04]  /*0540*/  @!P2 IADD3 R3, R3, -R6, RZ ;  /* 0x800000060303a210 */ /* 0x000fc80007ffe0ff */
[----:B------:R-:W-:Y:S02]  /*0550*/  ISETP.GE.U32.AND P1, PT, R3, R6, PT ;  /* 0x000000060300720c */ /* 0x000fe40003f26070 */
[----:B------:R-:W-:-:S10]  /*0560*/  ISETP.GT.U32.AND P2, PT, R6, R3, PT ;  /* 0x000000030600720c */ /* 0x000fd40003f44070 */
[----:B------:R-:W-:Y:S02]  /*0570*/  @P1 IADD3 R4, R4, 0x1, RZ ;  /* 0x0000000104041810 */ /* 0x000fe40007ffe0ff */
[----:B------:R-:W-:-:S03]  /*0580*/  ISETP.NE.AND P1, PT, R13, RZ, PT ;  /* 0x000000ff0d00720c */ /* 0x000fc60003f25270 */
[----:B------:R-:W-:Y:S01]  /*0590*/  @!P3 IMAD.MOV R4, RZ, RZ, -R4 ;  /* 0x000000ffff04b224 */ /* 0x000fe200078e0a04 */
[----:B------:R-:W-:Y:S01]  /*05a0*/  ISETP.GE.AND P3, PT, R0, RZ, PT ;  /* 0x000000ff0000720c */ /* 0x000fe20003f66270 */
[----:B------:R-:W-:-:S03]  /*05b0*/  IMAD.IADD R0, R3, 0x1, -R6 ;  /* 0x0000000103007824 */ /* 0x000fc600078e0a06 */
[----:B------:R-:W-:Y:S02]  /*05c0*/  SEL R7, R5, R4, !P1 ;  /* 0x0000000405077207 */ /* 0x000fe40004800000 */
[----:B------:R-:W-:Y:S02]  /*05d0*/  SEL R0, R0, R3, !P2 ;  /* 0x0000000300007207 */ /* 0x000fe40005000000 */
[----:B------:R-:W-:-:S04]  /*05e0*/  IADD3 R7, R18, R7, RZ ;  /* 0x0000000712077210 */ /* 0x000fc80007ffe0ff */
[----:B------:R-:W-:Y:S02]  /*05f0*/  ISETP.GE.AND P4, PT, R7, R2, PT ;  /* 0x000000020700720c */ /* 0x000fe40003f86270 */
[----:B------:R-:W-:-:S04]  /*0600*/  @!P3 IADD3 R0, -R0, RZ, RZ ;  /* 0x000000ff0000b210 */ /* 0x000fc80007ffe1ff */
[----:B------:R-:W-:-:S05]  /*0610*/  SEL R0, R5, R0, !P1 ;  /* 0x0000000005007207 */ /* 0x000fca0004800000 */
[----:B------:R-:W-:Y:S01]  /*0620*/  IMAD.IADD R0, R11, 0x1, R0 ;  /* 0x000000010b007824 */ /* 0x000fe200078e0200 */
[----:B------:R-:W-:Y:S01]  /*0630*/  @!P4 PLOP3.LUT P0, PT, PT, PT, PT, 0x8, 0x0 ;  /* 0x000000000000c81c */ /* 0x000fe20003f0e170 */
[----:B------:R-:W-:-:S11]  /*0640*/  @!P4 IMAD R2, R12, UR4, R9 ;  /* 0x000000040c02cc24 */ /* 0x000fd6000f8e0209 */
.L_x_66:
[----:B-1----:R-:W-:Y:S05]  /*0650*/  BSYNC B0 ;  /* 0x0000000000007941 */ /* 0x002fea0003800000 */
.L_x_65:
[----:B------:R-:W-:Y:S05]  /*0660*/  @P0 EXIT ;  /* 0x000000000000094d */ /* 0x000fea0003800000 */
[----:B------:R-:W-:Y:S01]  /*0670*/  IADD3 R3, R0, -c[0x0][0x1c4], RZ ;  /* 0x8000710000037a10 */ /* 0x000fe20007ffe0ff */
[----:B------:R-:W-:Y:S01]  /*0680*/  BSSY B0, `(.L_x_67) ;  /* 0x0000084000007945 */ /* 0x000fe20003800000 */
[----:B------:R-:W-:Y:S02]  /*0690*/  IADD3.X R5, R0, c[0x0][0x1c4], RZ, PT, !PT ;  /* 0x0000710000057a10 */ /* 0x000fe40003ffe4ff */
[----:B------:R-:W-:Y:S02]  /*06a0*/  IMNMX R6, R14, R3, !PT ;  /* 0x000000030e067217 */ /* 0x000fe40007800200 */
[----:B------:R-:W-:Y:S02]  /*06b0*/  IMNMX R5, R16, R5, PT ;  /* 0x0000000510057217 */ /* 0x000fe40003800200 */
[----:B------:R-:W-:-:S02]  /*06c0*/  PRMT R8, R8, 0x8880, RZ ;  /* 0x0000888008087816 */ /* 0x000fc400000000ff */
[C---:B------:R-:W-:Y:S01]  /*06d0*/  ISETP.GT.AND P0, PT, R5.reuse, R6, PT ;  /* 0x000000060500720c */ /* 0x040fe20003f04270 */
[----:B------:R-:W-:Y:S01]  /*06e0*/  IMAD.IADD R4, R5, 0x1, -R6 ;  /* 0x0000000105047824 */ /* 0x000fe200078e0a06 */
[----:B------:R-:W-:Y:S02]  /*06f0*/  PRMT R36, R8, 0x7710, RZ ;  /* 0x0000771008247816 */ /* 0x000fe400000000ff */
[----:B------:R-:W-:-:S08]  /*0700*/  MOV R39, RZ ;  /* 0x000000ff00277202 */ /* 0x000fd00000000f00 */
[----:B------:R-:W-:Y:S05]  /*0710*/  @!P0 BRA `(.L_x_68) ;  /* 0x000007a000008947 */ /* 0x000fea0003800000 */
[----:B------:R-:W-:Y:S01]  /*0720*/  LOP3.LUT R3, R4, 0x3, RZ, 0xc0, !PT ;  /* 0x0000000304037812 */ /* 0x000fe200078ec0ff */
[----:B------:R-:W-:Y:S01]  /*0730*/  BSSY B1, `(.L_x_69) ;  /* 0x0000020000017945 */ /* 0x000fe20003800000 */
[----:B------:R-:W-:Y:S02]  /*0740*/  MOV R39, RZ ;  /* 0x000000ff00277202 */ /* 0x000fe40000000f00 */
[----:B------:R-:W-:-:S12]  /*0750*/  ISETP.NE.AND P0, PT, R3, RZ, PT ;  /* 0x000000ff0300720c */ /* 0x000fd80003f05270 */
[----:B------:R-:W-:Y:S05]  /*0760*/  @!P0 BRA `(.L_x_70) ;  /* 0x000001c000008947 */ /* 0x000fea0003800000 */
[----:B------:R-:W-:Y:S01]  /*0770*/  ISETP.NE.AND P0, PT, R3, 0x1, PT ;  /* 0x000000010300780c */ /* 0x000fe20003f05270 */
[----:B------:R-:W-:Y:S01]  /*0780*/  BSSY B2, `(.L_x_71) ;  /* 0x0000013000027945 */ /* 0x000fe20003800000 */
[----:B------:R-:W-:-:S10]  /*0790*/  IMAD.MOV.U32 R39, RZ, RZ, RZ ;  /* 0x000000ffff277224 */ /* 0x000fd400078e00ff */
[----:B------:R-:W-:Y:S05]  /*07a0*/  @!P0 BRA `(.L_x_72) ;  /* 0x0000010000008947 */ /* 0x000fea0003800000 */
[----:B------:R-:W-:Y:S01]  /*07b0*/  ISETP.NE.AND P0, PT, R3, 0x2, PT ;  /* 0x000000020300780c */ /* 0x000fe20003f05270 */
[----:B------:R-:W-:-:S11]  /*07c0*/  IMAD.MOV.U32 R10, RZ, RZ, 0x4 ;  /* 0x00000004ff0a7424 */ /* 0x000fd600078e00ff */
[C---:B------:R-:W-:Y:S01]  /*07d0*/  @P0 IMAD R3, R7.reuse, c[0x0][0x1b8], R6 ;  /* 0x00006e0007030a24 */ /* 0x040fe200078e0206 */
[----:B------:R-:W-:Y:S02]  /*07e0*/  @P0 IADD3 R6, R6, 0x1, RZ ;  /* 0x0000000106060810 */ /* 0x000fe40007ffe0ff */
[----:B------:R-:W-:Y:S01]  /*07f0*/  @P0 MOV R8, 0x4 ;  /* 0x0000000400080802 */ /* 0x000fe20000000f00 */
[C---:B------:R-:W-:Y:S02]  /*0800*/  @P0 IMAD R3, R2.reuse, c[0x0][0x1bc], R3 ;  /* 0x00006f0002030a24 */ /* 0x040fe400078e0203 */
[----:B------:R-:W-:Y:S02]  /*0810*/  IMAD R11, R7, c[0x0][0x1b8], R6 ;  /* 0x00006e00070b7a24 */ /* 0x000fe400078e0206 */
[----:B------:R-:W-:Y:S02]  /*0820*/  @P0 IMAD.WIDE R8, R3, R8, c[0x0][0x168] ;  /* 0x00005a0003080625 */ /* 0x000fe400078e0208 */
[----:B------:R-:W-:-:S04]  /*0830*/  IMAD R11, R2, c[0x0][0x1bc], R11 ;  /* 0x00006f00020b7a24 */ /* 0x000fc800078e020b */
[----:B------:R-:W-:-:S04]  /*0840*/  IMAD.WIDE R10, R11, R10, c[0x0][0x168] ;  /* 0x00005a000b0a7625 */ /* 0x000fc800078e020a */
[----:B------:R-:W2:Y:S06]  /*0850*/  @P0 LDG.E.CONSTANT.SYS R8, [R8] ;  /* 0x0000000008080381 */ /* 0x000eac00001e6900 */
[----:B------:R-:W3:Y:S01]  /*0860*/  LDG.E.CONSTANT.SYS R10, [R10] ;  /* 0x000000000a0a7381 */ /* 0x000ee200001e6900 */
[----:B------:R-:W-:Y:S02]  /*0870*/  MOV R39, RZ ;  /* 0x000000ff00277202 */ /* 0x000fe40000000f00 */
[----:B------:R-:W-:-:S03]  /*0880*/  IADD3 R6, R6, 0x1, RZ ;  /* 0x0000000106067810 */ /* 0x000fc60007ffe0ff */
[----:B--2---:R-:W-:-:S04]  /*0890*/  @P0 FADD.FTZ R39, RZ, R8 ;  /* 0x00000008ff270221 */ /* 0x004fc80000010000 */
[----:B---3--:R-:W-:-:S08]  /*08a0*/  FADD.FTZ R39, R10, R39 ;  /* 0x000000270a277221 */ /* 0x008fd00000010000 */
.L_x_72:
[----:B------:R-:W-:Y:S05]  /*08b0*/  BSYNC B2 ;  /* 0x0000000000027941 */ /* 0x000fea0003800000 */
.L_x_71:
[----:B------:R-:W-:Y:S02]  /*08c0*/  IMAD R3, R7, c[0x0][0x1b8], R6 ;  /* 0x00006e0007037a24 */ /* 0x000fe400078e0206 */
[----:B------:R-:W-:Y:S02]  /*08d0*/  IMAD.MOV.U32 R8, RZ, RZ, 0x4 ;  /* 0x00000004ff087424 */ /* 0x000fe400078e00ff */
[----:B------:R-:W-:-:S04]  /*08e0*/  IMAD R3, R2, c[0x0][0x1bc], R3 ;  /* 0x00006f0002037a24 */ /* 0x000fc800078e0203 */
[----:B------:R-:W-:-:S10]  /*08f0*/  IMAD.WIDE R8, R3, R8, c[0x0][0x168] ;  /* 0x00005a0003087625 */ /* 0x000fd400078e0208 */
[----:B------:R-:W2:Y:S01]  /*0900*/  LDG.E.CONSTANT.SYS R8, [R8] ;  /* 0x0000000008087381 */ /* 0x000ea200001e6900 */
[----:B------:R-:W-:Y:S01]  /*0910*/  IADD3 R6, R6, 0x1, RZ ;  /* 0x0000000106067810 */ /* 0x000fe20007ffe0ff */
[----:B--2---:R-:W-:-:S08]  /*0920*/  FADD.FTZ R39, R8, R39 ;  /* 0x0000002708277221 */ /* 0x004fd00000010000 */
.L_x_70:
[----:B------:R-:W-:Y:S05]  /*0930*/  BSYNC B1 ;  /* 0x0000000000017941 */ /* 0x000fea0003800000 */
.L_x_69:
[----:B------:R-:W-:-:S12]  /*0940*/  ISETP.GE.U32.AND P0, PT, R4, 0x4, PT ;  /* 0x000000040400780c */ /* 0x000fd80003f06070 */
[----:B------:R-:W-:Y:S05]  /*0950*/  @!P0 BRA `(.L_x_68) ;  /* 0x0000056000008947 */ /* 0x000fea0003800000 */
[----:B------:R-:W-:Y:S01]  /*0960*/  IADD3 R8, R5, -R6, RZ ;  /* 0x8000000605087210 */ /* 0x000fe20007ffe0ff */
[----:B------:R-:W-:Y:S01]  /*0970*/  IMAD R3, R7, c[0x0][0x1b8], R6 ;  /* 0x00006e0007037a24 */ /* 0x000fe200078e0206 */
[----:B------:R-:W-:Y:S01]  /*0980*/  BSSY B1, `(.L_x_73) ;  /* 0x000002e000017945 */ /* 0x000fe20003800000 */
[----:B------:R-:W-:Y:S02]  /*0990*/  PLOP3.LUT P0, PT, PT, PT, PT, 0x80, 0x0 ;  /* 0x000000000000781c */ /* 0x000fe40003f0f070 */
[----:B------:R-:W-:Y:S01]  /*09a0*/  ISETP.GT.AND P1, PT, R8, 0xc, PT ;  /* 0x0000000c0800780c */ /* 0x000fe20003f24270 */
[----:B------:R-:W-:Y:S02]  /*09b0*/  IMAD.MOV.U32 R8, RZ, RZ, 0x4 ;  /* 0x00000004ff087424 */ /* 0x000fe400078e00ff */
[----:B------:R-:W-:-:S04]  /*09c0*/  IMAD R3, R2, c[0x0][0x1bc], R3 ;  /* 0x00006f0002037a24 */ /* 0x000fc800078e0203 */
[----:B------:R-:W-:-:S05]  /*09d0*/  IMAD.WIDE R2, R3, R8, c[0x0][0x168] ;  /* 0x00005a0003027625 */ /* 0x000fca00078e0208 */
[----:B------:R-:W-:Y:S05]  /*09e0*/  @!P1 BRA `(.L_x_74) ;  /* 0x0000027000009947 */ /* 0x000fea0003800000 */
[----:B------:R-:W-:Y:S02]  /*09f0*/  PLOP3.LUT P0, PT, PT, PT, PT, 0x8, 0x0 ;  /* 0x000000000000781c */ /* 0x000fe40003f0e170 */
[----:B------:R-:W-:-:S10]  /*0a00*/  IADD3 R43, R5, -0xc, RZ ;  /* 0xfffffff4052b7810 */ /* 0x000fd40007ffe0ff */
.L_x_75:
[----:B------:R0:W2:Y:S04]  /*0a10*/  LDG.E.CONSTANT.SYS R8, [R2] ;  /* 0x0000000002087381 */ /* 0x0000a800001e6900 */
[----:B------:R0:W3:Y:S04]  /*0a20*/  LDG.E.CONSTANT.SYS R9, [R2+0x4] ;  /* 0x0000040002097381 */ /* 0x0000e800001e6900 */
[----:B------:R0:W4:Y:S04]  /*0a30*/  LDG.E.CONSTANT.SYS R11, [R2+0x8] ;  /* 0x00000800020b7381 */ /* 0x00012800001e6900 */
[----:B------:R0:W5:Y:S04]  /*0a40*/  LDG.E.CONSTANT.SYS R13, [R2+0xc] ;  /* 0x00000c00020d7381 */ /* 0x00016800001e6900 */
        /* <DEDUP_REMOVED lines=11> */
[----:B------:R0:W5:Y:S01]  /*0b00*/  LDG.E.CONSTANT.SYS R37, [R2+0x3c] ;  /* 0x00003c0002257381 */ /* 0x00016200001e6900 */
[----:B------:R-:W-:-:S04]  /*0b10*/  IADD3 R6, R6, 0x10, RZ ;  /* 0x0000001006067810 */ /* 0x000fc80007ffe0ff */
[----:B------:R-:W-:Y:S02]  /*0b20*/  ISETP.GE.AND P1, PT, R6, R43, PT ;  /* 0x0000002b0600720c */ /* 0x000fe40003f26270 */
[----:B0-----:R-:W-:-:S04]  /*0b30*/  IADD3 R2, P2, R2, 0x40, RZ ;  /* 0x0000004002027810 */ /* 0x001fc80007f5e0ff */
[----:B------:R-:W-:Y:S01]  /*0b40*/  IADD3.X R3, RZ, R3, RZ, P2, !PT ;  /* 0x00000003ff037210 */ /* 0x000fe200017fe4ff */
[----:B--2---:R-:W-:-:S04]  /*0b50*/  FADD.FTZ R8, R8, R39 ;  /* 0x0000002708087221 */ /* 0x004fc80000010000 */
[----:B---3--:R-:W-:-:S04]  /*0b60*/  FADD.FTZ R8, R8, R9 ;  /* 0x0000000908087221 */ /* 0x008fc80000010000 */
[----:B----4-:R-:W-:-:S04]  /*0b70*/  FADD.FTZ R8, R8, R11 ;  /* 0x0000000b08087221 */ /* 0x010fc80000010000 */
[----:B-----5:R-:W-:-:S04]  /*0b80*/  FADD.FTZ R8, R8, R13 ;  /* 0x0000000d08087221 */ /* 0x020fc80000010000 */
[----:B------:R-:W-:-:S04]  /*0b90*/  FADD.FTZ R8, R8, R15 ;  /* 0x0000000f08087221 */ /* 0x000fc80000010000 */
        /* <DEDUP_REMOVED lines=10> */
[----:B------:R-:W-:Y:S01]  /*0c40*/  FADD.FTZ R39, R8, R37 ;  /* 0x0000002508277221 */ /* 0x000fe20000010000 */
[----:B------:R-:W-:Y:S07]  /*0c50*/  @!P1 BRA `(.L_x_75) ;  /* 0xfffffdb000009947 */ /* 0x000fee000383ffff */
.L_x_74:
[----:B------:R-:W-:Y:S05]  /*0c60*/  BSYNC B1 ;  /* 0x0000000000017941 */ /* 0x000fea0003800000 */
.L_x_73:
[----:B------:R-:W-:Y:S01]  /*0c70*/  IMAD.IADD R8, R5, 0x1, -R6 ;  /* 0x0000000105087824 */ /* 0x000fe200078e0a06 */
[----:B------:R-:W-:Y:S04]  /*0c80*/  BSSY B1, `(.L_x_76) ;  /* 0x0000019000017945 */ /* 0x000fe80003800000 */
[----:B------:R-:W-:-:S12]  /*0c90*/  ISETP.GT.AND P1, PT, R8, 0x4, PT ;  /* 0x000000040800780c */ /* 0x000fd80003f24270 */
[----:B------:R-:W-:Y:S05]  /*0ca0*/  @!P1 BRA `(.L_x_77) ;  /* 0x0000016000009947 */ /* 0x000fea0003800000 */
[----:B------:R-:W2:Y:S04]  /*0cb0*/  LDG.E.CONSTANT.SYS R8, [R2] ;  /* 0x0000000002087381 */ /* 0x000ea800001e6900 */
[----:B------:R-:W3:Y:S04]  /*0cc0*/  LDG.E.CONSTANT.SYS R9, [R2+0x4] ;  /* 0x0000040002097381 */ /* 0x000ee800001e6900 */
[----:B------:R-:W4:Y:S04]  /*0cd0*/  LDG.E.CONSTANT.SYS R11, [R2+0x8] ;  /* 0x00000800020b7381 */ /* 0x000f2800001e6900 */
[----:B------:R0:W5:Y:S04]  /*0ce0*/  LDG.E.CONSTANT.SYS R13, [R2+0xc] ;  /* 0x00000c00020d7381 */ /* 0x00016800001e6900 */
[----:B------:R0:W5:Y:S04]  /*0cf0*/  LDG.E.CONSTANT.SYS R15, [R2+0x10] ;  /* 0x00001000020f7381 */ /* 0x00016800001e6900 */
[----:B------:R0:W5:Y:S04]  /*0d00*/  LDG.E.CONSTANT.SYS R17, [R2+0x14] ;  /* 0x0000140002117381 */ /* 0x00016800001e6900 */
[----:B------:R0:W5:Y:S04]  /*0d10*/  LDG.E.CONSTANT.SYS R19, [R2+0x18] ;  /* 0x0000180002137381 */ /* 0x00016800001e6900 */
[----:B------:R0:W5:Y:S01]  /*0d20*/  LDG.E.CONSTANT.SYS R21, [R2+0x1c] ;  /* 0x00001c0002157381 */ /* 0x00016200001e6900 */
[----:B------:R-:W-:-:S02]  /*0d30*/  PLOP3.LUT P0, PT, PT, PT, PT, 0x8, 0x0 ;  /* 0x000000000000781c */ /* 0x000fc40003f0e170 */
[----:B------:R-:W-:Y:S01]  /*0d40*/  IADD3 R6, R6, 0x8, RZ ;  /* 0x0000000806067810 */ /* 0x000fe20007ffe0ff */
[----:B--2---:R-:W-:-:S04]  /*0d50*/  FADD.FTZ R8, R39, R8 ;  /* 0x0000000827087221 */ /* 0x004fc80000010000 */
[----:B---3--:R-:W-:Y:S01]  /*0d60*/  FADD.FTZ R8, R8, R9 ;  /* 0x0000000908087221 */ /* 0x008fe20000010000 */
[----:B------:R-:W-:-:S03]  /*0d70*/  IADD3 R9, P1, R2, 0x20, RZ ;  /* 0x0000002002097810 */ /* 0x000fc60007f3e0ff */
[----:B----4-:R-:W-:Y:S01]  /*0d80*/  FADD.FTZ R8, R8, R11 ;  /* 0x0000000b08087221 */ /* 0x010fe20000010000 */
[----:B------:R-:W-:Y:S01]  /*0d90*/  IADD3.X R10, RZ, R3, RZ, P1, !PT ;  /* 0x00000003ff0a7210 */ /* 0x000fe20000ffe4ff */
[----:B0-----:R-:W-:Y:S02]  /*0da0*/  IMAD.MOV.U32 R2, RZ, RZ, R9 ;  /* 0x000000ffff027224 */ /* 0x001fe400078e0009 */
[----:B-----5:R-:W-:Y:S01]  /*0db0*/  FADD.FTZ R8, R8, R13 ;  /* 0x0000000d08087221 */ /* 0x020fe20000010000 */
[----:B------:R-:W-:-:S03]  /*0dc0*/  MOV R3, R10 ;  /* 0x0000000a00037202 */ /* 0x000fc60000000f00 */
[----:B------:R-:W-:-:S04]  /*0dd0*/  FADD.FTZ R8, R8, R15 ;  /* 0x0000000f08087221 */ /* 0x000fc80000010000 */
[----:B------:R-:W-:-:S04]  /*0de0*/  FADD.FTZ R8, R8, R17 ;  /* 0x0000001108087221 */ /* 0x000fc80000010000 */
[----:B------:R-:W-:-:S04]  /*0df0*/  FADD.FTZ R8, R8, R19 ;  /* 0x0000001308087221 */ /* 0x000fc80000010000 */
[----:B------:R-:W-:-:S08]  /*0e00*/  FADD.FTZ R39, R8, R21 ;  /* 0x0000001508277221 */ /* 0x000fd00000010000 */
.L_x_77:
[----:B------:R-:W-:Y:S05]  /*0e10*/  BSYNC B1 ;  /* 0x0000000000017941 */ /* 0x000fea0003800000 */
.L_x_76:
[----:B------:R-:W-:-:S12]  /*0e20*/  ISETP.LT.OR P0, PT, R6, R5, P0 ;  /* 0x000000050600720c */ /* 0x000fd80000701670 */
[----:B------:R-:W-:Y:S05]  /*0e30*/  @!P0 BRA `(.L_x_68) ;  /* 0x0000008000008947 */ /* 0x000fea0003800000 */
[----:B------:R-:W2:Y:S04]  /*0e40*/  LDG.E.CONSTANT.SYS R6, [R2] ;  /* 0x0000000002067381 */ /* 0x000ea800001e6900 */
[----:B------:R-:W3:Y:S04]  /*0e50*/  LDG.E.CONSTANT.SYS R5, [R2+0x4] ;  /* 0x0000040002057381 */ /* 0x000ee800001e6900 */
[----:B------:R-:W4:Y:S04]  /*0e60*/  LDG.E.CONSTANT.SYS R8, [R2+0x8] ;  /* 0x0000080002087381 */ /* 0x000f2800001e6900 */
[----:B------:R-:W5:Y:S01]  /*0e70*/  LDG.E.CONSTANT.SYS R10, [R2+0xc] ;  /* 0x00000c00020a7381 */ /* 0x000f6200001e6900 */
[----:B--2---:R-:W-:-:S04]  /*0e80*/  FADD.FTZ R6, R39, R6 ;  /* 0x0000000627067221 */ /* 0x004fc80000010000 */
[----:B---3--:R-:W-:-:S04]  /*0e90*/  FADD.FTZ R5, R6, R5 ;  /* 0x0000000506057221 */ /* 0x008fc80000010000 */
[----:B----4-:R-:W-:-:S04]  /*0ea0*/  FADD.FTZ R5, R5, R8 ;  /* 0x0000000805057221 */ /* 0x010fc80000010000 */
[----:B-----5:R-:W-:-:S08]  /*0eb0*/  FADD.FTZ R39, R5, R10 ;  /* 0x0000000a05277221 */ /* 0x020fd00000010000 */
.L_x_68:
[----:B------:R-:W-:Y:S05]  /*0ec0*/  BSYNC B0 ;  /* 0x0000000000007941 */ /* 0x000fea0003800000 */
.L_x_67:
[----:B------:R-:W0:Y:S02]  /*0ed0*/  I2F R4, R4 ;  /* 0x0000000400047306 */ /* 0x000e240000201400 */
[----:B0-----:R-:W0:Y:S02]  /*0ee0*/  MUFU.RCP R2, R4 ;  /* 0x0000000400027308 */ /* 0x001e240000001000 */
[----:B0-----:R-:W-:-:S05]  /*0ef0*/  FMUL.FTZ R39, R2, R39 ;  /* 0x0000002702277220 */ /* 0x001fca0000410000 */
[----:B------:R-:W-:-:S12]  /*0f00*/  FSETP.GEU.FTZ.AND P0, PT, R39, 0.0010000000474974513054, PT ;  /* 0x3a83126f2700780b */ /* 0x000fd80003f1e000 */
[----:B------:R-:W-:Y:S05]  /*0f10*/  @!P0 EXIT ;  /* 0x000000000000894d */ /* 0x000fea0003800000 */
[----:B------:R-:W-:Y:S01]  /*0f20*/  IADD3 R3, R0, c[0x0][0x1c8], R41 ;  /* 0x0000720000037a10 */ /* 0x000fe20007ffe029 */
[----:B------:R-:W-:Y:S01]  /*0f30*/  IMAD.IADD R2, R38, 0x1, R7 ;  /* 0x0000000126027824 */ /* 0x000fe200078e0207 */
[----:B------:R-:W-:-:S03]  /*0f40*/  MOV R34, 0x4 ;  /* 0x0000000400227802 */ /* 0x000fc60000000f00 */
[----:B------:R-:W-:-:S04]  /*0f50*/  IMAD R5, R2, c[0x0][0x1b8], R3 ;  /* 0x00006e0002057a24 */ /* 0x000fc800078e0203 */
[----:B------:R-:W-:-:S10]  /*0f60*/  IMAD.WIDE R2, R5, R34, c[0x0][0x170] ;  /* 0x00005c0005027625 */ /* 0x000fd400078e0222 */
[----:B------:R-:W2:Y:S01]  /*0f70*/  LDG.E.CONSTANT.SYS R32, [R2] ;  /* 0x0000000002207381 */ /* 0x000ea200001e6900 */
[----:B------:R-:W-:Y:S01]  /*0f80*/  IMAD.MOV.U32 R37, RZ, RZ, c[0x0][0x1a0] ;  /* 0x00006800ff257624 */ /* 0x000fe200078e00ff */
[----:B------:R-:W-:Y:S02]  /*0f90*/  IADD3 R4, R7, -c[0x0][0x1a4], RZ ;  /* 0x8000690007047a10 */ /* 0x000fe40007ffe0ff */
[----:B------:R-:W-:Y:S02]  /*0fa0*/  IADD3 R35, R0, -c[0x0][0x1a0], RZ ;  /* 0x8000680000237a10 */ /* 0x000fe40007ffe0ff */
[----:B------:R-:W-:Y:S02]  /*0fb0*/  IADD3 R37, -R37, c[0x0][0x1a8], RZ ;  /* 0x00006a0025257a10 */ /* 0x000fe40007ffe1ff */
[----:B------:R-:W-:-:S03]  /*0fc0*/  MOV R6, c[0x0][0x1bc] ;  /* 0x00006f0000067a02 */ /* 0x000fc60000000f00 */
[----:B------:R-:W-:Y:S02]  /*0fd0*/  IMAD R35, R37, R4, R35 ;  /* 0x0000000425237224 */ /* 0x000fe400078e0223 */
[----:B------:R-:W-:Y:S01]  /*0fe0*/  IMAD R13, R6, 0x8, R5 ;  /* 0x00000008060d7824 */ /* 0x000fe200078e0205 */
[----:B--2---:R-:W-:-:S12]  /*0ff0*/  FSETP.GEU.FTZ.AND P0, PT, R32, RZ, PT ;  /* 0x000000ff2000720b */ /* 0x004fd80003f1e000 */
[----:B------:R-:W-:Y:S05]  /*1000*/  @!P0 EXIT ;  /* 0x000000000000894d */ /* 0x000fea0003800000 */
[-C--:B------:R-:W-:Y:S01]  /*1010*/  IMAD.WIDE R4, R35, R34.reuse, c[0x0][0x180] ;  /* 0x0000600023047625 */ /* 0x080fe200078e0222 */
[----:B------:R-:W-:Y:S01]  /*1020*/  SHF.L.U32 R33, R6, 0x2, RZ ;  /* 0x0000000206217819 */ /* 0x000fe200000006ff */
[----:B------:R-:W-:-:S03]  /*1030*/  IMAD.WIDE R12, R13, R34, c[0x0][0x170] ;  /* 0x00005c000d0c7625 */ /* 0x000fc600078e0222 */
[----:B------:R-:W-:-:S04]  /*1040*/  SHF.R.S32.HI R31, RZ, 0x1f, R33 ;  /* 0x0000001fff1f7819 */ /* 0x000fc80000011421 */
[----:B------:R-:W-:Y:S01]  /*1050*/  IADD3 R8, P0, R12, R33, RZ ;  /* 0x000000210c087210 */ /* 0x000fe20007f1e0ff */
[----:B------:R-:W2:Y:S04]  /*1060*/  LDG.E.SYS R49, [R4] ;  /* 0x0000000004317381 */ /* 0x000ea800001ee900 */
[----:B------:R-:W-:Y:S01]  /*1070*/  IMAD.X R9, R13, 0x1, R31, P0 ;  /* 0x000000010d097824 */ /* 0x000fe200000e061f */
[----:B------:R-:W-:Y:S01]  /*1080*/  IADD3 R10, P0, R33, R8, RZ ;  /* 0x00000008210a7210 */ /* 0x000fe20007f1e0ff */
[----:B------:R0:W5:Y:S03]  /*1090*/  LDG.E.CONSTANT.SYS R30, [R12] ;  /* 0x000000000c1e7381 */ /* 0x00016600001e6900 */
[----:B------:R-:W-:-:S03]  /*10a0*/  IADD3.X R11, R31, R9, RZ, P0, !PT ;  /* 0x000000091f0b7210 */ /* 0x000fc600007fe4ff */
[----:B------:R0:W5:Y:S05]  /*10b0*/  LDG.E.CONSTANT.SYS R29, [R8] ;  /* 0x00000000081d7381 */ /* 0x00016a00001e6900 */
[----:B------:R0:W5:Y:S04]  /*10c0*/  LDG.E.CONSTANT.SYS R28, [R10] ;  /* 0x000000000a1c7381 */ /* 0x00016800001e6900 */
[----:B------:R-:W1:Y:S01]  /*10d0*/  S2R R27, SR_TID.X ;  /* 0x00000000001b7919 */ /* 0x000e620000002100 */
[----:B------:R-:W-:-:S02]  /*10e0*/  IMAD.MOV.U32 R14, RZ, RZ, 0x3f800000 ;  /* 0x3f800000ff0e7424 */ /* 0x000fc400078e00ff */
[----:B-1----:R-:W-:-:S04]  /*10f0*/  IMAD R26, R40, c[0x0][0x0], R27 ;  /* 0x00000000281a7a24 */ /* 0x002fc800078e021b */
[----:B------:R-:W-:-:S08]  /*1100*/  IMAD R25, R26, 0x30, RZ ;  /* 0x000000301a197824 */ /* 0x000fd000078e02ff */
[----:B------:R0:W-:Y:S01]  /*1110*/  STS [R25], R14 ;  /* 0x0000000e19007388 */ /* 0x0001e20000000800 */
[----:B------:R-:W-:Y:S01]  /*1120*/  MOV R24, c[0x0][0x1ac] ;  /* 0x00006b0000187a02 */ /* 0x000fe20000000f00 */
[----:B------:R-:W-:Y:S01]  /*1130*/  IMAD R7, R7, c[0x0][0x1b8], R0 ;  /* 0x00006e0007077a24 */ /* 0x000fe200078e0200 */
[----:B------:R-:W-:Y:S02]  /*1140*/  BSSY B0, `(.L_x_78) ;  /* 0x0000054000007945 */ /* 0x000fe40003800000 */
[----:B------:R-:W-:Y:S01]  /*1150*/  IADD3 R24, R24, -c[0x0][0x1a4], RZ ;  /* 0x8000690018187a10 */ /* 0x000fe20007ffe0ff */
[----:B------:R-:W-:-:S04]  /*1160*/  IMAD.WIDE R6, R7, R34, c[0x0][0x170] ;  /* 0x00005c0007067625 */ /* 0x000fc800078e0222 */
[----:B------:R-:W-:Y:S01]  /*1170*/  IMAD R0, R37, R24, RZ ;  /* 0x0000001825007224 */ /* 0x000fe200078e02ff */
[----:B--2---:R-:W-:-:S12]  /*1180*/  ISETP.GE.AND P1, PT, R49, 0x1, PT ;  /* 0x000000013100780c */ /* 0x004fd80003f26270 */
[----:B------:R-:W-:Y:S05]  /*1190*/  @!P1 BRA `(.L_x_79) ;  /* 0x000004e000009947 */ /* 0x000fea0003800000 */
[----:B0-----:R-:W-:Y:S01]  /*11a0*/  LOP3.LUT R10, R49, 0x3, RZ, 0xc0, !PT ;  /* 0x00000003310a7812 */ /* 0x001fe200078ec0ff */
[----:B------:R-:W-:Y:S01]  /*11b0*/  BSSY B1, `(.L_x_80) ;  /* 0x0000015000017945 */ /* 0x000fe20003800000 */
[----:B------:R-:W-:Y:S02]  /*11c0*/  IMAD.MOV.U32 R8, RZ, RZ, RZ ;  /* 0x000000ffff087224 */ /* 0x000fe400078e00ff */
[----:B------:R-:W-:-:S12]  /*11d0*/  ISETP.NE.AND P0, PT, R10, RZ, PT ;  /* 0x000000ff0a00720c */ /* 0x000fd80003f05270 */
[----:B------:R-:W-:Y:S05]  /*11e0*/  @!P0 BRA `(.L_x_81) ;  /* 0x0000011000008947 */ /* 0x000fea0003800000 */
[----:B------:R-:W-:Y:S01]  /*11f0*/  ISETP.NE.AND P0, PT, R10, 0x1, PT ;  /* 0x000000010a00780c */ /* 0x000fe20003f05270 */
[----:B------:R-:W-:Y:S01]  /*1200*/  BSSY B2, `(.L_x_82) ;  /* 0x000000c000027945 */ /* 0x000fe20003800000 */
[----:B------:R-:W-:Y:S01]  /*1210*/  MOV R11, 0xc ;  /* 0x0000000c000b7802 */ /* 0x000fe20000000f00 */
[----:B------:R-:W-:-:S04]  /*1220*/  IMAD.MOV.U32 R9, RZ, RZ, RZ ;  /* 0x000000ffff097224 */ /* 0x000fc800078e00ff */
[----:B------:R-:W-:-:S05]  /*1230*/  IMAD R8, R26, R11, 0x1 ;  /* 0x000000011a087424 */ /* 0x000fca00078e020b */
[----:B------:R-:W-:Y:S05]  /*1240*/  @!P0 BRA `(.L_x_83) ;  /* 0x0000007000008947 */ /* 0x000fea0003800000 */
[----:B------:R-:W-:Y:S02]  /*1250*/  ISETP.NE.AND P0, PT, R10, 0x2, PT ;  /* 0x000000020a00780c */ /* 0x000fe40003f05270 */
[----:B------:R-:W-:-:S10]  /*1260*/  MOV R9, RZ ;  /* 0x000000ff00097202 */ /* 0x000fd40000000f00 */
[----:B------:R-:W-:Y:S01]  /*1270*/  @P0 IMAD.MOV.U32 R9, RZ, RZ, 0x1 ;  /* 0x00000001ff090424 */ /* 0x000fe200078e00ff */
[----:B------:R0:W-:Y:S04]  /*1280*/  @P0 STS [R25+0x4], RZ ;  /* 0x000004ff19000388 */ /* 0x0001e80000000800 */
[----:B------:R-:W-:Y:S02]  /*1290*/  IADD3 R10, R8, R9, RZ ;  /* 0x00000009080a7210 */ /* 0x000fe40007ffe0ff */
[----:B------:R-:W-:-:S06]  /*12a0*/  IADD3 R9, R9, 0x1, RZ ;  /* 0x0000000109097810 */ /* 0x000fcc0007ffe0ff */
[----:B------:R0:W-:Y:S02]  /*12b0*/  STS [R10.X4], RZ ;  /* 0x000000ff0a007388 */ /* 0x0001e40000004800 */
.L_x_83:
[----:B------:R-:W-:Y:S05]  /*12c0*/  BSYNC B2 ;  /* 0x0000000000027941 */ /* 0x000fea0003800000 */
.L_x_82:
[----:B0-----:R-:W-:Y:S01]  /*12d0*/  IMAD.IADD R10, R8, 0x1, R9 ;  /* 0x00000001080a7824 */ /* 0x001fe200078e0209 */
[----:B------:R-:W-:-:S07]  /*12e0*/  IADD3 R8, R9, 0x1, RZ ;  /* 0x0000000109087810 */ /* 0x000fce0007ffe0ff */
[----:B------:R0:W-:Y:S02]  /*12f0*/  STS [R10.X4], RZ ;  /* 0x000000ff0a007388 */ /* 0x0001e40000004800 */
.L_x_81:
[----:B------:R-:W-:Y:S05]  /*1300*/  BSYNC B1 ;  /* 0x0000000000017941 */ /* 0x000fea0003800000 */
.L_x_80:
[----:B------:R-:W-:-:S12]  /*1310*/  ISETP.GE.U32.AND P0, PT, R49, 0x4, PT ;  /* 0x000000043100780c */ /* 0x000fd80003f06070 */
[----:B------:R-:W-:Y:S05]  /*1320*/  @!P0 BRA `(.L_x_79) ;  /* 0x0000035000008947 */ /* 0x000fea0003800000 */
[----:B------:R-:W-:Y:S01]  /*1330*/  IADD3 R11, R49, -R8, RZ ;  /* 0x80000008310b7210 */ /* 0x000fe20007ffe0ff */
[----:B------:R-:W-:Y:S01]  /*1340*/  IMAD R9, R40, c[0x0][0x0], RZ ;  /* 0x0000000028097a24 */ /* 0x000fe200078e02ff */
[----:B------:R-:W-:Y:S01]  /*1350*/  BSSY B1, `(.L_x_84) ;  /* 0x000001d000017945 */ /* 0x000fe20003800000 */
[----:B------:R-:W-:Y:S02]  /*1360*/  PLOP3.LUT P0, PT, PT, PT, PT, 0x80, 0x0 ;  /* 0x000000000000781c */ /* 0x000fe40003f0f070 */
[----:B------:R-:W-:Y:S01]  /*1370*/  ISETP.GT.AND P2, PT, R11, 0xc, PT ;  /* 0x0000000c0b00780c */ /* 0x000fe20003f44270 */
[----:B0-----:R-:W-:-:S04]  /*1380*/  IMAD R10, R9, 0xc, R8 ;  /* 0x0000000c090a7824 */ /* 0x001fc800078e0208 */
[----:B------:R-:W-:-:S04]  /*1390*/  IMAD R10, R27, 0xc, R10 ;  /* 0x0000000c1b0a7824 */ /* 0x000fc800078e020a */
[----:B------:R-:W-:-:S03]  /*13a0*/  IMAD.SHL.U32 R10, R10, 0x4, RZ ;  /* 0x000000040a0a7824 */ /* 0x000fc600078e00ff */
[----:B------:R-:W-:Y:S05]  /*13b0*/  @!P2 BRA `(.L_x_85) ;  /* 0x000001600000a947 */ /* 0x000fea0003800000 */
[----:B------:R-:W-:Y:S02]  /*13c0*/  PLOP3.LUT P0, PT, PT, PT, PT, 0x8, 0x0 ;  /* 0x000000000000781c */ /* 0x000fe40003f0e170 */
[----:B------:R-:W-:-:S10]  /*13d0*/  IADD3 R9, R49, -0xc, RZ ;  /* 0xfffffff431097810 */ /* 0x000fd40007ffe0ff */
.L_x_86:
[----:B------:R-:W-:Y:S01]  /*13e0*/  IADD3 R8, R8, 0x10, RZ ;  /* 0x0000001008087810 */ /* 0x000fe20007ffe0ff */
[----:B------:R-:W-:Y:S03]  /*13f0*/  STS [R10+0x4], RZ ;  /* 0x000004ff0a007388 */ /* 0x000fe60000000800 */
[----:B------:R-:W-:Y:S01]  /*1400*/  ISETP.GE.AND P2, PT, R8, R9, PT ;  /* 0x000000090800720c */ /* 0x000fe20003f46270 */
[----:B------:R-:W-:Y:S04]  /*1410*/  STS [R10+0x10], RZ ;  /* 0x000010ff0a007388 */ /* 0x000fe80000000800 */
        /* <DEDUP_REMOVED lines=13> */
[----:B------:R0:W-:Y:S02]  /*14f0*/  STS [R10+0x38], RZ ;  /* 0x000038ff0a007388 */ /* 0x0001e40000000800 */
[----:B0-----:R-:W-:Y:S01]  /*1500*/  IADD3 R10, R10, 0x40, RZ ;  /* 0x000000400a0a7810 */ /* 0x001fe20007ffe0ff */
[----:B------:R-:W-:Y:S07]  /*1510*/  @!P2 BRA `(.L_x_86) ;  /* 0xfffffec00000a947 */ /* 0x000fee000383ffff */
.L_x_85:
[----:B------:R-:W-:Y:S05]  /*1520*/  BSYNC B1 ;  /* 0x0000000000017941 */ /* 0x000fea0003800000 */
.L_x_84:
[----:B------:R-:W-:Y:S01]  /*1530*/  IADD3 R9, R49, -R8, RZ ;  /* 0x8000000831097210 */ /* 0x000fe20007ffe0ff */
[----:B------:R-:W-:Y:S03]  /*1540*/  BSSY B1, `(.L_x_87) ;  /* 0x000000e000017945 */ /* 0x000fe60003800000 */
[----:B------:R-:W-:-:S12]  /*1550*/  ISETP.GT.AND P2, PT, R9, 0x4, PT ;  /* 0x000000040900780c */ /* 0x000fd80003f44270 */
[----:B------:R-:W-:Y:S05]  /*1560*/  @!P2 BRA `(.L_x_88) ;  /* 0x000000b00000a947 */ /* 0x000fea0003800000 */
[----:B------:R-:W-:Y:S01]  /*1570*/  STS [R10+0x4], RZ ;  /* 0x000004ff0a007388 */ /* 0x000fe20000000800 */
[----:B------:R-:W-:Y:S02]  /*1580*/  PLOP3.LUT P0, PT, PT, PT, PT, 0x8, 0x0 ;  /* 0x000000000000781c */ /* 0x000fe40003f0e170 */
[----:B------:R-:W-:Y:S01]  /*1590*/  IADD3 R8, R8, 0x8, RZ ;  /* 0x0000000808087810 */ /* 0x000fe20007ffe0ff */
[----:B------:R-:W-:Y:S04]  /*15a0*/  STS [R10+0x10], RZ ;  /* 0x000010ff0a007388 */ /* 0x000fe80000000800 */
[----:B------:R-:W-:Y:S04]  /*15b0*/  STS [R10+0xc], RZ ;  /* 0x00000cff0a007388 */ /* 0x000fe80000000800 */
[----:B------:R-:W-:Y:S04]  /*15c0*/  STS [R10+0x8], RZ ;  /* 0x000008ff0a007388 */ /* 0x000fe80000000800 */
[----:B------:R-:W-:Y:S04]  /*15d0*/  STS [R10+0x14], RZ ;  /* 0x000014ff0a007388 */ /* 0x000fe80000000800 */
[----:B------:R-:W-:Y:S04]  /*15e0*/  STS [R10+0x20], RZ ;  /* 0x000020ff0a007388 */ /* 0x000fe80000000800 */
[----:B------:R-:W-:Y:S04]  /*15f0*/  STS [R10+0x1c], RZ ;  /* 0x00001cff0a007388 */ /* 0x000fe80000000800 */
[----:B------:R0:W-:Y:S02]  /*1600*/  STS [R10+0x18], RZ ;  /* 0x000018ff0a007388 */ /* 0x0001e40000000800 */
[----:B0-----:R-:W-:-:S08]  /*1610*/  IADD3 R10, R10, 0x20, RZ ;  /* 0x000000200a0a7810 */ /* 0x001fd00007ffe0ff */
.L_x_88:
[----:B------:R-:W-:Y:S05]  /*1620*/  BSYNC B1 ;  /* 0x0000000000017941 */ /* 0x000fea0003800000 */
.L_x_87:
[----:B------:R-:W-:-:S12]  /*1630*/  ISETP.LT.OR P0, PT, R8, R49, P0 ;  /* 0x000000310800720c */ /* 0x000fd80000701670 */
[----:B------:R0:W-:Y:S04]  /*1640*/  @P0 STS [R10+0x4], RZ ;  /* 0x000004ff0a000388 */ /* 0x0001e80000000800 */
[----:B------:R0:W-:Y:S04]  /*1650*/  @P0 STS [R10+0x10], RZ ;  /* 0x000010ff0a000388 */ /* 0x0001e80000000800 */
[----:B------:R0:W-:Y:S04]  /*1660*/  @P0 STS [R10+0xc], RZ ;  /* 0x00000cff0a000388 */ /* 0x0001e80000000800 */
[----:B------:R0:W-:Y:S02]  /*1670*/  @P0 STS [R10+0x8], RZ ;  /* 0x000008ff0a000388 */ /* 0x0001e40000000800 */
.L_x_79:
[----:B0-----:R-:W-:Y:S05]  /*1680*/  BSYNC B0 ;  /* 0x0000000000007941 */ /* 0x001fea0003800000 */
.L_x_78:
[----:B------:R-:W-:Y:S01]  /*1690*/  BSSY B0, `(.L_x_89) ;  /* 0x00000fa000007945 */ /* 0x000fe20003800000 */
[----:B------:R-:W-:Y:S05]  /*16a0*/  @!P1 BRA `(.L_x_90) ;  /* 0x00000f8000009947 */ /* 0x000fea0003800000 */
[----:B------:R-:W-:Y:S01]  /*16b0*/  LOP3.LUT R8, R49, 0x3, RZ, 0xc0, !PT ;  /* 0x0000000331087812 */ /* 0x000fe200078ec0ff */
[----:B------:R-:W0:Y:S01]  /*16c0*/  I2F R41, R41 ;  /* 0x0000002900297306 */ /* 0x000e220000201400 */
[----:B------:R-:W-:Y:S01]  /*16d0*/  BSSY B1, `(.L_x_91) ;  /* 0x0000023000017945 */ /* 0x000fe20003800000 */
[----:B------:R-:W-:Y:S01]  /*16e0*/  IMAD.MOV.U32 R42, RZ, RZ, RZ ;  /* 0x000000ffff2a7224 */ /* 0x000fe200078e00ff */
[----:B------:R-:W-:-:S12]  /*16f0*/  ISETP.NE.AND P0, PT, R8, RZ, PT ;  /* 0x000000ff0800720c */ /* 0x000fd80003f05270 */
[----:B------:R-:W-:Y:S05]  /*1700*/  @!P0 BRA `(.L_x_92) ;  /* 0x000001f000008947 */ /* 0x000fea0003800000 */
[----:B------:R-:W-:Y:S01]  /*1710*/  ISETP.NE.AND P0, PT, R8, 0x1, PT ;  /* 0x000000010800780c */ /* 0x000fe20003f05270 */
[----:B------:R-:W-:Y:S01]  /*1720*/  BSSY B2, `(.L_x_93) ;  /* 0x0000015000027945 */ /* 0x000fe20003800000 */
[----:B------:R-:W-:-:S10]  /*1730*/  MOV R13, RZ ;  /* 0x000000ff000d7202 */ /* 0x000fd40000000f00 */
[----:B------:R-:W-:Y:S05]  /*1740*/  @!P0 BRA `(.L_x_94) ;  /* 0x0000012000008947 */ /* 0x000fea0003800000 */
[----:B------:R-:W-:-:S12]  /*1750*/  ISETP.NE.AND P0, PT, R8, 0x2, PT ;  /* 0x000000020800780c */ /* 0x000fd80003f05270 */
[----:B------:R-:W-:Y:S01]  /*1760*/  @P0 IMAD.WIDE R8, R35, R34, c[0x0][0x178] ;  /* 0x00005e0023080625 */ /* 0x000fe200078e0222 */
[----:B------:R-:W1:Y:S09]  /*1770*/  @P0 LDS.U R12, [R25+0x4] ;  /* 0x00000400190c0984 */ /* 0x000e720000001800 */
[----:B------:R-:W1:Y:S01]  /*1780*/  @P0 LDG.E.CONSTANT.SYS R8, [R8] ;  /* 0x0000000008080381 */ /* 0x000e6200001e6900 */
[----:B------:R-:W-:-:S05]  /*1790*/  IMAD.MOV.U32 R13, RZ, RZ, RZ ;  /* 0x000000ffff0d7224 */ /* 0x000fca00078e00ff */
[----:B------:R-:W-:-:S05]  /*17a0*/  @P0 MOV R13, 0x1 ;  /* 0x00000001000d0802 */ /* 0x000fca0000000f00 */
[----:B------:R-:W-:-:S05]  /*17b0*/  IMAD.MOV R11, RZ, RZ, -R13 ;  /* 0x000000ffff0b7224 */ /* 0x000fca00078e0a0d */
[----:B------:R-:W-:-:S04]  /*17c0*/  LOP3.LUT R10, R0, R11, RZ, 0xc0, !PT ;  /* 0x0000000b000a7212 */ /* 0x000fc800078ec0ff */
[----:B------:R-:W-:-:S05]  /*17d0*/  IADD3 R11, R35, R10, RZ ;  /* 0x0000000a230b7210 */ /* 0x000fca0007ffe0ff */
[----:B------:R-:W-:-:S10]  /*17e0*/  IMAD.WIDE R10, R11, R34, c[0x0][0x178] ;  /* 0x00005e000b0a7625 */ /* 0x000fd400078e0222 */
[----:B------:R-:W2:Y:S01]  /*17f0*/  LDG.E.CONSTANT.SYS R10, [R10] ;  /* 0x000000000a0a7381 */ /* 0x000ea200001e6900 */
[----:B------:R-:W-:Y:S01]  /*1800*/  IMAD R14, R26, 0xc, R13 ;  /* 0x0000000c1a0e7824 */ /* 0x000fe200078e020d */
[----:B------:R-:W-:Y:S01]  /*1810*/  IADD3 R13, R13, 0x1, RZ ;  /* 0x000000010d0d7810 */ /* 0x000fe20007ffe0ff */
[----:B01----:R-:W-:-:S08]  /*1820*/  @P0 FFMA.FTZ R12, R41, R8, R12 ;  /* 0x00000008290c0223 */ /* 0x003fd0000001000c */
[----:B------:R-:W-:Y:S04]  /*1830*/  @P0 STS [R25+0x4], R12 ;  /* 0x0000040c19000388 */ /* 0x000fe80000000800 */
[----:B------:R-:W2:Y:S02]  /*1840*/  LDS.U R8, [R14.X4+0x4] ;  /* 0x000004000e087984 */ /* 0x000ea40000005800 */
[----:B--2---:R-:W-:-:S08]  /*1850*/  FFMA.FTZ R9, R41, R10, R8 ;  /* 0x0000000a29097223 */ /* 0x004fd00000010008 */
[----:B------:R0:W-:Y:S02]  /*1860*/  STS [R14.X4+0x4], R9 ;  /* 0x000004090e007388 */ /* 0x0001e40000004800 */
.L_x_94:
[----:B------:R-:W-:Y:S05]  /*1870*/  BSYNC B2 ;  /* 0x0000000000027941 */ /* 0x000fea0003800000 */
.L_x_93:
[----:B0-----:R-:W-:-:S04]  /*1880*/  IMAD R9, R0, R13, R35 ;  /* 0x0000000d00097224 */ /* 0x001fc800078e0223 */
[----:B------:R-:W-:-:S10]  /*1890*/  IMAD.WIDE R8, R9, R34, c[0x0][0x178] ;  /* 0x00005e0009087625 */ /* 0x000fd400078e0222 */
[----:B------:R-:W2:Y:S01]  /*18a0*/  LDG.E.CONSTANT.SYS R8, [R8] ;  /* 0x0000000008087381 */ /* 0x000ea200001e6900 */
[----:B------:R-:W-:Y:S01]  /*18b0*/  IMAD R10, R26, 0xc, R13 ;  /* 0x0000000c1a0a7824 */ /* 0x000fe200078e020d */
[----:B------:R-:W-:-:S07]  /*18c0*/  IADD3 R42, R13, 0x1, RZ ;  /* 0x000000010d2a7810 */ /* 0x000fce0007ffe0ff */
[----:B------:R-:W2:Y:S02]  /*18d0*/  LDS.U R11, [R10.X4+0x4] ;  /* 0x000004000a0b7984 */ /* 0x000ea40000005800 */
[----:B--2---:R-:W-:-:S08]  /*18e0*/  FFMA.FTZ R11, R41, R8, R11 ;  /* 0x00000008290b7223 */ /* 0x004fd0000001000b */
[----:B------:R0:W-:Y:S02]  /*18f0*/  STS [R10.X4+0x4], R11 ;  /* 0x0000040b0a007388 */ /* 0x0001e40000004800 */
.L_x_92:
[----:B------:R-:W-:Y:S05]  /*1900*/  BSYNC B1 ;  /* 0x0000000000017941 */ /* 0x000fea0003800000 */
.L_x_91:
[----:B------:R-:W-:-:S12]  /*1910*/  ISETP.GE.U32.AND P0, PT, R49, 0x4, PT ;  /* 0x000000043100780c */ /* 0x000fd80003f06070 */
[----:B------:R-:W-:Y:S05]  /*1920*/  @!P0 BRA `(.L_x_90) ;  /* 0x00000d0000008947 */ /* 0x000fea0003800000 */
[--C-:B0-----:R-:W-:Y:S01]  /*1930*/  IMAD.IADD R10, R49, 0x1, -R42.reuse ;  /* 0x00000001310a7824 */ /* 0x101fe200078e0a2a */
[----:B------:R-:W-:Y:S01]  /*1940*/  BSSY B1, `(.L_x_95) ;  /* 0x0000077000017945 */ /* 0x000fe20003800000 */
[----:B------:R-:W-:Y:S01]  /*1950*/  IMAD R9, R40, c[0x0][0x0], RZ ;  /* 0x0000000028097a24 */ /* 0x000fe200078e02ff */
[----:B------:R-:W-:Y:S02]  /*1960*/  PLOP3.LUT P0, PT, PT, PT, PT, 0x80, 0x0 ;  /* 0x000000000000781c */ /* 0x000fe40003f0f070 */
[----:B------:R-:W-:Y:S01]  /*1970*/  ISETP.GT.AND P2, PT, R10, 0xc, PT ;  /* 0x0000000c0a00780c */ /* 0x000fe20003f44270 */
[----:B------:R-:W-:Y:S01]  /*1980*/  IMAD R8, R9, 0xc, R42 ;  /* 0x0000000c09087824 */ /* 0x000fe200078e022a */
[----:B------:R-:W-:Y:S01]  /*1990*/  SHF.L.U32 R43, R0, 0x2, RZ ;  /* 0x00000002002b7819 */ /* 0x000fe200000006ff */
[----:B------:R-:W-:Y:S02]  /*19a0*/  IMAD R9, R37, R42, RZ ;  /* 0x0000002a25097224 */ /* 0x000fe400078e02ff */
[----:B------:R-:W-:-:S02]  /*19b0*/  IMAD R8, R27, 0xc, R8 ;  /* 0x0000000c1b087824 */ /* 0x000fc400078e0208 */
[----:B------:R-:W-:Y:S02]  /*19c0*/  IMAD R46, R24, R9, RZ ;  /* 0x00000009182e7224 */ /* 0x000fe400078e02ff */
[----:B------:R-:W-:-:S03]  /*19d0*/  IMAD.SHL.U32 R44, R8, 0x4, RZ ;  /* 0x00000004082c7824 */ /* 0x000fc600078e00ff */
[----:B------:R-:W-:Y:S05]  /*19e0*/  @!P2 BRA `(.L_x_96) ;  /* 0x000006c00000a947 */ /* 0x000fea0003800000 */
[----:B------:R-:W-:Y:S02]  /*19f0*/  PLOP3.LUT P0, PT, PT, PT, PT, 0x8, 0x0 ;  /* 0x000000000000781c */ /* 0x000fe40003f0e170 */
[----:B------:R-:W-:-:S10]  /*1a00*/  IADD3 R45, R49, -0xc, RZ ;  /* 0xfffffff4312d7810 */ /* 0x000fd40007ffe0ff */
.L_x_97:
[----:B------:R-:W-:Y:S01]  /*1a10*/  IMAD.IADD R22, R43, 0x1, R46 ;  /* 0x000000012b167824 */ /* 0x000fe200078e022e */
[C---:B------:R-:W-:Y:S01]  /*1a20*/  IADD3 R17, R35.reuse, R46, RZ ;  /* 0x0000002e23117210 */ /* 0x040fe20007ffe0ff */
[----:B------:R-:W-:Y:S01]  /*1a30*/  LDS.U R53, [R44+0xc] ;  /* 0x00000c002c357984 */ /* 0x000fe20000001800 */
[----:B------:R-:W-:Y:S02]  /*1a40*/  SHF.R.S32.HI R47, RZ, 0x1f, R43 ;  /* 0x0000001fff2f7819 */ /* 0x000fe4000001142b */
[----:B------:R-:W-:Y:S01]  /*1a50*/  IADD3 R15, R35, R22, RZ ;  /* 0x00000016230f7210 */ /* 0x000fe20007ffe0ff */
[-C--:B------:R-:W-:Y:S01]  /*1a60*/  IMAD.WIDE R16, R17, R34.reuse, c[0x0][0x178] ;  /* 0x00005e0011107625 */ /* 0x080fe200078e0222 */
[----:B------:R-:W-:Y:S03]  /*1a70*/  LDS.U R55, [R44+0x10] ;  /* 0x000010002c377984 */ /* 0x000fe60000001800 */
[----:B------:R-:W-:Y:S01]  /*1a80*/  IMAD.WIDE R14, R15, R34, c[0x0][0x178] ;  /* 0x00005e000f0e7625 */ /* 0x000fe200078e0222 */
[----:B------:R-:W-:Y:S02]  /*1a90*/  LDS.U R57, [R44+0x14] ;  /* 0x000014002c397984 */ /* 0x000fe40000001800 */
[----:B------:R-:W-:-:S02]  /*1aa0*/  IADD3 R8, P2, R43, R16, RZ ;  /* 0x000000102b087210 */ /* 0x000fc40007f5e0ff */
[C---:B------:R-:W-:Y:S01]  /*1ab0*/  IADD3 R22, R43.reuse, R22, RZ ;  /* 0x000000162b167210 */ /* 0x040fe20007ffe0ff */
[----:B------:R0:W2:Y:S01]  /*1ac0*/  LDG.E.CONSTANT.SYS R46, [R16] ;  /* 0x00000000102e7381 */ /* 0x0000a200001e6900 */
[----:B------:R-:W-:Y:S01]  /*1ad0*/  IADD3 R18, P3, R43, R14, RZ ;  /* 0x0000000e2b127210 */ /* 0x000fe20007f7e0ff */
[--C-:B------:R-:W-:Y:S01]  /*1ae0*/  IMAD.X R9, R17, 0x1, R47.reuse, P2 ;  /* 0x0000000111097824 */ /* 0x100fe200010e062f */
[----:B------:R-:W-:Y:S01]  /*1af0*/  IADD3 R10, P2, R43, R8, RZ ;  /* 0x000000082b0a7210 */ /* 0x000fe20007f5e0ff */
[----:B------:R1:W3:Y:S02]  /*1b00*/  LDG.E.CONSTANT.SYS R48, [R14] ;  /* 0x000000000e307381 */ /* 0x0002e400001e6900 */
[----:B------:R-:W-:Y:S01]  /*1b10*/  IMAD.X R19, R15, 0x1, R47, P3 ;  /* 0x000000010f137824 */ /* 0x000fe200018e062f */
[----:B------:R-:W-:Y:S01]  /*1b20*/  IADD3.X R11, R47, R9, RZ, P2, !PT ;  /* 0x000000092f0b7210 */ /* 0x000fe200017fe4ff */
[----:B------:R-:W-:Y:S01]  /*1b30*/  LDS.U R59, [R44+0x18] ;  /* 0x000018002c3b7984 */ /* 0x000fe20000001800 */
[----:B------:R-:W-:-:S02]  /*1b40*/  IADD3 R12, P3, R43, R18, RZ ;  /* 0x000000122b0c7210 */ /* 0x000fc40007f7e0ff */
[----:B------:R-:W-:Y:S01]  /*1b50*/  IADD3 R20, P2, R43, R10, RZ ;  /* 0x0000000a2b147210 */ /* 0x000fe20007f5e0ff */
[----:B------:R4:W3:Y:S02]  /*1b60*/  LDG.E.CONSTANT.SYS R50, [R8] ;  /* 0x0000000008327381 */ /* 0x0008e400001e6900 */
[C---:B------:R-:W-:Y:S01]  /*1b70*/  IMAD.X R13, R47.reuse, 0x1, R19, P3 ;  /* 0x000000012f0d7824 */ /* 0x040fe200018e0613 */
[----:B------:R-:W-:Y:S01]  /*1b80*/  IADD3.X R21, R47, R11, RZ, P2, !PT ;  /* 0x0000000b2f157210 */ /* 0x000fe200017fe4ff */
[----:B------:R0:W3:Y:S01]  /*1b90*/  LDG.E.CONSTANT.SYS R52, [R10] ;  /* 0x000000000a347381 */ /* 0x0000e200001e6900 */
[----:B------:R-:W-:Y:S01]  /*1ba0*/  IMAD.IADD R23, R35, 0x1, R22 ;  /* 0x0000000123177824 */ /* 0x000fe200078e0216 */
[----:B------:R-:W-:Y:S02]  /*1bb0*/  IADD3 R56, R43, R22, RZ ;  /* 0x000000162b387210 */ /* 0x000fe40007ffe0ff */
[----:B------:R0:W3:Y:S04]  /*1bc0*/  LDG.E.CONSTANT.SYS R60, [R18] ;  /* 0x00000000123c7381 */ /* 0x0000e800001e6900 */
[----:B------:R4:W3:Y:S04]  /*1bd0*/  LDG.E.CONSTANT.SYS R54, [R20] ;  /* 0x0000000014367381 */ /* 0x0008e800001e6900 */
[----:B------:R4:W3:Y:S01]  /*1be0*/  LDG.E.CONSTANT.SYS R58, [R12] ;  /* 0x000000000c3a7381 */ /* 0x0008e200001e6900 */
[----:B------:R-:W-:-:S02]  /*1bf0*/  IMAD.WIDE R22, R23, R34, c[0x0][0x178] ;  /* 0x00005e0017167625 */ /* 0x000fc400078e0222 */
[----:B-1----:R-:W-:Y:S01]  /*1c00*/  IMAD.IADD R15, R35, 0x1, R56 ;  /* 0x00000001230f7824 */ /* 0x002fe200078e0238 */
[----:B0-----:R-:W-:-:S03]  /*1c10*/  IADD3 R16, P3, R43, R12, RZ ;  /* 0x0000000c2b107210 */ /* 0x001fc60007f7e0ff */
[----:B------:R-:W-:Y:S01]  /*1c20*/  IMAD.WIDE R14, R15, R34, c[0x0][0x178] ;  /* 0x00005e000f0e7625 */ /* 0x000fe200078e0222 */
[----:B----4-:R-:W-:Y:S02]  /*1c30*/  IADD3 R8, P4, R43, R22, RZ ;  /* 0x000000162b087210 */ /* 0x010fe40007f9e0ff */
[----:B------:R-:W-:Y:S01]  /*1c40*/  IADD3.X R17, R47, R13, RZ, P3, !PT ;  /* 0x0000000d2f117210 */ /* 0x000fe20001ffe4ff */
[----:B------:R0:W4:Y:S01]  /*1c50*/  LDG.E.CONSTANT.SYS R51, [R22] ;  /* 0x0000000016337381 */ /* 0x00012200001e6900 */
[----:B------:R-:W-:Y:S01]  /*1c60*/  IADD3 R12, P3, R43, R8, RZ ;  /* 0x000000082b0c7210 */ /* 0x000fe20007f7e0ff */
[----:B------:R-:W-:Y:S01]  /*1c70*/  IMAD.X R9, R23, 0x1, R47, P4 ;  /* 0x0000000117097824 */ /* 0x000fe200020e062f */
[----:B------:R-:W-:-:S03]  /*1c80*/  IADD3 R10, P2, R43, R14, RZ ;  /* 0x0000000e2b0a7210 */ /* 0x000fc60007f5e0ff */
[----:B------:R-:W-:Y:S01]  /*1c90*/  IMAD.X R13, R47, 0x1, R9, P3 ;  /* 0x000000012f0d7824 */ /* 0x000fe200018e0609 */
[----:B------:R-:W-:Y:S01]  /*1ca0*/  IADD3.X R11, R15, R47, RZ, P2, !PT ;  /* 0x0000002f0f0b7210 */ /* 0x000fe200017fe4ff */
[----:B------:R1:W4:Y:S01]  /*1cb0*/  LDG.E.CONSTANT.SYS R14, [R14] ;  /* 0x000000000e0e7381 */ /* 0x00032200001e6900 */
[C---:B------:R-:W-:Y:S02]  /*1cc0*/  IADD3 R20, P3, R43.reuse, R10, RZ ;  /* 0x0000000a2b147210 */ /* 0x040fe40007f7e0ff */
[----:B------:R-:W-:Y:S01]  /*1cd0*/  IADD3 R18, P2, R43, R12, RZ ;  /* 0x0000000c2b127210 */ /* 0x000fe20007f5e0ff */
[----:B------:R1:W4:Y:S02]  /*1ce0*/  LDG.E.CONSTANT.SYS R16, [R16] ;  /* 0x0000000010107381 */ /* 0x00032400001e6900 */
[C---:B------:R-:W-:Y:S01]  /*1cf0*/  IMAD.X R21, R47.reuse, 0x1, R11, P3 ;  /* 0x000000012f157824 */ /* 0x040fe200018e060b */
[----:B------:R-:W-:Y:S01]  /*1d00*/  IADD3.X R19, R47, R13, RZ, P2, !PT ;  /* 0x0000000d2f137210 */ /* 0x000fe200017fe4ff */
[----:B------:R2:W4:Y:S01]  /*1d10*/  LDG.E.CONSTANT.SYS R8, [R8] ;  /* 0x0000000008087381 */ /* 0x00052200001e6900 */
[----:B0-----:R-:W-:-:S03]  /*1d20*/  IADD3 R22, P2, R43, R20, RZ ;  /* 0x000000142b167210 */ /* 0x001fc60007f5e0ff */
[----:B------:R0:W4:Y:S01]  /*1d30*/  LDG.E.CONSTANT.SYS R12, [R12] ;  /* 0x000000000c0c7381 */ /* 0x00012200001e6900 */
[----:B------:R-:W-:-:S03]  /*1d40*/  IADD3.X R23, R47, R21, RZ, P2, !PT ;  /* 0x000000152f177210 */ /* 0x000fc600017fe4ff */
[----:B------:R0:W4:Y:S04]  /*1d50*/  LDG.E.CONSTANT.SYS R10, [R10] ;  /* 0x000000000a0a7381 */ /* 0x00012800001e6900 */
[----:B------:R0:W4:Y:S04]  /*1d60*/  LDG.E.CONSTANT.SYS R18, [R18] ;  /* 0x0000000012127381 */ /* 0x00012800001e6900 */
[----:B------:R3:W4:Y:S04]  /*1d70*/  LDG.E.CONSTANT.SYS R20, [R20] ;  /* 0x0000000014147381 */ /* 0x00072800001e6900 */
[----:B------:R0:W4:Y:S04]  /*1d80*/  LDG.E.CONSTANT.SYS R22, [R22] ;  /* 0x0000000016167381 */ /* 0x00012800001e6900 */
[----:B-1----:R-:W2:Y:S04]  /*1d90*/  LDS.U R17, [R44+0x4] ;  /* 0x000004002c117984 */ /* 0x002ea80000001800 */
[----:B------:R-:W1:Y:S04]  /*1da0*/  LDS.U R47, [R44+0x8] ;  /* 0x000008002c2f7984 */ /* 0x000e680000001800 */
[----:B------:R-:W1:Y:S04]  /*1db0*/  LDS.U R15, [R44+0x1c] ;  /* 0x00001c002c0f7984 */ /* 0x000e680000001800 */
[----:B0-----:R-:W-:Y:S04]  /*1dc0*/  LDS.U R11, [R44+0x20] ;  /* 0x000020002c0b7984 */ /* 0x001fe80000001800 */
[----:B------:R-:W-:Y:S01]  /*1dd0*/  LDS.U R23, [R44+0x3c] ;  /* 0x00003c002c177984 */ /* 0x000fe20000001800 */
[----:B------:R-:W-:-:S04]  /*1de0*/  IADD3 R42, R42, 0x10, RZ ;  /* 0x000000102a2a7810 */ /* 0x000fc80007ffe0ff */
[----:B------:R-:W-:Y:S01]  /*1df0*/  ISETP.GE.AND P2, PT, R42, R45, PT ;  /* 0x0000002d2a00720c */ /* 0x000fe20003f46270 */
[C---:B--2---:R-:W-:Y:S02]  /*1e00*/  FFMA.FTZ R9, R41.reuse, R46, R17 ;  /* 0x0000002e29097223 */ /* 0x044fe40000010011 */
[----:B------:R-:W-:Y:S01]  /*1e10*/  LDS.U R46, [R44+0x38] ;  /* 0x000038002c2e7984 */ /* 0x000fe20000001800 */
[----:B---3--:R-:W-:-:S03]  /*1e20*/  FFMA.FTZ R21, R41, R48, R57 ;  /* 0x0000003029157223 */ /* 0x008fc60000010039 */
[----:B------:R-:W4:Y:S01]  /*1e30*/  LDS.U R48, [R44+0x24] ;  /* 0x000024002c307984 */ /* 0x000f220000001800 */
[----:B-1----:R-:W-:-:S03]  /*1e40*/  FFMA.FTZ R13, R41, R50, R47 ;  /* 0x00000032290d7223 */ /* 0x002fc6000001002f */
[----:B------:R-:W0:Y:S01]  /*1e50*/  LDS.U R50, [R44+0x28] ;  /* 0x000028002c327984 */ /* 0x000e220000001800 */
[----:B------:R-:W-:-:S03]  /*1e60*/  FFMA.FTZ R17, R41, R52, R53 ;  /* 0x0000003429117223 */ /* 0x000fc60000010035 */
[----:B------:R-:W1:Y:S04]  /*1e70*/  LDS.U R52, [R44+0x2c] ;  /* 0x00002c002c347984 */ /* 0x000e680000001800 */
[----:B------:R-:W2:Y:S01]  /*1e80*/  LDS.U R47, [R44+0x34] ;  /* 0x000034002c2f7984 */ /* 0x000ea20000001800 */
[----:B------:R-:W-:-:S03]  /*1e90*/  FFMA.FTZ R19, R41, R54, R55 ;  /* 0x0000003629137223 */ /* 0x000fc60000010037 */
[----:B------:R-:W3:Y:S01]  /*1ea0*/  LDS.U R54, [R44+0x30] ;  /* 0x000030002c367984 */ /* 0x000ee20000001800 */
[----:B------:R-:W-:-:S03]  /*1eb0*/  FFMA.FTZ R53, R41, R58, R15 ;  /* 0x0000003a29357223 */ /* 0x000fc6000001000f */
[----:B------:R-:W4:Y:S01]  /*1ec0*/  LDS.U R15, [R44+0x40] ;  /* 0x000040002c0f7984 */ /* 0x000f220000001800 */
[----:B------:R-:W-:-:S03]  /*1ed0*/  FFMA.FTZ R59, R41, R60, R59 ;  /* 0x0000003c293b7223 */ /* 0x000fc6000001003b */
[----:B------:R-:W-:Y:S04]  /*1ee0*/  STS [R44+0x4], R9 ;  /* 0x000004092c007388 */ /* 0x000fe80000000800 */
[----:B------:R0:W-:Y:S01]  /*1ef0*/  STS [R44+0x8], R13 ;  /* 0x0000080d2c007388 */ /* 0x0001e20000000800 */
[C---:B----4-:R-:W-:Y:S02]  /*1f00*/  FFMA.FTZ R51, R41.reuse, R51, R48 ;  /* 0x0000003329337223 */ /* 0x050fe40000010030 */
[C---:B------:R-:W-:Y:S02]  /*1f10*/  FFMA.FTZ R11, R41.reuse, R16, R11 ;  /* 0x00000010290b7223 */ /* 0x040fe4000001000b */
[C---:B0-----:R-:W-:Y:S02]  /*1f20*/  FFMA.FTZ R55, R41.reuse, R8, R50 ;  /* 0x0000000829377223 */ /* 0x041fe40000010032 */
[----:B-1----:R-:W-:-:S02]  /*1f30*/  FFMA.FTZ R57, R41, R12, R52 ;  /* 0x0000000c29397223 */ /* 0x002fc40000010034 */
[C---:B--2---:R-:W-:Y:S02]  /*1f40*/  FFMA.FTZ R47, R41.reuse, R14, R47 ;  /* 0x0000000e292f7223 */ /* 0x044fe4000001002f */
[C---:B------:R-:W-:Y:S02]  /*1f50*/  FFMA.FTZ R13, R41.reuse, R10, R46 ;  /* 0x0000000a290d7223 */ /* 0x040fe4000001002e */
[C---:B---3--:R-:W-:Y:S02]  /*1f60*/  FFMA.FTZ R9, R41.reuse, R18, R54 ;  /* 0x0000001229097223 */ /* 0x048fe40000010036 */
[C---:B------:R-:W-:Y:S02]  /*1f70*/  FFMA.FTZ R23, R41.reuse, R20, R23 ;  /* 0x0000001429177223 */ /* 0x040fe40000010017 */
[----:B------:R-:W-:Y:S01]  /*1f80*/  FFMA.FTZ R15, R41, R22, R15 ;  /* 0x00000016290f7223 */ /* 0x000fe2000001000f */
[----:B------:R-:W-:Y:S01]  /*1f90*/  IADD3 R8, R44, 0x40, RZ ;  /* 0x000000402c087810 */ /* 0x000fe20007ffe0ff */
[----:B------:R-:W-:Y:S01]  /*1fa0*/  STS [R44+0xc], R17 ;  /* 0x00000c112c007388 */ /* 0x000fe20000000800 */
[----:B------:R-:W-:-:S03]  /*1fb0*/  IMAD.IADD R46, R43, 0x1, R56 ;  /* 0x000000012b2e7824 */ /* 0x000fc600078e0238 */
[----:B------:R-:W-:Y:S04]  /*1fc0*/  STS [R44+0x10], R19 ;  /* 0x000010132c007388 */ /* 0x000fe80000000800 */
        /* <DEDUP_REMOVED lines=11> */
[----:B------:R0:W-:Y:S02]  /*2080*/  STS [R44+0x40], R15 ;  /* 0x0000400f2c007388 */ /* 0x0001e40000000800 */
[----:B0-----:R-:W-:Y:S01]  /*2090*/  MOV R44, R8 ;  /* 0x00000008002c7202 */ /* 0x001fe20000000f00 */
[----:B------:R-:W-:Y:S07]  /*20a0*/  @!P2 BRA `(.L_x_97) ;  /* 0xfffff9600000a947 */ /* 0x000fee000383ffff */
.L_x_96:
[----:B------:R-:W-:Y:S05]  /*20b0*/  BSYNC B1 ;  /* 0x0000000000017941 */ /* 0x000fea0003800000 */
.L_x_95:
[----:B------:R-:W-:Y:S01]  /*20c0*/  IMAD.IADD R8, R49, 0x1, -R42 ;  /* 0x0000000131087824 */ /* 0x000fe200078e0a2a */
[----:B------:R-:W-:Y:S04]  /*20d0*/  BSSY B1, `(.L_x_98) ;  /* 0x000003a000017945 */ /* 0x000fe80003800000 */
[----:B------:R-:W-:-:S12]  /*20e0*/  ISETP.GT.AND P2, PT, R8, 0x4, PT ;  /* 0x000000040800780c */ /* 0x000fd80003f44270 */
[----:B------:R-:W-:Y:S05]  /*20f0*/  @!P2 BRA `(.L_x_99) ;  /* 0x000003700000a947 */ /* 0x000fea0003800000 */
[----:B------:R-:W-:Y:S01]  /*2100*/  IADD3 R23, R35, R46, RZ ;  /* 0x0000002e23177210 */ /* 0x000fe20007ffe0ff */
[----:B------:R-:W-:Y:S01]  /*2110*/  IMAD.IADD R46, R43, 0x1, R46 ;  /* 0x000000012b2e7824 */ /* 0x000fe200078e022e */
[----:B------:R-:W-:Y:S01]  /*2120*/  SHF.R.S32.HI R13, RZ, 0x1f, R43 ;  /* 0x0000001fff0d7819 */ /* 0x000fe2000001142b */
[----:B------:R-:W-:Y:S02]  /*2130*/  LDS.U R48, [R44+0xc] ;  /* 0x00000c002c307984 */ /* 0x000fe40000001800 */
[----:B------:R-:W-:Y:S01]  /*2140*/  IMAD.WIDE R22, R23, R34, c[0x0][0x178] ;  /* 0x00005e0017167625 */ /* 0x000fe200078e0222 */
[----:B------:R-:W-:Y:S01]  /*2150*/  IADD3 R21, R35, R46, RZ ;  /* 0x0000002e23157210 */ /* 0x000fe20007ffe0ff */
[----:B------:R-:W-:Y:S04]  /*2160*/  LDS.U R50, [R44+0x10] ;  /* 0x000010002c327984 */ /* 0x000fe80000001800 */
[----:B------:R-:W-:Y:S01]  /*2170*/  IMAD.WIDE R20, R21, R34, c[0x0][0x178] ;  /* 0x00005e0015147625 */ /* 0x000fe200078e0222 */
[----:B------:R-:W-:Y:S01]  /*2180*/  IADD3 R18, P0, R43, R22, RZ ;  /* 0x000000162b127210 */ /* 0x000fe20007f1e0ff */
[----:B------:R-:W-:Y:S04]  /*2190*/  LDS.U R52, [R44+0x18] ;  /* 0x000018002c347984 */ /* 0x000fe80000001800 */
[----:B------:R-:W-:Y:S01]  /*21a0*/  IMAD.X R19, R23, 0x1, R13, P0 ;  /* 0x0000000117137824 */ /* 0x000fe200000e060d */
[C---:B------:R-:W-:Y:S01]  /*21b0*/  IADD3 R8, P2, R43.reuse, R20, RZ ;  /* 0x000000142b087210 */ /* 0x040fe20007f5e0ff */
[----:B------:R0:W2:Y:S01]  /*21c0*/  LDG.E.CONSTANT.SYS R22, [R22] ;  /* 0x0000000016167381 */ /* 0x0000a200001e6900 */
[----:B------:R-:W-:-:S02]  /*21d0*/  IADD3 R16, P0, R43, R18, RZ ;  /* 0x000000122b107210 */ /* 0x000fc40007f1e0ff */
[----:B------:R-:W-:Y:S01]  /*21e0*/  IADD3.X R9, R21, R13, RZ, P2, !PT ;  /* 0x0000000d15097210 */ /* 0x000fe200017fe4ff */
[----:B------:R1:W3:Y:S01]  /*21f0*/  LDG.E.CONSTANT.SYS R20, [R20] ;  /* 0x0000000014147381 */ /* 0x0002e200001e6900 */
[----:B------:R-:W-:Y:S01]  /*2200*/  IADD3 R10, P2, R43, R8, RZ ;  /* 0x000000082b0a7210 */ /* 0x000fe20007f5e0ff */
[----:B------:R-:W-:Y:S01]  /*2210*/  IMAD.X R17, R13, 0x1, R19, P0 ;  /* 0x000000010d117824 */ /* 0x000fe200000e0613 */
[----:B------:R-:W-:Y:S01]  /*2220*/  IADD3 R14, P0, R43, R16, RZ ;  /* 0x000000102b0e7210 */ /* 0x000fe20007f1e0ff */
[----:B------:R4:W3:Y:S02]  /*2230*/  LDG.E.CONSTANT.SYS R19, [R18] ;  /* 0x0000000012137381 */ /* 0x0008e400001e6900 */
[C---:B------:R-:W-:Y:S01]  /*2240*/  IMAD.X R11, R13.reuse, 0x1, R9, P2 ;  /* 0x000000010d0b7824 */ /* 0x040fe200010e0609 */
[----:B------:R-:W-:Y:S01]  /*2250*/  IADD3.X R15, R13, R17, RZ, P0, !PT ;  /* 0x000000110d0f7210 */ /* 0x000fe200007fe4ff */
[----:B------:R0:W3:Y:S01]  /*2260*/  LDG.E.CONSTANT.SYS R45, [R8] ;  /* 0x00000000082d7381 */ /* 0x0000e200001e6900 */
[----:B------:R-:W-:-:S03]  /*2270*/  IADD3 R12, P0, R43, R10, RZ ;  /* 0x0000000a2b0c7210 */ /* 0x000fc60007f1e0ff */
[----:B------:R-:W3:Y:S01]  /*2280*/  LDG.E.CONSTANT.SYS R16, [R16] ;  /* 0x0000000010107381 */ /* 0x000ee200001e6900 */
[----:B------:R-:W-:-:S03]  /*2290*/  IADD3.X R13, R13, R11, RZ, P0, !PT ;  /* 0x0000000b0d0d7210 */ /* 0x000fc600007fe4ff */
[----:B------:R-:W3:Y:S04]  /*22a0*/  LDG.E.CONSTANT.SYS R14, [R14] ;  /* 0x000000000e0e7381 */ /* 0x000ee800001e6900 */
[----:B------:R0:W3:Y:S04]  /*22b0*/  LDG.E.CONSTANT.SYS R10, [R10] ;  /* 0x000000000a0a7381 */ /* 0x0000e800001e6900 */
[----:B------:R0:W3:Y:S04]  /*22c0*/  LDG.E.CONSTANT.SYS R12, [R12] ;  /* 0x000000000c0c7381 */ /* 0x0000e800001e6900 */
[----:B-1----:R-:W2:Y:S04]  /*22d0*/  LDS.U R21, [R44+0x4] ;  /* 0x000004002c157984 */ /* 0x002ea80000001800 */
[----:B----4-:R-:W-:Y:S04]  /*22e0*/  LDS.U R18, [R44+0x8] ;  /* 0x000008002c127984 */ /* 0x010fe80000001800 */
[----:B0-----:R-:W3:Y:S04]  /*22f0*/  LDS.U R23, [R44+0x14] ;  /* 0x000014002c177984 */ /* 0x001ee80000001800 */
[----:B------:R-:W0:Y:S04]  /*2300*/  LDS.U R8, [R44+0x1c] ;  /* 0x00001c002c087984 */ /* 0x000e280000001800 */
[----:B------:R-:W1:Y:S01]  /*2310*/  LDS.U R54, [R44+0x20] ;  /* 0x000020002c367984 */ /* 0x000e620000001800 */
[----:B------:R-:W-:Y:S01]  /*2320*/  PLOP3.LUT P0, PT, PT, PT, PT, 0x8, 0x0 ;  /* 0x000000000000781c */ /* 0x000fe20003f0e170 */
[----:B------:R-:W-:Y:S01]  /*2330*/  IMAD.IADD R46, R43, 0x1, R46 ;  /* 0x000000012b2e7824 */ /* 0x000fe200078e022e */
[----:B------:R-:W-:Y:S01]  /*2340*/  IADD3 R42, R42, 0x8, RZ ;  /* 0x000000082a2a7810 */ /* 0x000fe20007ffe0ff */
[----:B--2---:R-:W-:-:S02]  /*2350*/  FFMA.FTZ R21, R41, R22, R21 ;  /* 0x0000001629157223 */ /* 0x004fc40000010015 */
[C---:B---3--:R-:W-:Y:S02]  /*2360*/  FFMA.FTZ R23, R41.reuse, R20, R23 ;  /* 0x0000001429177223 */ /* 0x048fe40000010017 */
[C---:B------:R-:W-:Y:S02]  /*2370*/  FFMA.FTZ R19, R41.reuse, R19, R18 ;  /* 0x0000001329137223 */ /* 0x040fe40000010012 */
[C---:B------:R-:W-:Y:S02]  /*2380*/  FFMA.FTZ R45, R41.reuse, R45, R52 ;  /* 0x0000002d292d7223 */ /* 0x040fe40000010034 */
[C---:B------:R-:W-:Y:S02]  /*2390*/  FFMA.FTZ R9, R41.reuse, R16, R48 ;  /* 0x0000001029097223 */ /* 0x040fe40000010030 */
[C---:B------:R-:W-:Y:S02]  /*23a0*/  FFMA.FTZ R11, R41.reuse, R14, R50 ;  /* 0x0000000e290b7223 */ /* 0x040fe40000010032 */
[----:B0-----:R-:W-:-:S02]  /*23b0*/  FFMA.FTZ R13, R41, R10, R8 ;  /* 0x0000000a290d7223 */ /* 0x001fc40000010008 */
[----:B-1----:R-:W-:Y:S01]  /*23c0*/  FFMA.FTZ R15, R41, R12, R54 ;  /* 0x0000000c290f7223 */ /* 0x002fe20000010036 */
[----:B------:R-:W-:Y:S01]  /*23d0*/  IADD3 R8, R44, 0x20, RZ ;  /* 0x000000202c087810 */ /* 0x000fe20007ffe0ff */
        /* <DEDUP_REMOVED lines=8> */
[----:B0-----:R-:W-:-:S08]  /*2460*/  MOV R44, R8 ;  /* 0x00000008002c7202 */ /* 0x001fd00000000f00 */
.L_x_99:
[----:B------:R-:W-:Y:S05]  /*2470*/  BSYNC B1 ;  /* 0x0000000000017941 */ /* 0x000fea0003800000 */
.L_x_98:
[----:B------:R-:W-:-:S12]  /*2480*/  ISETP.LT.OR P0, PT, R42, R49, P0 ;  /* 0x000000312a00720c */ /* 0x000fd80000701670 */
[----:B------:R-:W-:Y:S05]  /*2490*/  @!P0 BRA `(.L_x_90) ;  /* 0x0000019000008947 */ /* 0x000fea0003800000 */
[----:B------:R-:W-:Y:S01]  /*24a0*/  IMAD.IADD R15, R35, 0x1, R46 ;  /* 0x00000001230f7824 */ /* 0x000fe200078e022e */
[----:B------:R-:W-:Y:S01]  /*24b0*/  SHF.R.S32.HI R13, RZ, 0x1f, R43 ;  /* 0x0000001fff0d7819 */ /* 0x000fe2000001142b */
[----:B------:R-:W0:Y:S02]  /*24c0*/  LDS.U R16, [R44+0x4] ;  /* 0x000004002c107984 */ /* 0x000e240000001800 */
[----:B------:R-:W-:Y:S02]  /*24d0*/  IMAD.WIDE R14, R15, R34, c[0x0][0x178] ;  /* 0x00005e000f0e7625 */ /* 0x000fe400078e0222 */
[----:B------:R-:W1:Y:S04]  /*24e0*/  LDS.U R18, [R44+0x8] ;  /* 0x000008002c127984 */ /* 0x000e680000001800 */
[----:B------:R-:W2:Y:S01]  /*24f0*/  LDS.U R20, [R44+0xc] ;  /* 0x00000c002c147984 */ /* 0x000ea20000001800 */
[----:B------:R-:W-:-:S03]  /*2500*/  IADD3 R10, P0, R43, R14, RZ ;  /* 0x0000000e2b0a7210 */ /* 0x000fc60007f1e0ff */
[----:B------:R-:W0:Y:S01]  /*2510*/  LDG.E.CONSTANT.SYS R14, [R14] ;  /* 0x000000000e0e7381 */ /* 0x000e2200001e6900 */
[----:B------:R-:W-:Y:S02]  /*2520*/  IADD3 R8, P2, R43, R10, RZ ;  /* 0x0000000a2b087210 */ /* 0x000fe40007f5e0ff */
[----:B------:R-:W-:Y:S01]  /*2530*/  IADD3.X R11, R15, R13, RZ, P0, !PT ;  /* 0x0000000d0f0b7210 */ /* 0x000fe200007fe4ff */
[----:B------:R-:W3:Y:S01]  /*2540*/  LDS.U R22, [R44+0x10] ;  /* 0x000010002c167984 */ /* 0x000ee20000001800 */
[----:B------:R-:W-:-:S03]  /*2550*/  IADD3 R12, P0, R43, R8, RZ ;  /* 0x000000082b0c7210 */ /* 0x000fc60007f1e0ff */
[----:B------:R-:W-:-:S03]  /*2560*/  IMAD.X R9, R13, 0x1, R11, P2 ;  /* 0x000000010d097824 */ /* 0x000fc600010e060b */
[----:B------:R-:W1:Y:S02]  /*2570*/  LDG.E.CONSTANT.SYS R10, [R10] ;  /* 0x000000000a0a7381 */ /* 0x000e6400001e6900 */
[----:B------:R-:W-:-:S03]  /*2580*/  IADD3.X R13, R13, R9, RZ, P0, !PT ;  /* 0x000000090d0d7210 */ /* 0x000fc600007fe4ff */
[----:B------:R-:W2:Y:S05]  /*2590*/  LDG.E.CONSTANT.SYS R8, [R8] ;  /* 0x0000000008087381 */ /* 0x000eaa00001e6900 */
[----:B------:R-:W3:Y:S01]  /*25a0*/  LDG.E.CONSTANT.SYS R12, [R12] ;  /* 0x000000000c0c7381 */ /* 0x000ee200001e6900 */
[C---:B0-----:R-:W-:Y:S02]  /*25b0*/  FFMA.FTZ R17, R41.reuse, R14, R16 ;  /* 0x0000000e29117223 */ /* 0x041fe40000010010 */
[C---:B-1----:R-:W-:Y:S02]  /*25c0*/  FFMA.FTZ R19, R41.reuse, R10, R18 ;  /* 0x0000000a29137223 */ /* 0x042fe40000010012 */
[----:B--2---:R-:W-:-:S02]  /*25d0*/  FFMA.FTZ R15, R41, R8, R20 ;  /* 0x00000008290f7223 */ /* 0x004fc40000010014 */
[----:B---3--:R-:W-:Y:S02]  /*25e0*/  FFMA.FTZ R41, R41, R12, R22 ;  /* 0x0000000c29297223 */ /* 0x008fe40000010016 */
[----:B------:R0:W-:Y:S04]  /*25f0*/  STS [R44+0x4], R17 ;  /* 0x000004112c007388 */ /* 0x0001e80000000800 */
[----:B------:R0:W-:Y:S04]  /*2600*/  STS [R44+0x8], R19 ;  /* 0x000008132c007388 */ /* 0x0001e80000000800 */
[----:B------:R0:W-:Y:S04]  /*2610*/  STS [R44+0xc], R15 ;  /* 0x00000c0f2c007388 */ /* 0x0001e80000000800 */
[----:B------:R0:W-:Y:S02]  /*2620*/  STS [R44+0x10], R41 ;  /* 0x000010292c007388 */ /* 0x0001e40000000800 */
.L_x_90:
[----:B------:R-:W-:Y:S05]  /*2630*/  BSYNC B0 ;  /* 0x0000000000007941 */ /* 0x000fea0003800000 */
.L_x_89:
[----:B------:R-:W-:Y:S01]  /*2640*/  BSSY B0, `(.L_x_100) ;  /* 0x0000108000007945 */ /* 0x000fe20003800000 */
[----:B------:R-:W-:Y:S05]  /*2650*/  @!P1 BRA `(.L_x_101) ;  /* 0x0000106000009947 */ /* 0x000fea0003800000 */
[----:B------:R-:W-:Y:S01]  /*2660*/  LOP3.LUT R8, R49, 0x3, RZ, 0xc0, !PT ;  /* 0x0000000331087812 */ /* 0x000fe200078ec0ff */
[----:B------:R-:W1:Y:S01]  /*2670*/  I2F R38, R38 ;  /* 0x0000002600267306 */ /* 0x000e620000201400 */
[----:B------:R-:W-:Y:S01]  /*2680*/  BSSY B1, `(.L_x_102) ;  /* 0x000002d000017945 */ /* 0x000fe20003800000 */
[----:B0-----:R-:W-:Y:S01]  /*2690*/  IMAD.MOV.U32 R44, RZ, RZ, RZ ;  /* 0x000000ffff2c7224 */ /* 0x001fe200078e00ff */
[----:B------:R-:W-:-:S12]  /*26a0*/  ISETP.NE.AND P0, PT, R8, RZ, PT ;  /* 0x000000ff0800720c */ /* 0x000fd80003f05270 */
[----:B------:R-:W-:Y:S05]  /*26b0*/  @!P0 BRA `(.L_x_103) ;  /* 0x0000029000008947 */ /* 0x000fea0003800000 */
[----:B------:R-:W-:Y:S01]  /*26c0*/  ISETP.NE.AND P0, PT, R8, 0x1, PT ;  /* 0x000000010800780c */ /* 0x000fe20003f05270 */
[----:B------:R-:W-:Y:S01]  /*26d0*/  BSSY B2, `(.L_x_104) ;  /* 0x000001e000027945 */ /* 0x000fe20003800000 */
[----:B------:R-:W-:Y:S01]  /*26e0*/  LOP3.LUT P2, RZ, R36, 0xff, RZ, 0xc0, !PT ;  /* 0x000000ff24ff7812 */ /* 0x000fe2000784c0ff */
[----:B------:R-:W-:Y:S01]  /*26f0*/  IMAD.MOV.U32 R13, RZ, RZ, RZ ;  /* 0x000000ffff0d7224 */ /* 0x000fe200078e00ff */
[----:B------:R-:W-:-:S04]  /*2700*/  MOV R9, 0xa ;  /* 0x0000000a00097802 */ /* 0x000fc80000000f00 */
[----:B------:R-:W-:-:S04]  /*2710*/  SEL R14, R9, 0xb, !P2 ;  /* 0x0000000b090e7807 */ /* 0x000fc80005000000 */
[----:B------:R-:W-:Y:S05]  /*2720*/  @!P0 BRA `(.L_x_105) ;  /* 0x0000018000008947 */ /* 0x000fea0003800000 */
[----:B------:R-:W-:-:S12]  /*2730*/  ISETP.NE.AND P0, PT, R8, 0x2, PT ;  /* 0x000000020800780c */ /* 0x000fd80003f05270 */
[----:B------:R-:W-:Y:S01]  /*2740*/  @P0 LOP3.LUT P2, RZ, R36, 0xff, RZ, 0xc0, !PT ;  /* 0x000000ff24ff0812 */ /* 0x000fe2000784c0ff */
[----:B------:R-:W-:Y:S01]  /*2750*/  IMAD.MOV.U32 R13, RZ, RZ, RZ ;  /* 0x000000ffff0d7224 */ /* 0x000fe200078e00ff */
[----:B------:R-:W-:Y:S01]  /*2760*/  @P0 MOV R8, 0xa ;  /* 0x0000000a00080802 */ /* 0x000fe20000000f00 */
[----:B------:R-:W0:Y:S03]  /*2770*/  @P0 LDS.U R12, [R25+0x4] ;  /* 0x00000400190c0984 */ /* 0x000e260000001800 */
[----:B------:R-:W-:-:S05]  /*2780*/  @P0 SEL R8, R8, 0xb, !P2 ;  /* 0x0000000b08080807 */ /* 0x000fca0005000000 */
[----:B------:R-:W-:-:S04]  /*2790*/  @P0 IMAD R9, R0, R8, R35 ;  /* 0x0000000800090224 */ /* 0x000fc800078e0223 */
[----:B------:R-:W-:-:S10]  /*27a0*/  @P0 IMAD.WIDE R8, R9, R34, c[0x0][0x178] ;  /* 0x00005e0009080625 */ /* 0x000fd400078e0222 */
[----:B------:R2:W0:Y:S01]  /*27b0*/  @P0 LDG.E.CONSTANT.SYS R9, [R8] ;  /* 0x0000000008090381 */ /* 0x00042200001e6900 */
[----:B------:R-:W-:Y:S01]  /*27c0*/  LOP3.LUT P2, RZ, R36, 0xff, RZ, 0xc0, !PT ;  /* 0x000000ff24ff7812 */ /* 0x000fe2000784c0ff */
[----:B------:R-:W-:Y:S01]  /*27d0*/  @P0 IMAD.MOV.U32 R13, RZ, RZ, 0x1 ;  /* 0x00000001ff0d0424 */ /* 0x000fe200078e00ff */
[----:B------:R-:W-:-:S04]  /*27e0*/  MOV R10, 0xa ;  /* 0x0000000a000a7802 */ /* 0x000fc80000000f00 */
[----:B------:R-:W-:-:S04]  /*27f0*/  SEL R10, R10, 0xb, !P2 ;  /* 0x0000000b0a0a7807 */ /* 0x000fc80005000000 */
[----:B------:R-:W-:-:S05]  /*2800*/  IADD3 R10, R10, R13, RZ ;  /* 0x0000000d0a0a7210 */ /* 0x000fca0007ffe0ff */
[----:B------:R-:W-:-:S04]  /*2810*/  IMAD R11, R0, R10, R35 ;  /* 0x0000000a000b7224 */ /* 0x000fc800078e0223 */
[----:B------:R-:W-:-:S10]  /*2820*/  IMAD.WIDE R10, R11, R34, c[0x0][0x178] ;  /* 0x00005e000b0a7625 */ /* 0x000fd400078e0222 */
[----:B------:R-:W3:Y:S01]  /*2830*/  LDG.E.CONSTANT.SYS R11, [R10] ;  /* 0x000000000a0b7381 */ /* 0x000ee200001e6900 */
[----:B--2---:R-:W-:Y:S01]  /*2840*/  IMAD R8, R26, 0xc, R13 ;  /* 0x0000000c1a087824 */ /* 0x004fe200078e020d */
[----:B------:R-:W-:Y:S01]  /*2850*/  IADD3 R13, R13, 0x1, RZ ;  /* 0x000000010d0d7810 */ /* 0x000fe20007ffe0ff */
[----:B01----:R-:W-:-:S08]  /*2860*/  @P0 FFMA.FTZ R12, R38, R9, R12 ;  /* 0x00000009260c0223 */ /* 0x003fd0000001000c */
[----:B------:R-:W-:Y:S04]  /*2870*/  @P0 STS [R25+0x4], R12 ;  /* 0x0000040c19000388 */ /* 0x000fe80000000800 */
[----:B------:R-:W3:Y:S02]  /*2880*/  LDS.U R9, [R8.X4+0x4] ;  /* 0x0000040008097984 */ /* 0x000ee40000005800 */
[----:B---3--:R-:W-:-:S08]  /*2890*/  FFMA.FTZ R9, R38, R11, R9 ;  /* 0x0000000b26097223 */ /* 0x008fd00000010009 */
[----:B------:R0:W-:Y:S02]  /*28a0*/  STS [R8.X4+0x4], R9 ;  /* 0x0000040908007388 */ /* 0x0001e40000004800 */
.L_x_105:
[----:B------:R-:W-:Y:S05]  /*28b0*/  BSYNC B2 ;  /* 0x0000000000027941 */ /* 0x000fea0003800000 */
.L_x_104:
[----:B0-----:R-:W-:-:S04]  /*28c0*/  IMAD.IADD R8, R14, 0x1, R13 ;  /* 0x000000010e087824 */ /* 0x001fc800078e020d */
[----:B------:R-:W-:-:S04]  /*28d0*/  IMAD R9, R0, R8, R35 ;  /* 0x0000000800097224 */ /* 0x000fc800078e0223 */
[----:B------:R-:W-:-:S10]  /*28e0*/  IMAD.WIDE R8, R9, R34, c[0x0][0x178] ;  /* 0x00005e0009087625 */ /* 0x000fd400078e0222 */
[----:B------:R-:W2:Y:S01]  /*28f0*/  LDG.E.CONSTANT.SYS R9, [R8] ;  /* 0x0000000008097381 */ /* 0x000ea200001e6900 */
[----:B------:R-:W-:Y:S01]  /*2900*/  IMAD R10, R26, 0xc, R13 ;  /* 0x0000000c1a0a7824 */ /* 0x000fe200078e020d */
[----:B------:R-:W-:-:S07]  /*2910*/  IADD3 R44, R13, 0x1, RZ ;  /* 0x000000010d2c7810 */ /* 0x000fce0007ffe0ff */
[----:B------:R-:W2:Y:S02]  /*2920*/  LDS.U R11, [R10.X4+0x4] ;  /* 0x000004000a0b7984 */ /* 0x000ea40000005800 */
[----:B-12---:R-:W-:-:S08]  /*2930*/  FFMA.FTZ R11, R38, R9, R11 ;  /* 0x00000009260b7223 */ /* 0x006fd0000001000b */
[----:B------:R0:W-:Y:S02]  /*2940*/  STS [R10.X4+0x4], R11 ;  /* 0x0000040b0a007388 */ /* 0x0001e40000004800 */
.L_x_103:
[----:B------:R-:W-:Y:S05]  /*2950*/  BSYNC B1 ;  /* 0x0000000000017941 */ /* 0x000fea0003800000 */
.L_x_102:
[----:B------:R-:W-:-:S12]  /*2960*/  ISETP.GE.U32.AND P0, PT, R49, 0x4, PT ;  /* 0x000000043100780c */ /* 0x000fd80003f06070 */
[----:B------:R-:W-:Y:S05]  /*2970*/  @!P0 BRA `(.L_x_101) ;  /* 0x00000d4000008947 */ /* 0x000fea0003800000 */
[--C-:B------:R-:W-:Y:S01]  /*2980*/  IMAD.IADD R12, R49, 0x1, -R44.reuse ;  /* 0x00000001310c7824 */ /* 0x100fe200078e0a2c */
[----:B------:R-:W-:Y:S01]  /*2990*/  LOP3.LUT P0, RZ, R36, 0xff, RZ, 0xc0, !PT ;  /* 0x000000ff24ff7812 */ /* 0x000fe2000780c0ff */
[----:B------:R-:W-:Y:S01]  /*29a0*/  IMAD R9, R40, c[0x0][0x0], RZ ;  /* 0x0000000028097a24 */ /* 0x000fe200078e02ff */
[----:B------:R-:W-:Y:S01]  /*29b0*/  MOV R8, 0xa ;  /* 0x0000000a00087802 */ /* 0x000fe20000000f00 */
[----:B------:R-:W-:Y:S01]  /*29c0*/  BSSY B1, `(.L_x_106) ;  /* 0x0000078000017945 */ /* 0x000fe20003800000 */
[----:B------:R-:W-:Y:S01]  /*29d0*/  ISETP.GT.AND P2, PT, R12, 0xc, PT ;  /* 0x0000000c0c00780c */ /* 0x000fe20003f44270 */
[----:B------:R-:W-:Y:S01]  /*29e0*/  IMAD.SHL.U32 R43, R0, 0x4, RZ ;  /* 0x00000004002b7824 */ /* 0x000fe200078e00ff */
[----:B0-----:R-:W-:Y:S01]  /*29f0*/  SEL R11, R8, 0xb, !P0 ;  /* 0x0000000b080b7807 */ /* 0x001fe20004000000 */
[----:B------:R-:W-:Y:S01]  /*2a00*/  IMAD R8, R9, 0xc, R44 ;  /* 0x0000000c09087824 */ /* 0x000fe200078e022c */
[----:B------:R-:W-:Y:S02]  /*2a10*/  PLOP3.LUT P0, PT, PT, PT, PT, 0x80, 0x0 ;  /* 0x000000000000781c */ /* 0x000fe40003f0f070 */
[----:B------:R-:W-:Y:S01]  /*2a20*/  IADD3 R10, R44, R11, RZ ;  /* 0x0000000b2c0a7210 */ /* 0x000fe20007ffe0ff */
[----:B------:R-:W-:-:S04]  /*2a30*/  IMAD R8, R27, 0xc, R8 ;  /* 0x0000000c1b087824 */ /* 0x000fc800078e0208 */
[----:B------:R-:W-:Y:S01]  /*2a40*/  IMAD R9, R37, R10, RZ ;  /* 0x0000000a25097224 */ /* 0x000fe200078e02ff */
[----:B------:R-:W-:-:S03]  /*2a50*/  SHF.L.U32 R41, R8, 0x2, RZ ;  /* 0x0000000208297819 */ /* 0x000fc600000006ff */
[----:B------:R-:W-:Y:S01]  /*2a60*/  IMAD R46, R24, R9, RZ ;  /* 0x00000009182e7224 */ /* 0x000fe200078e02ff */
[----:B------:R-:W-:Y:S07]  /*2a70*/  @!P2 BRA `(.L_x_107) ;  /* 0x000006c00000a947 */ /* 0x000fee0003800000 */
[----:B------:R-:W-:Y:S02]  /*2a80*/  PLOP3.LUT P0, PT, PT, PT, PT, 0x8, 0x0 ;  /* 0x000000000000781c */ /* 0x000fe40003f0e170 */
[----:B------:R-:W-:-:S10]  /*2a90*/  IADD3 R42, R49, -0xc, RZ ;  /* 0xfffffff4312a7810 */ /* 0x000fd40007ffe0ff */
.L_x_108:
[----:B------:R-:W-:Y:S01]  /*2aa0*/  IMAD.IADD R15, R35, 0x1, R46 ;  /* 0x00000001230f7824 */ /* 0x000fe200078e022e */
[----:B------:R-:W-:Y:S01]  /*2ab0*/  SHF.R.S32.HI R51, RZ, 0x1f, R43 ;  /* 0x0000001fff337819 */ /* 0x000fe2000001142b */
[----:B------:R-:W-:Y:S01]  /*2ac0*/  LDS.U R50, [R41+0xc] ;  /* 0x00000c0029327984 */ /* 0x000fe20000001800 */
[----:B------:R-:W-:Y:S01]  /*2ad0*/  IADD3 R46, R43, R46, RZ ;  /* 0x0000002e2b2e7210 */ /* 0x000fe20007ffe0ff */
[----:B------:R-:W-:Y:S02]  /*2ae0*/  IMAD.WIDE R14, R15, R34, c[0x0][0x178] ;  /* 0x00005e000f0e7625 */ /* 0x000fe400078e0222 */
[----:B------:R-:W-:Y:S02]  /*2af0*/  LDS.U R52, [R41+0x14] ;  /* 0x0000140029347984 */ /* 0x000fe40000001800 */
[----:B------:R-:W-:-:S02]  /*2b00*/  IMAD.IADD R13, R35, 0x1, R46 ;  /* 0x00000001230d7824 */ /* 0x000fc400078e022e */
[----:B------:R-:W-:Y:S01]  /*2b10*/  LDS.U R54, [R41+0x18] ;  /* 0x0000180029367984 */ /* 0x000fe20000001800 */
[----:B------:R-:W-:Y:S01]  /*2b20*/  IADD3 R10, P2, R43, R14, RZ ;  /* 0x0000000e2b0a7210 */ /* 0x000fe20007f5e0ff */
[----:B------:R-:W-:Y:S02]  /*2b30*/  IMAD.WIDE R12, R13, R34, c[0x0][0x178] ;  /* 0x00005e000d0c7625 */ /* 0x000fe400078e0222 */
[----:B------:R0:W2:Y:S01]  /*2b40*/  LDG.E.CONSTANT.SYS R45, [R14] ;  /* 0x000000000e2d7381 */ /* 0x0000a200001e6900 */
[----:B------:R-:W-:Y:S02]  /*2b50*/  IADD3.X R11, R15, R51, RZ, P2, !PT ;  /* 0x000000330f0b7210 */ /* 0x000fe400017fe4ff */
[----:B------:R-:W-:-:S05]  /*2b60*/  IADD3 R18, P2, R43, R10, RZ ;  /* 0x0000000a2b127210 */ /* 0x000fca0007f5e0ff */
[----:B------:R-:W-:Y:S01]  /*2b70*/  IMAD.X R19, R51, 0x1, R11, P2 ;  /* 0x0000000133137824 */ /* 0x000fe200010e060b */
[C---:B------:R-:W-:Y:S01]  /*2b80*/  IADD3 R20, P2, R43.reuse, R18, RZ ;  /* 0x000000122b147210 */ /* 0x040fe20007f5e0ff */
[----:B------:R3:W4:Y:S01]  /*2b90*/  LDG.E.CONSTANT.SYS R53, [R10] ;  /* 0x000000000a357381 */ /* 0x00072200001e6900 */
[----:B------:R-:W-:-:S03]  /*2ba0*/  IADD3 R46, R43, R46, RZ ;  /* 0x0000002e2b2e7210 */ /* 0x000fc60007ffe0ff */
[----:B------:R-:W-:Y:S01]  /*2bb0*/  IMAD.X R21, R51, 0x1, R19, P2 ;  /* 0x0000000133157824 */ /* 0x000fe200010e0613 */
[----:B------:R1:W4:Y:S01]  /*2bc0*/  LDG.E.CONSTANT.SYS R47, [R12] ;  /* 0x000000000c2f7381 */ /* 0x00032200001e6900 */
[----:B------:R-:W-:Y:S01]  /*2bd0*/  IMAD.IADD R23, R35, 0x1, R46 ;  /* 0x0000000123177824 */ /* 0x000fe200078e022e */
[----:B------:R-:W-:Y:S02]  /*2be0*/  IADD3 R46, R43, R46, RZ ;  /* 0x0000002e2b2e7210 */ /* 0x000fe40007ffe0ff */
[----:B------:R1:W4:Y:S04]  /*2bf0*/  LDG.E.CONSTANT.SYS R55, [R18] ;  /* 0x0000000012377381 */ /* 0x00032800001e6900 */
[----:B------:R1:W4:Y:S01]  /*2c00*/  LDG.E.CONSTANT.SYS R59, [R20] ;  /* 0x00000000143b7381 */ /* 0x00032200001e6900 */
[----:B------:R-:W-:Y:S01]  /*2c10*/  IMAD.WIDE R22, R23, R34, c[0x0][0x178] ;  /* 0x00005e0017167625 */ /* 0x000fe200078e0222 */
[----:B------:R-:W-:Y:S01]  /*2c20*/  IADD3 R8, P3, R43, R12, RZ ;  /* 0x0000000c2b087210 */ /* 0x000fe20007f7e0ff */
[----:B0-----:R-:W-:-:S03]  /*2c30*/  IMAD.IADD R15, R35, 0x1, R46 ;  /* 0x00000001230f7824 */ /* 0x001fc600078e022e */
[----:B------:R-:W-:Y:S01]  /*2c40*/  IADD3.X R9, R13, R51, RZ, P3, !PT ;  /* 0x000000330d097210 */ /* 0x000fe20001ffe4ff */
[----:B------:R-:W-:Y:S01]  /*2c50*/  IMAD.WIDE R14, R15, R34, c[0x0][0x178] ;  /* 0x00005e000f0e7625 */ /* 0x000fe200078e0222 */
[C---:B---3--:R-:W-:Y:S02]  /*2c60*/  IADD3 R10, P2, R43.reuse, R22, RZ ;  /* 0x000000162b0a7210 */ /* 0x048fe40007f5e0ff */
[----:B------:R-:W-:Y:S01]  /*2c70*/  IADD3 R16, P3, R43, R8, RZ ;  /* 0x000000082b107210 */ /* 0x000fe20007f7e0ff */
[----:B------:R0:W3:Y:S02]  /*2c80*/  LDG.E.CONSTANT.SYS R57, [R22] ;  /* 0x0000000016397381 */ /* 0x0000e400001e6900 */
[----:B------:R-:W-:Y:S01]  /*2c90*/  IMAD.X R11, R23, 0x1, R51, P2 ;  /* 0x00000001170b7824 */ /* 0x000fe200010e0633 */
[----:B-1----:R-:W-:Y:S01]  /*2ca0*/  IADD3 R12, P2, R43, R10, RZ ;  /* 0x0000000a2b0c7210 */ /* 0x002fe20007f5e0ff */
[----:B------:R1:W3:Y:S01]  /*2cb0*/  LDG.E.CONSTANT.SYS R61, [R8] ;  /* 0x00000000083d7381 */ /* 0x0002e200001e6900 */
[----:B------:R-:W-:-:S02]  /*2cc0*/  IADD3.X R17, R51, R9, RZ, P3, !PT ;  /* 0x0000000933117210 */ /* 0x000fc40001ffe4ff */
[----:B------:R-:W-:Y:S01]  /*2cd0*/  IADD3 R18, P3, R43, R16, RZ ;  /* 0x000000102b127210 */ /* 0x000fe20007f7e0ff */
[----:B------:R0:W3:Y:S01]  /*2ce0*/  LDG.E.CONSTANT.SYS R48, [R14] ;  /* 0x000000000e307381 */ /* 0x0000e200001e6900 */
[----:B------:R-:W-:Y:S02]  /*2cf0*/  IADD3.X R13, R51, R11, RZ, P2, !PT ;  /* 0x0000000b330d7210 */ /* 0x000fe400017fe4ff */
[C---:B-1----:R-:W-:Y:S01]  /*2d00*/  IADD3 R8, P4, R43.reuse, R14, RZ ;  /* 0x0000000e2b087210 */ /* 0x042fe20007f9e0ff */
[----:B------:R1:W3:Y:S01]  /*2d10*/  LDG.E.CONSTANT.SYS R11, [R10] ;  /* 0x000000000a0b7381 */ /* 0x0002e200001e6900 */
[----:B------:R-:W-:Y:S02]  /*2d20*/  IADD3 R20, P2, R43, R12, RZ ;  /* 0x0000000c2b147210 */ /* 0x000fe40007f5e0ff */
[----:B------:R-:W-:Y:S01]  /*2d30*/  IADD3.X R19, R51, R17, RZ, P3, !PT ;  /* 0x0000001133137210 */ /* 0x000fe20001ffe4ff */
[----:B------:R-:W-:Y:S01]  /*2d40*/  IMAD.X R9, R15, 0x1, R51, P4 ;  /* 0x000000010f097824 */ /* 0x000fe200020e0633 */
[----:B0-----:R-:W-:Y:S01]  /*2d50*/  IADD3 R22, P3, R43, R8, RZ ;  /* 0x000000082b167210 */ /* 0x001fe20007f7e0ff */
[C---:B------:R-:W-:Y:S01]  /*2d60*/  IMAD.X R21, R51.reuse, 0x1, R13, P2 ;  /* 0x0000000133157824 */ /* 0x040fe200010e060d */
[----:B------:R0:W3:Y:S02]  /*2d70*/  LDG.E.CONSTANT.SYS R17, [R16] ;  /* 0x0000000010117381 */ /* 0x0000e400001e6900 */
[----:B------:R-:W-:-:S02]  /*2d80*/  IADD3.X R23, R51, R9, RZ, P3, !PT ;  /* 0x0000000933177210 */ /* 0x000fc40001ffe4ff */
[----:B------:R-:W-:Y:S01]  /*2d90*/  IADD3 R14, P2, R43, R22, RZ ;  /* 0x000000162b0e7210 */ /* 0x000fe20007f5e0ff */
[----:B------:R0:W3:Y:S04]  /*2da0*/  LDG.E.CONSTANT.SYS R19, [R18] ;  /* 0x0000000012137381 */ /* 0x0000e800001e6900 */
[----:B------:R-:W-:Y:S01]  /*2db0*/  IMAD.X R15, R51, 0x1, R23, P2 ;  /* 0x00000001330f7824 */ /* 0x000fe200010e0617 */
[----:B------:R2:W3:Y:S04]  /*2dc0*/  LDG.E.CONSTANT.SYS R13, [R12] ;  /* 0x000000000c0d7381 */ /* 0x0004e800001e6900 */
[----:B------:R0:W3:Y:S04]  /*2dd0*/  LDG.E.CONSTANT.SYS R9, [R8] ;  /* 0x0000000008097381 */ /* 0x0000e800001e6900 */
[----:B------:R0:W3:Y:S04]  /*2de0*/  LDG.E.CONSTANT.SYS R21, [R20] ;  /* 0x0000000014157381 */ /* 0x0000e800001e6900 */
[----:B------:R1:W3:Y:S04]  /*2df0*/  LDG.E.CONSTANT.SYS R23, [R22] ;  /* 0x0000000016177381 */ /* 0x0002e800001e6900 */
[----:B------:R1:W3:Y:S04]  /*2e00*/  LDG.E.CONSTANT.SYS R15, [R14] ;  /* 0x000000000e0f7381 */ /* 0x0002e800001e6900 */
[----:B0-----:R-:W2:Y:S04]  /*2e10*/  LDS.U R16, [R41+0x4] ;  /* 0x0000040029107984 */ /* 0x001ea80000001800 */
[----:B------:R-:W4:Y:S04]  /*2e20*/  LDS.U R18, [R41+0x8] ;  /* 0x0000080029127984 */ /* 0x000f280000001800 */
[----:B------:R-:W0:Y:S04]  /*2e30*/  LDS.U R51, [R41+0x10] ;  /* 0x0000100029337984 */ /* 0x000e280000001800 */
[----:B------:R-:W0:Y:S04]  /*2e40*/  LDS.U R8, [R41+0x1c] ;  /* 0x00001c0029087984 */ /* 0x000e280000001800 */
[----:B-1----:R-:W-:Y:S04]  /*2e50*/  LDS.U R10, [R41+0x20] ;  /* 0x00002000290a7984 */ /* 0x002fe80000001800 */
[----:B------:R-:W-:Y:S04]  /*2e60*/  LDS.U R22, [R41+0x3c] ;  /* 0x00003c0029167984 */ /* 0x000fe80000001800 */
[----:B------:R-:W-:Y:S01]  /*2e70*/  LDS.U R20, [R41+0x40] ;  /* 0x0000400029147984 */ /* 0x000fe20000001800 */
[----:B------:R-:W-:-:S04]  /*2e80*/  IADD3 R44, R44, 0x10, RZ ;  /* 0x000000102c2c7810 */ /* 0x000fc80007ffe0ff */
[----:B------:R-:W-:Y:S02]  /*2e90*/  ISETP.GE.AND P2, PT, R44, R42, PT ;  /* 0x0000002a2c00720c */ /* 0x000fe40003f46270 */
[----:B------:R-:W-:Y:S01]  /*2ea0*/  IADD3 R46, R43, R46, RZ ;  /* 0x0000002e2b2e7210 */ /* 0x000fe20007ffe0ff */
[C---:B--2---:R-:W-:Y:S02]  /*2eb0*/  FFMA.FTZ R12, R38.reuse, R45, R16 ;  /* 0x0000002d260c7223 */ /* 0x044fe40000010010 */
[----:B------:R-:W-:Y:S01]  /*2ec0*/  LDS.U R45, [R41+0x38] ;  /* 0x00003800292d7984 */ /* 0x000fe20000001800 */
[----:B----4-:R-:W-:-:S03]  /*2ed0*/  FFMA.FTZ R16, R38, R53, R18 ;  /* 0x0000003526107223 */ /* 0x010fc60000010012 */
[----:B------:R-:W1:Y:S01]  /*2ee0*/  LDS.U R53, [R41+0x28] ;  /* 0x0000280029357984 */ /* 0x000e620000001800 */
[----:B------:R-:W-:-:S03]  /*2ef0*/  FFMA.FTZ R52, R38, R47, R52 ;  /* 0x0000002f26347223 */ /* 0x000fc60000010034 */
[----:B------:R-:W2:Y:S01]  /*2f00*/  LDS.U R47, [R41+0x34] ;  /* 0x00003400292f7984 */ /* 0x000ea20000001800 */
[----:B------:R-:W-:-:S03]  /*2f10*/  FFMA.FTZ R14, R38, R55, R50 ;  /* 0x00000037260e7223 */ /* 0x000fc60000010032 */
[----:B------:R-:W-:Y:S01]  /*2f20*/  LDS.U R55, [R41+0x2c] ;  /* 0x00002c0029377984 */ /* 0x000fe20000001800 */
[----:B0-----:R-:W-:-:S03]  /*2f30*/  FFMA.FTZ R18, R38, R59, R51 ;  /* 0x0000003b26127223 */ /* 0x001fc60000010033 */
[----:B------:R-:W0:Y:S04]  /*2f40*/  LDS.U R51, [R41+0x24] ;  /* 0x0000240029337984 */ /* 0x000e280000001800 */
[----:B------:R-:W4:Y:S04]  /*2f50*/  LDS.U R50, [R41+0x30] ;  /* 0x0000300029327984 */ /* 0x000f280000001800 */
[----:B------:R0:W-:Y:S01]  /*2f60*/  STS [R41+0x4], R12 ;  /* 0x0000040c29007388 */ /* 0x0001e20000000800 */
[----:B---3--:R-:W-:-:S03]  /*2f70*/  FFMA.FTZ R54, R38, R61, R54 ;  /* 0x0000003d26367223 */ /* 0x008fc60000010036 */
[----:B------:R-:W-:Y:S01]  /*2f80*/  STS [R41+0x8], R16 ;  /* 0x0000081029007388 */ /* 0x000fe20000000800 */
[C---:B------:R-:W-:Y:S02]  /*2f90*/  FFMA.FTZ R8, R38.reuse, R17, R8 ;  /* 0x0000001126087223 */ /* 0x040fe40000010008 */
[C---:B-1----:R-:W-:Y:S02]  /*2fa0*/  FFMA.FTZ R58, R38.reuse, R11, R53 ;  /* 0x0000000b263a7223 */ /* 0x042fe40000010035 */
[C---:B--2---:R-:W-:Y:S02]  /*2fb0*/  FFMA.FTZ R48, R38.reuse, R48, R47 ;  /* 0x0000003026307223 */ /* 0x044fe4000001002f */
[C---:B------:R-:W-:Y:S02]  /*2fc0*/  FFMA.FTZ R10, R38.reuse, R19, R10 ;  /* 0x00000013260a7223 */ /* 0x040fe4000001000a */
[C---:B0-----:R-:W-:Y:S02]  /*2fd0*/  FFMA.FTZ R56, R38.reuse, R57, R51 ;  /* 0x0000003926387223 */ /* 0x041fe40000010033 */
[----:B------:R-:W-:-:S02]  /*2fe0*/  FFMA.FTZ R60, R38, R13, R55 ;  /* 0x0000000d263c7223 */ /* 0x000fc40000010037 */
[C---:B------:R-:W-:Y:S01]  /*2ff0*/  FFMA.FTZ R12, R38.reuse, R9, R45 ;  /* 0x00000009260c7223 */ /* 0x040fe2000001002d */
[----:B------:R0:W-:Y:S01]  /*3000*/  STS [R41+0x1c], R8 ;  /* 0x00001c0829007388 */ /* 0x0001e20000000800 */
[C---:B----4-:R-:W-:Y:S02]  /*3010*/  FFMA.FTZ R50, R38.reuse, R21, R50 ;  /* 0x0000001526327223 */ /* 0x050fe40000010032 */
[C---:B------:R-:W-:Y:S02]  /*3020*/  FFMA.FTZ R22, R38.reuse, R23, R22 ;  /* 0x0000001726167223 */ /* 0x040fe40000010016 */
[----:B------:R-:W-:Y:S01]  /*3030*/  FFMA.FTZ R20, R38, R15, R20 ;  /* 0x0000000f26147223 */ /* 0x000fe20000010014 */
[----:B0-----:R-:W-:Y:S01]  /*3040*/  IADD3 R8, R41, 0x40, RZ ;  /* 0x0000004029087810 */ /* 0x001fe20007ffe0ff */
        /* <DEDUP_REMOVED lines=13> */
[----:B0-----:R-:W-:Y:S01]  /*3120*/  IMAD.MOV.U32 R41, RZ, RZ, R8 ;  /* 0x000000ffff297224 */ /* 0x001fe200078e0008 */
[----:B------:R-:W-:Y:S07]  /*3130*/  @!P2 BRA `(.L_x_108) ;  /* 0xfffff9600000a947 */ /* 0x000fee000383ffff */
.L_x_107:
[----:B------:R-:W-:Y:S05]  /*3140*/  BSYNC B1 ;  /* 0x0000000000017941 */ /* 0x000fea0003800000 */
.L_x_106:
[----:B------:R-:W-:Y:S01]  /*3150*/  IADD3 R8, R49, -R44, RZ ;  /* 0x8000002c31087210 */ /* 0x000fe20007ffe0ff */
[----:B------:R-:W-:Y:S03]  /*3160*/  BSSY B1, `(.L_x_109) ;  /* 0x000003a000017945 */ /* 0x000fe60003800000 */
[----:B------:R-:W-:-:S12]  /*3170*/  ISETP.GT.AND P2, PT, R8, 0x4, PT ;  /* 0x000000040800780c */ /* 0x000fd80003f44270 */
[----:B------:R-:W-:Y:S05]  /*3180*/  @!P2 BRA `(.L_x_110) ;  /* 0x000003700000a947 */ /* 0x000fea0003800000 */
[----:B------:R-:W-:Y:S01]  /*3190*/  IMAD.IADD R23, R35, 0x1, R46 ;  /* 0x0000000123177824 */ /* 0x000fe200078e022e */
[----:B------:R-:W-:Y:S01]  /*31a0*/  IADD3 R42, R43, R46, RZ ;  /* 0x0000002e2b2a7210 */ /* 0x000fe20007ffe0ff */
[----:B------:R-:W-:Y:S01]  /*31b0*/  LDS.U R47, [R41+0x10] ;  /* 0x00001000292f7984 */ /* 0x000fe20000001800 */
[----:B------:R-:W-:Y:S01]  /*31c0*/  SHF.R.S32.HI R15, RZ, 0x1f, R43 ;  /* 0x0000001fff0f7819 */ /* 0x000fe2000001142b */
[-C--:B------:R-:W-:Y:S02]  /*31d0*/  IMAD.WIDE R22, R23, R34.reuse, c[0x0][0x178] ;  /* 0x00005e0017167625 */ /* 0x080fe400078e0222 */
[----:B------:R-:W-:Y:S01]  /*31e0*/  IMAD.IADD R21, R35, 0x1, R42 ;  /* 0x0000000123157824 */ /* 0x000fe200078e022a */
[----:B------:R-:W-:Y:S03]  /*31f0*/  LDS.U R51, [R41+0x20] ;  /* 0x0000200029337984 */ /* 0x000fe60000001800 */
[----:B------:R-:W-:Y:S01]  /*3200*/  IMAD.WIDE R20, R21, R34, c[0x0][0x178] ;  /* 0x00005e0015147625 */ /* 0x000fe200078e0222 */
[----:B------:R-:W-:-:S04]  /*3210*/  IADD3 R18, P0, R43, R22, RZ ;  /* 0x000000162b127210 */ /* 0x000fc80007f1e0ff */
[----:B------:R-:W-:Y:S02]  /*3220*/  IADD3.X R19, R23, R15, RZ, P0, !PT ;  /* 0x0000000f17137210 */ /* 0x000fe400007fe4ff */
[C---:B------:R-:W-:Y:S01]  /*3230*/  IADD3 R16, P0, R43.reuse, R18, RZ ;  /* 0x000000122b107210 */ /* 0x040fe20007f1e0ff */
[----:B------:R0:W2:Y:S01]  /*3240*/  LDG.E.CONSTANT.SYS R23, [R22] ;  /* 0x0000000016177381 */ /* 0x0000a200001e6900 */
[----:B------:R-:W-:Y:S02]  /*3250*/  IADD3 R8, P2, R43, R20, RZ ;  /* 0x000000142b087210 */ /* 0x000fe40007f5e0ff */
[----:B------:R-:W-:Y:S01]  /*3260*/  IADD3.X R17, R15, R19, RZ, P0, !PT ;  /* 0x000000130f117210 */ /* 0x000fe200007fe4ff */
[----:B------:R3:W4:Y:S01]  /*3270*/  LDG.E.CONSTANT.SYS R45, [R20] ;  /* 0x00000000142d7381 */ /* 0x00072200001e6900 */
[----:B------:R-:W-:Y:S01]  /*3280*/  IADD3 R10, P0, R43, R16, RZ ;  /* 0x000000102b0a7210 */ /* 0x000fe20007f1e0ff */
[----:B------:R-:W-:Y:S01]  /*3290*/  IMAD.X R9, R21, 0x1, R15, P2 ;  /* 0x0000000115097824 */ /* 0x000fe200010e060f */
[----:B------:R-:W-:Y:S01]  /*32a0*/  IADD3 R12, P2, R43, R8, RZ ;  /* 0x000000082b0c7210 */ /* 0x000fe20007f5e0ff */
[----:B------:R1:W4:Y:S02]  /*32b0*/  LDG.E.CONSTANT.SYS R18, [R18] ;  /* 0x0000000012127381 */ /* 0x00032400001e6900 */
[C---:B------:R-:W-:Y:S01]  /*32c0*/  IMAD.X R11, R15.reuse, 0x1, R17, P0 ;  /* 0x000000010f0b7824 */ /* 0x040fe200000e0611 */
[----:B------:R-:W-:Y:S01]  /*32d0*/  IADD3.X R13, R15, R9, RZ, P2, !PT ;  /* 0x000000090f0d7210 */ /* 0x000fe200017fe4ff */
[----:B------:R0:W4:Y:S01]  /*32e0*/  LDG.E.CONSTANT.SYS R16, [R16] ;  /* 0x0000000010107381 */ /* 0x00012200001e6900 */
[----:B------:R-:W-:-:S03]  /*32f0*/  IADD3 R14, P0, R43, R12, RZ ;  /* 0x0000000c2b0e7210 */ /* 0x000fc60007f1e0ff */
[----:B------:R0:W4:Y:S02]  /*3300*/  LDG.E.CONSTANT.SYS R8, [R8] ;  /* 0x0000000008087381 */ /* 0x00012400001e6900 */
[----:B------:R-:W-:Y:S02]  /*3310*/  IMAD.X R15, R15, 0x1, R13, P0 ;  /* 0x000000010f0f7824 */ /* 0x000fe400000e060d */
[----:B------:R-:W4:Y:S04]  /*3320*/  LDG.E.CONSTANT.SYS R10, [R10] ;  /* 0x000000000a0a7381 */ /* 0x000f2800001e6900 */
[----:B------:R-:W4:Y:S04]  /*3330*/  LDG.E.CONSTANT.SYS R12, [R12] ;  /* 0x000000000c0c7381 */ /* 0x000f2800001e6900 */
[----:B------:R-:W4:Y:S04]  /*3340*/  LDG.E.CONSTANT.SYS R14, [R14] ;  /* 0x000000000e0e7381 */ /* 0x000f2800001e6900 */
[----:B---3--:R-:W2:Y:S04]  /*3350*/  LDS.U R20, [R41+0x4] ;  /* 0x0000040029147984 */ /* 0x008ea80000001800 */
[----:B-1----:R-:W-:Y:S04]  /*3360*/  LDS.U R19, [R41+0x8] ;  /* 0x0000080029137984 */ /* 0x002fe80000001800 */
[----:B------:R-:W-:Y:S04]  /*3370*/  LDS.U R21, [R41+0xc] ;  /* 0x00000c0029157984 */ /* 0x000fe80000001800 */
[----:B0-----:R-:W4:Y:S04]  /*3380*/  LDS.U R22, [R41+0x14] ;  /* 0x0000140029167984 */ /* 0x001f280000001800 */
[----:B------:R-:W0:Y:S04]  /*3390*/  LDS.U R17, [R41+0x18] ;  /* 0x0000180029117984 */ /* 0x000e280000001800 */
[----:B------:R-:W1:Y:S01]  /*33a0*/  LDS.U R9, [R41+0x1c] ;  /* 0x00001c0029097984 */ /* 0x000e620000001800 */
[----:B------:R-:W-:-:S02]  /*33b0*/  PLOP3.LUT P0, PT, PT, PT, PT, 0x8, 0x0 ;  /* 0x000000000000781c */ /* 0x000fc40003f0e170 */
[----:B------:R-:W-:Y:S02]  /*33c0*/  IADD3 R44, R44, 0x8, RZ ;  /* 0x000000082c2c7810 */ /* 0x000fe40007ffe0ff */
[----:B------:R-:W-:Y:S01]  /*33d0*/  IADD3 R46, R43, R42, RZ ;  /* 0x0000002a2b2e7210 */ /* 0x000fe20007ffe0ff */
[C---:B--2---:R-:W-:Y:S02]  /*33e0*/  FFMA.FTZ R20, R38.reuse, R23, R20 ;  /* 0x0000001726147223 */ /* 0x044fe40000010014 */
[C---:B----4-:R-:W-:Y:S02]  /*33f0*/  FFMA.FTZ R22, R38.reuse, R45, R22 ;  /* 0x0000002d26167223 */ /* 0x050fe40000010016 */
[C---:B------:R-:W-:Y:S02]  /*3400*/  FFMA.FTZ R18, R38.reuse, R18, R19 ;  /* 0x0000001226127223 */ /* 0x040fe40000010013 */
[C---:B------:R-:W-:Y:S02]  /*3410*/  FFMA.FTZ R16, R38.reuse, R16, R21 ;  /* 0x0000001026107223 */ /* 0x040fe40000010015 */
[----:B0-----:R-:W-:-:S02]  /*3420*/  FFMA.FTZ R8, R38, R8, R17 ;  /* 0x0000000826087223 */ /* 0x001fc40000010011 */
[C---:B------:R-:W-:Y:S02]  /*3430*/  FFMA.FTZ R10, R38.reuse, R10, R47 ;  /* 0x0000000a260a7223 */ /* 0x040fe4000001002f */
[C---:B-1----:R-:W-:Y:S02]  /*3440*/  FFMA.FTZ R12, R38.reuse, R12, R9 ;  /* 0x0000000c260c7223 */ /* 0x042fe40000010009 */
[----:B------:R-:W-:Y:S01]  /*3450*/  FFMA.FTZ R14, R38, R14, R51 ;  /* 0x0000000e260e7223 */ /* 0x000fe20000010033 */
        /* <DEDUP_REMOVED lines=9> */
[----:B0-----:R-:W-:-:S08]  /*34f0*/  IMAD.MOV.U32 R41, RZ, RZ, R9 ;  /* 0x000000ffff297224 */ /* 0x001fd000078e0009 */
.L_x_110:
[----:B------:R-:W-:Y:S05]  /*3500*/  BSYNC B1 ;  /* 0x0000000000017941 */ /* 0x000fea0003800000 */
.L_x_109:
[----:B------:R-:W-:-:S12]  /*3510*/  ISETP.LT.OR P0, PT, R44, R49, P0 ;  /* 0x000000312c00720c */ /* 0x000fd80000701670 */
[----:B------:R-:W-:Y:S05]  /*3520*/  @!P0 BRA `(.L_x_101) ;  /* 0x0000019000008947 */ /* 0x000fea0003800000 */
[----:B------:R-:W-:Y:S01]  /*3530*/  IADD3 R15, R35, R46, RZ ;  /* 0x0000002e230f7210 */ /* 0x000fe20007ffe0ff */
[----:B------:R-:W0:Y:S01]  /*3540*/  LDS.U R16, [R41+0x4] ;  /* 0x0000040029107984 */ /* 0x000e220000001800 */
[----:B------:R-:W-:-:S03]  /*3550*/  SHF.R.S32.HI R11, RZ, 0x1f, R43 ;  /* 0x0000001fff0b7819 */ /* 0x000fc6000001142b */
[----:B------:R-:W-:Y:S01]  /*3560*/  IMAD.WIDE R14, R15, R34, c[0x0][0x178] ;  /* 0x00005e000f0e7625 */ /* 0x000fe200078e0222 */
[----:B------:R-:W2:Y:S04]  /*3570*/  LDS.U R17, [R41+0x8] ;  /* 0x0000080029117984 */ /* 0x000ea80000001800 */
[----:B------:R-:W3:Y:S02]  /*3580*/  LDS.U R19, [R41+0xc] ;  /* 0x00000c0029137984 */ /* 0x000ee40000001800 */
[C---:B------:R-:W-:Y:S02]  /*3590*/  IADD3 R12, P0, R43.reuse, R14, RZ ;  /* 0x0000000e2b0c7210 */ /* 0x040fe40007f1e0ff */
[----:B------:R-:W4:Y:S02]  /*35a0*/  LDS.U R21, [R41+0x10] ;  /* 0x0000100029157984 */ /* 0x000f240000001800 */
[----:B------:R-:W-:Y:S01]  /*35b0*/  IADD3 R8, P2, R43, R12, RZ ;  /* 0x0000000c2b087210 */ /* 0x000fe20007f5e0ff */
[----:B------:R-:W-:-:S02]  /*35c0*/  IMAD.X R13, R15, 0x1, R11, P0 ;  /* 0x000000010f0d7824 */ /* 0x000fc400000e060b */
[----:B------:R-:W0:Y:S01]  /*35d0*/  LDG.E.CONSTANT.SYS R15, [R14] ;  /* 0x000000000e0f7381 */ /* 0x000e2200001e6900 */
[----:B------:R-:W-:Y:S02]  /*35e0*/  IADD3 R10, P0, R43, R8, RZ ;  /* 0x000000082b0a7210 */ /* 0x000fe40007f1e0ff */
[----:B------:R-:W-:-:S03]  /*35f0*/  IADD3.X R9, R11, R13, RZ, P2, !PT ;  /* 0x0000000d0b097210 */ /* 0x000fc600017fe4ff */
[----:B------:R-:W2:Y:S02]  /*3600*/  LDG.E.CONSTANT.SYS R12, [R12] ;  /* 0x000000000c0c7381 */ /* 0x000ea400001e6900 */
[----:B------:R-:W-:-:S03]  /*3610*/  IMAD.X R11, R11, 0x1, R9, P0 ;  /* 0x000000010b0b7824 */ /* 0x000fc600000e0609 */
[----:B------:R-:W3:Y:S05]  /*3620*/  LDG.E.CONSTANT.SYS R8, [R8] ;  /* 0x0000000008087381 */ /* 0x000eea00001e6900 */
[----:B------:R-:W4:Y:S01]  /*3630*/  LDG.E.CONSTANT.SYS R10, [R10] ;  /* 0x000000000a0a7381 */ /* 0x000f2200001e6900 */
[C---:B01----:R-:W-:Y:S02]  /*3640*/  FFMA.FTZ R16, R38.reuse, R15, R16 ;  /* 0x0000000f26107223 */ /* 0x043fe40000010010 */
[C---:B--2---:R-:W-:Y:S02]  /*3650*/  FFMA.FTZ R18, R38.reuse, R12, R17 ;  /* 0x0000000c26127223 */ /* 0x044fe40000010011 */
[----:B---3--:R-:W-:-:S02]  /*3660*/  FFMA.FTZ R14, R38, R8, R19 ;  /* 0x00000008260e7223 */ /* 0x008fc40000010013 */
[----:B----4-:R-:W-:Y:S02]  /*3670*/  FFMA.FTZ R38, R38, R10, R21 ;  /* 0x0000000a26267223 */ /* 0x010fe40000010015 */
[----:B------:R0:W-:Y:S04]  /*3680*/  STS [R41+0x4], R16 ;  /* 0x0000041029007388 */ /* 0x0001e80000000800 */
[----:B------:R0:W-:Y:S04]  /*3690*/  STS [R41+0x8], R18 ;  /* 0x0000081229007388 */ /* 0x0001e80000000800 */
[----:B------:R0:W-:Y:S04]  /*36a0*/  STS [R41+0xc], R14 ;  /* 0x00000c0e29007388 */ /* 0x0001e80000000800 */
[----:B------:R0:W-:Y:S02]  /*36b0*/  STS [R41+0x10], R38 ;  /* 0x0000102629007388 */ /* 0x0001e40000000800 */
.L_x_101:
[----:B------:R-:W-:Y:S05]  /*36c0*/  BSYNC B0 ;  /* 0x0000000000007941 */ /* 0x000fea0003800000 */
.L_x_100:
[----:B------:R-:W2:Y:S01]  /*36d0*/  LDG.E.CONSTANT.SYS R8, [R6] ;  /* 0x0000000006087381 */ /* 0x000ea200001e6900 */
[----:B------:R-:W-:Y:S01]  /*36e0*/  BSSY B0, `(.L_x_111) ;  /* 0x0000101000007945 */ /* 0x000fe20003800000 */
[----:B--2---:R-:W-:-:S04]  /*36f0*/  FADD.FTZ R9, |R8|, -RZ ;  /* 0x800000ff08097221 */ /* 0x004fc80000010200 */
[----:B------:R-:W-:Y:S01]  /*3700*/  FADD.FTZ R32, |R32|, -R9 ;  /* 0x8000000920207221 */ /* 0x000fe20000010200 */
[----:B------:R-:W-:Y:S07]  /*3710*/  @!P1 BRA `(.L_x_112) ;  /* 0x00000fd000009947 */ /* 0x000fee0003800000 */
[----:B------:R-:W-:Y:S01]  /*3720*/  LOP3.LUT R9, R49, 0x3, RZ, 0xc0, !PT ;  /* 0x0000000331097812 */ /* 0x000fe200078ec0ff */
[----:B------:R-:W-:Y:S01]  /*3730*/  IMAD.MOV.U32 R12, RZ, RZ, 0x14 ;  /* 0x00000014ff0c7424 */ /* 0x000fe200078e00ff */
[----:B------:R-:W-:Y:S01]  /*3740*/  LOP3.LUT P2, RZ, R36, 0xff, RZ, 0xc0, !PT ;  /* 0x000000ff24ff7812 */ /* 0x000fe2000784c0ff */
[----:B------:R-:W-:Y:S01]  /*3750*/  BSSY B1, `(.L_x_113) ;  /* 0x0000027000017945 */ /* 0x000fe20003800000 */
[----:B------:R-:W-:Y:S02]  /*3760*/  ISETP.NE.AND P0, PT, R9, RZ, PT ;  /* 0x000000ff0900720c */ /* 0x000fe40003f05270 */
[----:B------:R-:W-:Y:S02]  /*3770*/  MOV R8, 0xa ;  /* 0x0000000a00087802 */ /* 0x000fe40000000f00 */
[----:B------:R-:W-:Y:S02]  /*3780*/  MOV R46, RZ ;  /* 0x000000ff002e7202 */ /* 0x000fe40000000f00 */
[----:B0-----:R-:W-:-:S02]  /*3790*/  SEL R17, R8, 0xb, !P2 ;  /* 0x0000000b08117807 */ /* 0x001fc40005000000 */
[----:B------:R-:W-:-:S04]  /*37a0*/  SEL R12, R12, 0x16, !P2 ;  /* 0x000000160c0c7807 */ /* 0x000fc80005000000 */
[----:B------:R-:W-:Y:S05]  /*37b0*/  @!P0 BRA `(.L_x_114) ;  /* 0x0000020000008947 */ /* 0x000fea0003800000 */
[----:B------:R-:W-:Y:S01]  /*37c0*/  ISETP.NE.AND P0, PT, R9, 0x1, PT ;  /* 0x000000010900780c */ /* 0x000fe20003f05270 */
[----:B------:R-:W-:Y:S01]  /*37d0*/  BSSY B2, `(.L_x_115) ;  /* 0x0000015000027945 */ /* 0x000fe20003800000 */
[----:B------:R-:W-:-:S10]  /*37e0*/  IMAD.MOV.U32 R13, RZ, RZ, RZ ;  /* 0x000000ffff0d7224 */ /* 0x000fd400078e00ff */
[----:B------:R-:W-:Y:S05]  /*37f0*/  @!P0 BRA `(.L_x_116) ;  /* 0x0000012000008947 */ /* 0x000fea0003800000 */
[----:B------:R-:W-:-:S12]  /*3800*/  ISETP.NE.AND P0, PT, R9, 0x2, PT ;  /* 0x000000020900780c */ /* 0x000fd80003f05270 */
[----:B------:R-:W-:Y:S01]  /*3810*/  @P0 IMAD R9, R0, R12, R35 ;  /* 0x0000000c00090224 */ /* 0x000fe200078e0223 */
[----:B------:R-:W-:Y:S01]  /*3820*/  MOV R13, RZ ;  /* 0x000000ff000d7202 */ /* 0x000fe20000000f00 */
[----:B------:R-:W0:Y:S02]  /*3830*/  @P0 LDS.U R14, [R25+0x4] ;  /* 0x00000400190e0984 */ /* 0x000e240000001800 */
[----:B------:R-:W-:-:S10]  /*3840*/  @P0 IMAD.WIDE R8, R9, R34, c[0x0][0x178] ;  /* 0x00005e0009080625 */ /* 0x000fd400078e0222 */
[----:B------:R-:W0:Y:S01]  /*3850*/  @P0 LDG.E.CONSTANT.SYS R9, [R8] ;  /* 0x0000000008090381 */ /* 0x000e2200001e6900 */
[----:B------:R-:W-:-:S05]  /*3860*/  @P0 IMAD.MOV.U32 R13, RZ, RZ, 0x1 ;  /* 0x00000001ff0d0424 */ /* 0x000fca00078e00ff */
[----:B------:R-:W-:-:S05]  /*3870*/  IADD3 R10, R12, R13, RZ ;  /* 0x0000000d0c0a7210 */ /* 0x000fca0007ffe0ff */
[----:B------:R-:W-:-:S04]  /*3880*/  IMAD R11, R0, R10, R35 ;  /* 0x0000000a000b7224 */ /* 0x000fc800078e0223 */
[----:B------:R-:W-:-:S10]  /*3890*/  IMAD.WIDE R10, R11, R34, c[0x0][0x178] ;  /* 0x00005e000b0a7625 */ /* 0x000fd400078e0222 */
[----:B------:R-:W2:Y:S01]  /*38a0*/  LDG.E.CONSTANT.SYS R11, [R10] ;  /* 0x000000000a0b7381 */ /* 0x000ea200001e6900 */
[----:B------:R-:W-:Y:S01]  /*38b0*/  IMAD R15, R26, 0xc, R13 ;  /* 0x0000000c1a0f7824 */ /* 0x000fe200078e020d */
[----:B------:R-:W-:Y:S01]  /*38c0*/  IADD3 R13, R13, 0x1, RZ ;  /* 0x000000010d0d7810 */ /* 0x000fe20007ffe0ff */
[----:B0-----:R-:W-:-:S08]  /*38d0*/  @P0 FFMA.FTZ R14, R32, R9, R14 ;  /* 0x00000009200e0223 */ /* 0x001fd0000001000e */
[----:B------:R-:W-:Y:S04]  /*38e0*/  @P0 STS [R25+0x4], R14 ;  /* 0x0000040e19000388 */ /* 0x000fe80000000800 */
[----:B------:R-:W2:Y:S02]  /*38f0*/  LDS.U R8, [R15.X4+0x4] ;  /* 0x000004000f087984 */ /* 0x000ea40000005800 */
[----:B--2---:R-:W-:-:S08]  /*3900*/  FFMA.FTZ R8, R32, R11, R8 ;  /* 0x0000000b20087223 */ /* 0x004fd00000010008 */
[----:B------:R0:W-:Y:S02]  /*3910*/  STS [R15.X4+0x4], R8 ;  /* 0x000004080f007388 */ /* 0x0001e40000004800 */
.L_x_116:
[----:B------:R-:W-:Y:S05]  /*3920*/  BSYNC B2 ;  /* 0x0000000000027941 */ /* 0x000fea0003800000 */
.L_x_115:
[----:B------:R-:W-:-:S04]  /*3930*/  IMAD.IADD R12, R12, 0x1, R13 ;  /* 0x000000010c0c7824 */ /* 0x000fc800078e020d */
[----:B------:R-:W-:-:S04]  /*3940*/  IMAD R9, R0, R12, R35 ;  /* 0x0000000c00097224 */ /* 0x000fc800078e0223 */
[----:B0-----:R-:W-:-:S10]  /*3950*/  IMAD.WIDE R8, R9, R34, c[0x0][0x178] ;  /* 0x00005e0009087625 */ /* 0x001fd400078e0222 */
[----:B------:R-:W2:Y:S01]  /*3960*/  LDG.E.CONSTANT.SYS R9, [R8] ;  /* 0x0000000008097381 */ /* 0x000ea200001e6900 */
[----:B------:R-:W-:Y:S01]  /*3970*/  IMAD R10, R26, 0xc, R13 ;  /* 0x0000000c1a0a7824 */ /* 0x000fe200078e020d */
[----:B------:R-:W-:-:S07]  /*3980*/  IADD3 R46, R13, 0x1, RZ ;  /* 0x000000010d2e7810 */ /* 0x000fce0007ffe0ff */
[----:B------:R-:W2:Y:S02]  /*3990*/  LDS.U R11, [R10.X4+0x4] ;  /* 0x000004000a0b7984 */ /* 0x000ea40000005800 */
[----:B--2---:R-:W-:-:S08]  /*39a0*/  FFMA.FTZ R11, R32, R9, R11 ;  /* 0x00000009200b7223 */ /* 0x004fd0000001000b */
[----:B------:R0:W-:Y:S02]  /*39b0*/  STS [R10.X4+0x4], R11 ;  /* 0x0000040b0a007388 */ /* 0x0001e40000004800 */
.L_x_114:
[----:B------:R-:W-:Y:S05]  /*39c0*/  BSYNC B1 ;  /* 0x0000000000017941 */ /* 0x000fea0003800000 */
.L_x_113:
[----:B------:R-:W-:-:S12]  /*39d0*/  ISETP.GE.U32.AND P0, PT, R49, 0x4, PT ;  /* 0x000000043100780c */ /* 0x000fd80003f06070 */
[----:B------:R-:W-:Y:S05]  /*39e0*/  @!P0 BRA `(.L_x_112) ;  /* 0x00000d0000008947 */ /* 0x000fea0003800000 */
[----:B0-----:R-:W-:Y:S01]  /*39f0*/  IADD3 R10, R49, -R46, RZ ;  /* 0x8000002e310a7210 */ /* 0x001fe20007ffe0ff */
[----:B------:R-:W-:Y:S01]  /*3a00*/  IMAD R9, R40, c[0x0][0x0], RZ ;  /* 0x0000000028097a24 */ /* 0x000fe200078e02ff */
[----:B------:R-:W-:Y:S01]  /*3a10*/  BSSY B1, `(.L_x_117) ;  /* 0x0000076000017945 */ /* 0x000fe20003800000 */
[----:B------:R-:W-:Y:S02]  /*3a20*/  PLOP3.LUT P0, PT, PT, PT, PT, 0x80, 0x0 ;  /* 0x000000000000781c */ /* 0x000fe40003f0f070 */
[----:B------:R-:W-:Y:S01]  /*3a30*/  ISETP.GT.AND P2, PT, R10, 0xc, PT ;  /* 0x0000000c0a00780c */ /* 0x000fe20003f44270 */
[--C-:B------:R-:W-:Y:S01]  /*3a40*/  IMAD R8, R9, 0xc, R46.reuse ;  /* 0x0000000c09087824 */ /* 0x100fe200078e022e */
[----:B------:R-:W-:Y:S01]  /*3a50*/  SHF.L.U32 R41, R0, 0x2, RZ ;  /* 0x0000000200297819 */ /* 0x000fe200000006ff */
[----:B------:R-:W-:Y:S02]  /*3a60*/  IMAD R9, R17, 0x2, R46 ;  /* 0x0000000211097824 */ /* 0x000fe400078e022e */
[----:B------:R-:W-:-:S02]  /*3a70*/  IMAD R8, R27, 0xc, R8 ;  /* 0x0000000c1b087824 */ /* 0x000fc400078e0208 */
[----:B------:R-:W-:Y:S02]  /*3a80*/  IMAD R42, R0, R9, RZ ;  /* 0x00000009002a7224 */ /* 0x000fe400078e02ff */
[----:B-1----:R-:W-:-:S03]  /*3a90*/  IMAD.SHL.U32 R38, R8, 0x4, RZ ;  /* 0x0000000408267824 */ /* 0x002fc600078e00ff */
[----:B------:R-:W-:Y:S05]  /*3aa0*/  @!P2 BRA `(.L_x_118) ;  /* 0x000006c00000a947 */ /* 0x000fea0003800000 */
[----:B------:R-:W-:Y:S02]  /*3ab0*/  PLOP3.LUT P0, PT, PT, PT, PT, 0x8, 0x0 ;  /* 0x000000000000781c */ /* 0x000fe40003f0e170 */
[----:B------:R-:W-:-:S10]  /*3ac0*/  IADD3 R44, R49, -0xc, RZ ;  /* 0xfffffff4312c7810 */ /* 0x000fd40007ffe0ff */
.L_x_119:
[----:B------:R-:W-:Y:S01]  /*3ad0*/  IADD3 R17, R35, R42, RZ ;  /* 0x0000002a23117210 */ /* 0x000fe20007ffe0ff */
[----:B------:R-:W-:Y:S01]  /*3ae0*/  IMAD.IADD R42, R41, 0x1, R42 ;  /* 0x00000001292a7824 */ /* 0x000fe200078e022a */
[----:B------:R-:W-:Y:S01]  /*3af0*/  SHF.R.S32.HI R45, RZ, 0x1f, R41 ;  /* 0x0000001fff2d7819 */ /* 0x000fe20000011429 */
[----:B------:R-:W-:Y:S02]  /*3b00*/  LDS.U R50, [R38+0x10] ;  /* 0x0000100026327984 */ /* 0x000fe40000001800 */
[----:B------:R-:W-:Y:S02]  /*3b10*/  IMAD.WIDE R16, R17, R34, c[0x0][0x178] ;  /* 0x00005e0011107625 */ /* 0x000fe400078e0222 */
[----:B------:R-:W-:Y:S01]  /*3b20*/  IMAD.IADD R11, R35, 0x1, R42 ;  /* 0x00000001230b7824 */ /* 0x000fe200078e022a */
[----:B------:R-:W-:Y:S04]  /*3b30*/  LDS.U R52, [R38+0x14] ;  /* 0x0000140026347984 */ /* 0x000fe80000001800 */
[----:B------:R-:W-:-:S03]  /*3b40*/  IADD3 R8, P2, R41, R16, RZ ;  /* 0x0000001029087210 */ /* 0x000fc60007f5e0ff */
[----:B------:R0:W2:Y:S01]  /*3b50*/  LDG.E.CONSTANT.SYS R47, [R16] ;  /* 0x00000000102f7381 */ /* 0x0000a200001e6900 */
[----:B------:R-:W-:Y:S02]  /*3b60*/  IADD3.X R9, R17, R45, RZ, P2, !PT ;  /* 0x0000002d11097210 */ /* 0x000fe400017fe4ff */
[----:B------:R-:W-:-:S04]  /*3b70*/  IADD3 R12, P2, R41, R8, RZ ;  /* 0x00000008290c7210 */ /* 0x000fc80007f5e0ff */
[----:B------:R-:W-:Y:S02]  /*3b80*/  IADD3.X R13, R45, R9, RZ, P2, !PT ;  /* 0x000000092d0d7210 */ /* 0x000fe400017fe4ff */
[----:B------:R-:W-:Y:S01]  /*3b90*/  IADD3 R14, P2, R41, R12, RZ ;  /* 0x0000000c290e7210 */ /* 0x000fe20007f5e0ff */
[----:B------:R-:W-:Y:S01]  /*3ba0*/  IMAD.WIDE R10, R11, R34, c[0x0][0x178] ;  /* 0x00005e000b0a7625 */ /* 0x000fe200078e0222 */
[----:B------:R-:W-:Y:S01]  /*3bb0*/  IADD3 R42, R41, R42, RZ ;  /* 0x0000002a292a7210 */ /* 0x000fe20007ffe0ff */
[----:B------:R1:W3:Y:S02]  /*3bc0*/  LDG.E.CONSTANT.SYS R51, [R8] ;  /* 0x0000000008337381 */ /* 0x0002e400001e6900 */
[----:B------:R-:W-:Y:S02]  /*3bd0*/  IMAD.X R15, R45, 0x1, R13, P2 ;  /* 0x000000012d0f7824 */ /* 0x000fe400010e060d */
[----:B------:R4:W3:Y:S01]  /*3be0*/  LDG.E.CONSTANT.SYS R53, [R12] ;  /* 0x000000000c357381 */ /* 0x0008e200001e6900 */
[----:B------:R-:W-:Y:S01]  /*3bf0*/  IMAD.IADD R23, R35, 0x1, R42 ;  /* 0x0000000123177824 */ /* 0x000fe200078e022a */
[----:B------:R-:W-:-:S02]  /*3c00*/  IADD3 R48, R41, R42, RZ ;  /* 0x0000002a29307210 */ /* 0x000fc40007ffe0ff */
[----:B0-----:R-:W-:Y:S01]  /*3c10*/  IADD3 R16, P2, R41, R10, RZ ;  /* 0x0000000a29107210 */ /* 0x001fe20007f5e0ff */
[----:B------:R0:W3:Y:S04]  /*3c20*/  LDG.E.CONSTANT.SYS R55, [R10] ;  /* 0x000000000a377381 */ /* 0x0000e800001e6900 */
[----:B------:R0:W3:Y:S01]  /*3c30*/  LDG.E.CONSTANT.SYS R57, [R14] ;  /* 0x000000000e397381 */ /* 0x0000e200001e6900 */
[----:B------:R-:W-:Y:S01]  /*3c40*/  IMAD.WIDE R22, R23, R34, c[0x0][0x178] ;  /* 0x00005e0017167625 */ /* 0x000fe200078e0222 */
[----:B------:R-:W-:Y:S01]  /*3c50*/  IADD3.X R17, R11, R45, RZ, P2, !PT ;  /* 0x0000002d0b117210 */ /* 0x000fe200017fe4ff */
[----:B------:R-:W-:Y:S01]  /*3c60*/  IMAD.IADD R19, R35, 0x1, R48 ;  /* 0x0000000123137824 */ /* 0x000fe200078e0230 */
[----:B----4-:R-:W-:-:S03]  /*3c70*/  IADD3 R12, P2, R41, R16, RZ ;  /* 0x00000010290c7210 */ /* 0x010fc60007f5e0ff */
[----:B------:R-:W-:Y:S01]  /*3c80*/  IMAD.WIDE R18, R19, R34, c[0x0][0x178] ;  /* 0x00005e0013127625 */ /* 0x000fe200078e0222 */
[----:B------:R-:W-:Y:S02]  /*3c90*/  IADD3.X R13, R45, R17, RZ, P2, !PT ;  /* 0x000000112d0d7210 */ /* 0x000fe400017fe4ff */
[C---:B-1----:R-:W-:Y:S01]  /*3ca0*/  IADD3 R8, P3, R41.reuse, R22, RZ ;  /* 0x0000001629087210 */ /* 0x042fe20007f7e0ff */
[----:B------:R1:W4:Y:S01]  /*3cb0*/  LDG.E.CONSTANT.SYS R59, [R22] ;  /* 0x00000000163b7381 */ /* 0x00032200001e6900 */
[----:B------:R-:W-:-:S03]  /*3cc0*/  IADD3 R20, P2, R41, R12, RZ ;  /* 0x0000000c29147210 */ /* 0x000fc60007f5e0ff */
[----:B------:R-:W-:Y:S01]  /*3cd0*/  IMAD.X R9, R23, 0x1, R45, P3 ;  /* 0x0000000117097824 */ /* 0x000fe200018e062d */
[----:B0-----:R-:W-:Y:S01]  /*3ce0*/  IADD3 R10, P3, R41, R18, RZ ;  /* 0x00000012290a7210 */ /* 0x001fe20007f7e0ff */
[----:B------:R-:W-:Y:S01]  /*3cf0*/  IMAD.X R21, R45, 0x1, R13, P2 ;  /* 0x000000012d157824 */ /* 0x000fe200010e060d */
[----:B------:R-:W-:Y:S01]  /*3d00*/  IADD3 R14, P2, R41, R8, RZ ;  /* 0x00000008290e7210 */ /* 0x000fe20007f5e0ff */
[----:B------:R0:W4:Y:S01]  /*3d10*/  LDG.E.CONSTANT.SYS R61, [R16] ;  /* 0x00000000103d7381 */ /* 0x00012200001e6900 */
[----:B------:R-:W-:Y:S02]  /*3d20*/  IADD3.X R11, R19, R45, RZ, P3, !PT ;  /* 0x0000002d130b7210 */ /* 0x000fe40001ffe4ff */
[----:B------:R-:W-:Y:S01]  /*3d30*/  IADD3 R42, P3, R41, R10, RZ ;  /* 0x0000000a292a7210 */ /* 0x000fe20007f7e0ff */
[----:B------:R-:W-:Y:S01]  /*3d40*/  IMAD.X R15, R45, 0x1, R9, P2 ;  /* 0x000000012d0f7824 */ /* 0x000fe200010e0609 */
[----:B-1----:R-:W-:Y:S01]  /*3d50*/  IADD3 R22, P2, R41, R14, RZ ;  /* 0x0000000e29167210 */ /* 0x002fe20007f5e0ff */
        /* <DEDUP_REMOVED lines=11> */
[----:B------:R0:W4:Y:S04]  /*3e10*/  LDG.E.CONSTANT.SYS R43, [R42] ;  /* 0x000000002a2b7381 */ /* 0x00012800001e6900 */
[----:B------:R0:W4:Y:S04]  /*3e20*/  LDG.E.CONSTANT.SYS R17, [R16] ;  /* 0x0000000010117381 */ /* 0x00012800001e6900 */
[----:B-1----:R-:W2:Y:S04]  /*3e30*/  LDS.U R19, [R38+0x4] ;  /* 0x0000040026137984 */ /* 0x002ea80000001800 */
[----:B0-----:R-:W3:Y:S04]  /*3e40*/  LDS.U R20, [R38+0x8] ;  /* 0x0000080026147984 */ /* 0x001ee80000001800 */
[----:B------:R-:W0:Y:S04]  /*3e50*/  LDS.U R45, [R38+0xc] ;  /* 0x00000c00262d7984 */ /* 0x000e280000001800 */
[----:B------:R-:W-:Y:S04]  /*3e60*/  LDS.U R8, [R38+0x18] ;  /* 0x0000180026087984 */ /* 0x000fe80000001800 */
[----:B------:R-:W-:Y:S04]  /*3e70*/  LDS.U R10, [R38+0x1c] ;  /* 0x00001c00260a7984 */ /* 0x000fe80000001800 */
[----:B------:R-:W-:Y:S04]  /*3e80*/  LDS.U R12, [R38+0x20] ;  /* 0x00002000260c7984 */ /* 0x000fe80000001800 */
[----:B------:R-:W4:Y:S04]  /*3e90*/  LDS.U R42, [R38+0x24] ;  /* 0x00002400262a7984 */ /* 0x000f280000001800 */
[----:B------:R-:W-:Y:S04]  /*3ea0*/  LDS.U R22, [R38+0x2c] ;  /* 0x00002c0026167984 */ /* 0x000fe80000001800 */
[----:B------:R-:W-:Y:S04]  /*3eb0*/  LDS.U R16, [R38+0x3c] ;  /* 0x00003c0026107984 */ /* 0x000fe80000001800 */
[----:B------:R-:W-:Y:S01]  /*3ec0*/  LDS.U R14, [R38+0x40] ;  /* 0x00004000260e7984 */ /* 0x000fe20000001800 */
[----:B------:R-:W-:-:S04]  /*3ed0*/  IADD3 R46, R46, 0x10, RZ ;  /* 0x000000102e2e7810 */ /* 0x000fc80007ffe0ff */
[----:B------:R-:W-:Y:S01]  /*3ee0*/  ISETP.GE.AND P2, PT, R46, R44, PT ;  /* 0x0000002c2e00720c */ /* 0x000fe20003f46270 */
[C---:B--2---:R-:W-:Y:S02]  /*3ef0*/  FFMA.FTZ R47, R32.reuse, R47, R19 ;  /* 0x0000002f202f7223 */ /* 0x044fe40000010013 */
[----:B------:R-:W-:Y:S01]  /*3f00*/  LDS.U R19, [R38+0x38] ;  /* 0x0000380026137984 */ /* 0x000fe20000001800 */
[----:B---3--:R-:W-:-:S03]  /*3f10*/  FFMA.FTZ R51, R32, R51, R20 ;  /* 0x0000003320337223 */ /* 0x008fc60000010014 */
[----:B------:R-:W-:Y:S01]  /*3f20*/  LDS.U R20, [R38+0x30] ;  /* 0x0000300026147984 */ /* 0x000fe20000001800 */
[----:B0-----:R-:W-:-:S03]  /*3f30*/  FFMA.FTZ R53, R32, R53, R45 ;  /* 0x0000003520357223 */ /* 0x001fc6000001002d */
[----:B------:R-:W0:Y:S01]  /*3f40*/  LDS.U R45, [R38+0x34] ;  /* 0x00003400262d7984 */ /* 0x000e220000001800 */
[----:B------:R-:W-:-:S03]  /*3f50*/  FFMA.FTZ R57, R32, R57, R50 ;  /* 0x0000003920397223 */ /* 0x000fc60000010032 */
[----:B------:R-:W1:Y:S01]  /*3f60*/  LDS.U R50, [R38+0x28] ;  /* 0x0000280026327984 */ /* 0x000e620000001800 */
[C---:B------:R-:W-:Y:S02]  /*3f70*/  FFMA.FTZ R55, R32.reuse, R55, R52 ;  /* 0x0000003720377223 */ /* 0x040fe40000010034 */
[C---:B----4-:R-:W-:Y:S02]  /*3f80*/  FFMA.FTZ R59, R32.reuse, R59, R42 ;  /* 0x0000003b203b7223 */ /* 0x050fe4000001002a */
[----:B------:R-:W-:Y:S01]  /*3f90*/  FFMA.FTZ R61, R32, R61, R8 ;  /* 0x0000003d203d7223 */ /* 0x000fe20000010008 */
[----:B------:R-:W-:Y:S01]  /*3fa0*/  IADD3 R8, R38, 0x40, RZ ;  /* 0x0000004026087810 */ /* 0x000fe20007ffe0ff */
[----:B------:R-:W-:Y:S01]  /*3fb0*/  STS [R38+0x4], R47 ;  /* 0x0000042f26007388 */ /* 0x000fe20000000800 */
[C---:B------:R-:W-:Y:S02]  /*3fc0*/  FFMA.FTZ R13, R32.reuse, R13, R10 ;  /* 0x0000000d200d7223 */ /* 0x040fe4000001000a */
[----:B------:R-:W-:-:S02]  /*3fd0*/  FFMA.FTZ R21, R32, R21, R12 ;  /* 0x0000001520157223 */ /* 0x000fc4000001000c */
[C---:B0-----:R-:W-:Y:S02]  /*3fe0*/  FFMA.FTZ R45, R32.reuse, R18, R45 ;  /* 0x00000012202d7223 */ /* 0x041fe4000001002d */
[C---:B------:R-:W-:Y:S02]  /*3ff0*/  FFMA.FTZ R15, R32.reuse, R15, R22 ;  /* 0x0000000f200f7223 */ /* 0x040fe40000010016 */
[C---:B-1----:R-:W-:Y:S02]  /*4000*/  FFMA.FTZ R9, R32.reuse, R9, R50 ;  /* 0x0000000920097223 */ /* 0x042fe40000010032 */
[C---:B------:R-:W-:Y:S02]  /*4010*/  FFMA.FTZ R11, R32.reuse, R11, R19 ;  /* 0x0000000b200b7223 */ /* 0x040fe40000010013 */
[C---:B------:R-:W-:Y:S02]  /*4020*/  FFMA.FTZ R23, R32.reuse, R23, R20 ;  /* 0x0000001720177223 */ /* 0x040fe40000010014 */
[----:B------:R-:W-:-:S02]  /*4030*/  FFMA.FTZ R43, R32, R43, R16 ;  /* 0x0000002b202b7223 */ /* 0x000fc40000010010 */
[----:B------:R-:W-:Y:S01]  /*4040*/  FFMA.FTZ R17, R32, R17, R14 ;  /* 0x0000001120117223 */ /* 0x000fe2000001000e */
        /* <DEDUP_REMOVED lines=18> */
.L_x_118:
[----:B------:R-:W-:Y:S05]  /*4170*/  BSYNC B1 ;  /* 0x0000000000017941 */ /* 0x000fea0003800000 */
.L_x_117:
        /* <DEDUP_REMOVED lines=12> */
[----:B------:R-:W-:-:S05]  /*4240*/  IADD3 R8, P0, R41, R18, RZ ;  /* 0x0000001229087210 */ /* 0x000fca0007f1e0ff */
[----:B------:R-:W-:Y:S01]  /*4250*/  IMAD.X R9, R19, 0x1, R23, P0 ;  /* 0x0000000113097824 */ /* 0x000fe200000e0617 */
[C---:B------:R-:W-:Y:S01]  /*4260*/  IADD3 R10, P2, R41.reuse, R20, RZ ;  /* 0x00000014290a7210 */ /* 0x040fe20007f5e0ff */
[----:B------:R0:W2:Y:S01]  /*4270*/  LDG.E.CONSTANT.SYS R19, [R18] ;  /* 0x0000000012137381 */ /* 0x0000a200001e6900 */
[----:B------:R-:W-:Y:S02]  /*4280*/  IADD3 R12, P0, R41, R8, RZ ;  /* 0x00000008290c7210 */ /* 0x000fe40007f1e0ff */
        /* <DEDUP_REMOVED lines=10> */
[----:B------:R0:W3:Y:S01]  /*4330*/  LDG.E.CONSTANT.SYS R12, [R12] ;  /* 0x000000000c0c7381 */ /* 0x0000e200001e6900 */
[----:B------:R-:W-:-:S03]  /*4340*/  IADD3.X R23, R23, R15, RZ, P0, !PT ;  /* 0x0000000f17177210 */ /* 0x000fc600007fe4ff */
[----:B------:R-:W3:Y:S04]  /*4350*/  LDG.E.CONSTANT.SYS R16, [R16] ;  /* 0x0000000010107381 */ /* 0x000ee800001e6900 */
[----:B------:R-:W3:Y:S04]  /*4360*/  LDG.E.CONSTANT.SYS R14, [R14] ;  /* 0x000000000e0e7381 */ /* 0x000ee800001e6900 */
[----:B------:R-:W3:Y:S04]  /*4370*/  LDG.E.CONSTANT.SYS R22, [R22] ;  /* 0x0000000016167381 */ /* 0x000ee800001e6900 */
[----:B0-----:R-:W2:Y:S04]  /*4380*/  LDS.U R18, [R38+0x4] ;  /* 0x0000040026127984 */ /* 0x001ea80000001800 */
[----:B----4-:R-:W-:Y:S04]  /*4390*/  LDS.U R9, [R38+0x8] ;  /* 0x0000080026097984 */ /* 0x010fe80000001800 */
[----:B-1----:R-:W-:Y:S04]  /*43a0*/  LDS.U R21, [R38+0xc] ;  /* 0x00000c0026157984 */ /* 0x002fe80000001800 */
[----:B------:R-:W3:Y:S04]  /*43b0*/  LDS.U R20, [R38+0x14] ;  /* 0x0000140026147984 */ /* 0x000ee80000001800 */
        /* <DEDUP_REMOVED lines=8> */
[C---:B0-----:R-:W-:Y:S02]  /*4440*/  FFMA.FTZ R13, R32.reuse, R10, R13 ;  /* 0x0000000a200d7223 */ /* 0x041fe4000001000d */
[C---:B------:R-:W-:Y:S02]  /*4450*/  FFMA.FTZ R21, R32.reuse, R12, R21 ;  /* 0x0000000c20157223 */ /* 0x040fe40000010015 */
[C---:B------:R-:W-:Y:S02]  /*4460*/  FFMA.FTZ R45, R32.reuse, R16, R45 ;  /* 0x00000010202d7223 */ /* 0x040fe4000001002d */
[----:B-1----:R-:W-:-:S02]  /*4470*/  FFMA.FTZ R11, R32, R14, R11 ;  /* 0x0000000e200b7223 */ /* 0x002fc4000001000b */
        /* <DEDUP_REMOVED lines=11> */
.L_x_121:
[----:B------:R-:W-:Y:S05]  /*4530*/  BSYNC B1 ;  /* 0x0000000000017941 */ /* 0x000fea0003800000 */
.L_x_120:
        /* <DEDUP_REMOVED lines=9> */
[----:B------:R-:W3:Y:S01]  /*45d0*/  LDS.U R23, [R38+0x10] ;  /* 0x0000100026177984 */ /* 0x000ee20000001800 */
[----:B------:R-:W-:Y:S02]  /*45e0*/  IADD3 R8, P2, R41, R14, RZ ;  /* 0x0000000e29087210 */ /* 0x000fe40007f5e0ff */
[----:B------:R-:W-:Y:S02]  /*45f0*/  IADD3.X R15, R13, R11, RZ, P0, !PT ;  /* 0x0000000b0d0f7210 */ /* 0x000fe400007fe4ff */
[----:B------:R-:W-:Y:S01]  /*4600*/  IADD3 R10, P0, R41, R8, RZ ;  /* 0x00000008290a7210 */ /* 0x000fe20007f1e0ff */
[----:B------:R-:W0:Y:S02]  /*4610*/  LDG.E.CONSTANT.SYS R13, [R12] ;  /* 0x000000000c0d7381 */ /* 0x000e2400001e6900 */
        /* <DEDUP_REMOVED lines=13> */
.L_x_112:
[----:B------:R-:W-:Y:S05]  /*46f0*/  BSYNC B0 ;  /* 0x0000000000007941 */ /* 0x000fea0003800000 */
.L_x_111:
[C---:B------:R-:W-:Y:S01]  /*4700*/  IADD3 R32, P0, R33.reuse, R2, RZ ;  /* 0x0000000221207210 */ /* 0x040fe20007f1e0ff */
[----:B------:R-:W-:Y:S01]  /*4710*/  BSSY B0, `(.L_x_122) ;  /* 0x0000108000007945 */ /* 0x000fe20003800000 */
[----:B------:R-:W-:-:S03]  /*4720*/  IADD3 R22, P2, R33, R6, RZ ;  /* 0x0000000621167210 */ /* 0x000fc60007f5e0ff */
[----:B0-----:R-:W-:Y:S01]  /*4730*/  IMAD.X R23, R3, 0x1, R31, P0 ;  /* 0x0000000103177824 */ /* 0x001fe200000e061f */
[----:B------:R-:W-:Y:S01]  /*4740*/  IADD3.X R41, R7, R31, RZ, P2, !PT ;  /* 0x0000001f07297210 */ /* 0x000fe200017fe4ff */
[----:B------:R-:W-:Y:S07]  /*4750*/  @!P1 BRA `(.L_x_123) ;  /* 0x0000103000009947 */ /* 0x000fee0003800000 */
[----:B------:R-:W-:Y:S01]  /*4760*/  IMAD.MOV.U32 R2, RZ, RZ, R22 ;  /* 0x000000ffff027224 */ /* 0x000fe200078e0016 */
[----:B------:R-:W-:Y:S01]  /*4770*/  MOV R3, R41 ;  /* 0x0000002900037202 */ /* 0x000fe20000000f00 */
[----:B------:R-:W-:Y:S01]  /*4780*/  IMAD.MOV.U32 R6, RZ, RZ, R32 ;  /* 0x000000ffff067224 */ /* 0x000fe200078e0020 */
[----:B------:R-:W-:-:S06]  /*4790*/  MOV R7, R23 ;  /* 0x0000001700077202 */ /* 0x000fcc0000000f00 */
[----:B-1----:R-:W2:Y:S04]  /*47a0*/  LDG.E.CONSTANT.SYS R38, [R2] ;  /* 0x0000000002267381 */ /* 0x002ea800001e6900 */
[----:B------:R-:W2:Y:S01]  /*47b0*/  LDG.E.CONSTANT.SYS R7, [R6] ;  /* 0x0000000006077381 */ /* 0x000ea200001e6900 */
[----:B------:R-:W-:Y:S01]  /*47c0*/  LOP3.LUT R10, R49, 0x3, RZ, 0xc0, !PT ;  /* 0x00000003310a7812 */ /* 0x000fe200078ec0ff */
[----:B------:R-:W-:Y:S01]  /*47d0*/  IMAD.MOV.U32 R8, RZ, RZ, 0xa ;  /* 0x0000000aff087424 */ /* 0x000fe200078e00ff */
[----:B------:R-:W-:Y:S01]  /*47e0*/  LOP3.LUT P2, RZ, R36, 0xff, RZ, 0xc0, !PT ;  /* 0x000000ff24ff7812 */ /* 0x000fe2000784c0ff */
[----:B------:R-:W-:Y:S01]  /*47f0*/  BSSY B1, `(.L_x_124) ;  /* 0x0000027000017945 */ /* 0x000fe20003800000 */
[----:B------:R-:W-:Y:S02]  /*4800*/  ISETP.NE.AND P0, PT, R10, RZ, PT ;  /* 0x000000ff0a00720c */ /* 0x000fe40003f05270 */
[----:B------:R-:W-:-:S02]  /*4810*/  MOV R46, RZ ;  /* 0x000000ff002e7202 */ /* 0x000fc40000000f00 */
[----:B------:R-:W-:Y:S01]  /*4820*/  SEL R13, R8, 0xb, !P2 ;  /* 0x0000000b080d7807 */ /* 0x000fe20005000000 */
[----:B--2---:R-:W-:-:S07]  /*4830*/  FADD.FTZ R38, -R38, R7 ;  /* 0x0000000726267221 */ /* 0x004fce0000010100 */
[----:B------:R-:W-:Y:S05]  /*4840*/  @!P0 BRA `(.L_x_125) ;  /* 0x0000021000008947 */ /* 0x000fea0003800000 */
[----:B------:R-:W-:Y:S01]  /*4850*/  ISETP.NE.AND P0, PT, R10, 0x1, PT ;  /* 0x000000010a00780c */ /* 0x000fe20003f05270 */
[----:B------:R-:W-:Y:S01]  /*4860*/  BSSY B2, `(.L_x_126) ;  /* 0x0000016000027945 */ /* 0x000fe20003800000 */
[----:B------:R-:W-:Y:S02]  /*4870*/  IMAD R8, R13, 0x3, RZ ;  /* 0x000000030d087824 */ /* 0x000fe400078e02ff */
[----:B------:R-:W-:-:S08]  /*4880*/  IMAD.MOV.U32 R9, RZ, RZ, RZ ;  /* 0x000000ffff097224 */ /* 0x000fd000078e00ff */
        /* <DEDUP_REMOVED lines=19> */
.L_x_127:
[----:B------:R-:W-:Y:S05]  /*49c0*/  BSYNC B2 ;  /* 0x0000000000027941 */ /* 0x000fea0003800000 */
.L_x_126:
        /* <DEDUP_REMOVED lines=9> */
.L_x_125:
[----:B------:R-:W-:Y:S05]  /*4a60*/  BSYNC B1 ;  /* 0x0000000000017941 */ /* 0x000fea0003800000 */
.L_x_124:
[----:B------:R-:W-:-:S12]  /*4a70*/  ISETP.GE.U32.AND P0, PT, R49, 0x4, PT ;  /* 0x000000043100780c */ /* 0x000fd80003f06070 */
[----:B------:R-:W-:Y:S05]  /*4a80*/  @!P0 BRA `(.L_x_123) ;  /* 0x00000d0000008947 */ /* 0x000fea0003800000 */
[----:B0-----:R-:W-:Y:S01]  /*4a90*/  IADD3 R6, R49, -R46, RZ ;  /* 0x8000002e31067210 */ /* 0x001fe20007ffe0ff */
[----:B------:R-:W-:Y:S01]  /*4aa0*/  IMAD R3, R40, c[0x0][0x0], RZ ;  /* 0x0000000028037a24 */ /* 0x000fe200078e02ff */
[----:B------:R-:W-:Y:S01]  /*4ab0*/  BSSY B1, `(.L_x_128) ;  /* 0x0000076000017945 */ /* 0x000fe20003800000 */
[----:B------:R-:W-:Y:S01]  /*4ac0*/  PLOP3.LUT P0, PT, PT, PT, PT, 0x80, 0x0 ;  /* 0x000000000000781c */ /* 0x000fe20003f0f070 */
[----:B------:R-:W-:Y:S01]  /*4ad0*/  IMAD.SHL.U32 R43, R0, 0x4, RZ ;  /* 0x00000004002b7824 */ /* 0x000fe200078e00ff */
[----:B------:R-:W-:Y:S01]  /*4ae0*/  ISETP.GT.AND P2, PT, R6, 0xc, PT ;  /* 0x0000000c0600780c */ /* 0x000fe20003f44270 */
[--C-:B------:R-:W-:Y:S02]  /*4af0*/  IMAD R2, R3, 0xc, R46.reuse ;  /* 0x0000000c03027824 */ /* 0x100fe400078e022e */
[----:B------:R-:W-:Y:S02]  /*4b00*/  IMAD R3, R13, 0x3, R46 ;  /* 0x000000030d037824 */ /* 0x000fe400078e022e */
[----:B------:R-:W-:-:S02]  /*4b10*/  IMAD R2, R27, 0xc, R2 ;  /* 0x0000000c1b027824 */ /* 0x000fc400078e0202 */
[----:B------:R-:W-:-:S03]  /*4b20*/  IMAD R20, R0, R3, RZ ;  /* 0x0000000300147224 */ /* 0x000fc600078e02ff */
[----:B------:R-:W-:Y:S02]  /*4b30*/  SHF.L.U32 R42, R2, 0x2, RZ ;  /* 0x00000002022a7819 */ /* 0x000fe400000006ff */
[----:B------:R-:W-:Y:S06]  /*4b40*/  @!P2 BRA `(.L_x_129) ;  /* 0x000006c00000a947 */ /* 0x000fec0003800000 */
[----:B------:R-:W-:Y:S02]  /*4b50*/  PLOP3.LUT P0, PT, PT, PT, PT, 0x8, 0x0 ;  /* 0x000000000000781c */ /* 0x000fe40003f0e170 */
[----:B------:R-:W-:-:S10]  /*4b60*/  IADD3 R44, R49, -0xc, RZ ;  /* 0xfffffff4312c7810 */ /* 0x000fd40007ffe0ff */
.L_x_130:
[----:B------:R-:W-:Y:S01]  /*4b70*/  IMAD.IADD R13, R35, 0x1, R20 ;  /* 0x00000001230d7824 */ /* 0x000fe200078e0214 */
[----:B------:R-:W-:Y:S01]  /*4b80*/  SHF.R.S32.HI R45, RZ, 0x1f, R43 ;  /* 0x0000001fff2d7819 */ /* 0x000fe2000001142b */
[----:B------:R-:W-:Y:S01]  /*4b90*/  LDS.U R50, [R42+0x10] ;  /* 0x000010002a327984 */ /* 0x000fe20000001800 */
[----:B------:R-:W-:Y:S01]  /*4ba0*/  IADD3 R20, R43, R20, RZ ;  /* 0x000000142b147210 */ /* 0x000fe20007ffe0ff */
[----:B------:R-:W-:Y:S02]  /*4bb0*/  IMAD.WIDE R12, R13, R34, c[0x0][0x178] ;  /* 0x00005e000d0c7625 */ /* 0x000fe400078e0222 */
[----:B------:R-:W-:Y:S01]  /*4bc0*/  LDS.U R52, [R42+0x14] ;  /* 0x000014002a347984 */ /* 0x000fe20000001800 */
[----:B------:R-:W-:-:S04]  /*4bd0*/  IADD3 R7, R35, R20, RZ ;  /* 0x0000001423077210 */ /* 0x000fc80007ffe0ff */
[----:B------:R-:W-:-:S03]  /*4be0*/  IADD3 R2, P2, R43, R12, RZ ;  /* 0x0000000c2b027210 */ /* 0x000fc60007f5e0ff */
[----:B------:R0:W2:Y:S02]  /*4bf0*/  LDG.E.CONSTANT.SYS R47, [R12] ;  /* 0x000000000c2f7381 */ /* 0x0000a400001e6900 */
[----:B------:R-:W-:Y:S01]  /*4c00*/  IMAD.X R3, R13, 0x1, R45, P2 ;  /* 0x000000010d037824 */ /* 0x000fe200010e062d */
[----:B------:R-:W-:-:S05]  /*4c10*/  IADD3 R8, P2, R43, R2, RZ ;  /* 0x000000022b087210 */ /* 0x000fca0007f5e0ff */
[----:B------:R-:W-:Y:S01]  /*4c20*/  IMAD.X R9, R45, 0x1, R3, P2 ;  /* 0x000000012d097824 */ /* 0x000fe200010e0603 */
[----:B------:R-:W-:Y:S01]  /*4c30*/  IADD3 R10, P2, R43, R8, RZ ;  /* 0x000000082b0a7210 */ /* 0x000fe20007f5e0ff */
[----:B------:R-:W-:Y:S01]  /*4c40*/  IMAD.WIDE R6, R7, R34, c[0x0][0x178] ;  /* 0x00005e0007067625 */ /* 0x000fe200078e0222 */
[----:B------:R1:W3:Y:S02]  /*4c50*/  LDG.E.CONSTANT.SYS R51, [R2] ;  /* 0x0000000002337381 */ /* 0x0002e400001e6900 */
[----:B------:R-:W-:Y:S01]  /*4c60*/  IADD3.X R11, R45, R9, RZ, P2, !PT ;  /* 0x000000092d0b7210 */ /* 0x000fe200017fe4ff */
[C---:B------:R-:W-:Y:S02]  /*4c70*/  IMAD.IADD R20, R43.reuse, 0x1, R20 ;  /* 0x000000012b147824 */ /* 0x040fe400078e0214 */
[----:B------:R4:W3:Y:S01]  /*4c80*/  LDG.E.CONSTANT.SYS R53, [R8] ;  /* 0x0000000008357381 */ /* 0x0008e200001e6900 */
[C---:B0-----:R-:W-:Y:S01]  /*4c90*/  IADD3 R12, P2, R43.reuse, R6, RZ ;  /* 0x000000062b0c7210 */ /* 0x041fe20007f5e0ff */
[----:B------:R-:W-:Y:S01]  /*4ca0*/  IMAD.IADD R48, R43, 0x1, R20 ;  /* 0x000000012b307824 */ /* 0x000fe200078e0214 */
[----:B------:R-:W-:Y:S01]  /*4cb0*/  IADD3 R19, R35, R20, RZ ;  /* 0x0000001423137210 */ /* 0x000fe20007ffe0ff */
[----:B------:R0:W3:Y:S04]  /*4cc0*/  LDG.E.CONSTANT.SYS R55, [R6] ;  /* 0x0000000006377381 */ /* 0x0000e800001e6900 */
[----:B------:R0:W3:Y:S01]  /*4cd0*/  LDG.E.CONSTANT.SYS R57, [R10] ;  /* 0x000000000a397381 */ /* 0x0000e200001e6900 */
[----:B------:R-:W-:Y:S01]  /*4ce0*/  IMAD.X R13, R7, 0x1, R45, P2 ;  /* 0x00000001070d7824 */ /* 0x000fe200010e062d */
[----:B------:R-:W-:Y:S01]  /*4cf0*/  IADD3 R15, R35, R48, RZ ;  /* 0x00000030230f7210 */ /* 0x000fe20007ffe0ff */
[----:B------:R-:W-:Y:S01]  /*4d00*/  IMAD.WIDE R18, R19, R34, c[0x0][0x178] ;  /* 0x00005e0013127625 */ /* 0x000fe200078e0222 */
[----:B----4-:R-:W-:-:S03]  /*4d10*/  IADD3 R8, P2, R43, R12, RZ ;  /* 0x0000000c2b087210 */ /* 0x010fc60007f5e0ff */
[----:B------:R-:W-:Y:S02]  /*4d20*/  IMAD.WIDE R14, R15, R34, c[0x0][0x178] ;  /* 0x00005e000f0e7625 */ /* 0x000fe400078e0222 */
[----:B------:R-:W-:Y:S01]  /*4d30*/  IMAD.X R9, R45, 0x1, R13, P2 ;  /* 0x000000012d097824 */ /* 0x000fe200010e060d */
[C---:B------:R-:W-:Y:S01]  /*4d40*/  IADD3 R16, P2, R43.reuse, R8, RZ ;  /* 0x000000082b107210 */ /* 0x040fe20007f5e0ff */
[----:B------:R4:W3:Y:S01]  /*4d50*/  LDG.E.CONSTANT.SYS R61, [R12] ;  /* 0x000000000c3d7381 */ /* 0x0008e200001e6900 */
[----:B-1----:R-:W-:Y:S02]  /*4d60*/  IADD3 R2, P3, R43, R18, RZ ;  /* 0x000000122b027210 */ /* 0x002fe40007f7e0ff */
[----:B------:R-:W-:Y:S01]  /*4d70*/  IADD3.X R17, R45, R9, RZ, P2, !PT ;  /* 0x000000092d117210 */ /* 0x000fe200017fe4ff */
[----:B------:R1:W3:Y:S01]  /*4d80*/  LDG.E.CONSTANT.SYS R59, [R18] ;  /* 0x00000000123b7381 */ /* 0x0002e200001e6900 */
[----:B------:R-:W-:Y:S02]  /*4d90*/  IADD3.X R3, R19, R45, RZ, P3, !PT ;  /* 0x0000002d13037210 */ /* 0x000fe40001ffe4ff */
[C---:B0-----:R-:W-:Y:S01]  /*4da0*/  IADD3 R10, P2, R43.reuse, R2, RZ ;  /* 0x000000022b0a7210 */ /* 0x041fe20007f5e0ff */
[----:B------:R0:W3:Y:S01]  /*4db0*/  LDG.E.CONSTANT.SYS R9, [R8] ;  /* 0x0000000008097381 */ /* 0x0000e200001e6900 */
[----:B------:R-:W-:-:S02]  /*4dc0*/  IADD3 R6, P3, R43, R14, RZ ;  /* 0x0000000e2b067210 */ /* 0x000fc40007f7e0ff */
[----:B------:R-:W-:Y:S01]  /*4dd0*/  IADD3.X R11, R45, R3, RZ, P2, !PT ;  /* 0x000000032d0b7210 */ /* 0x000fe200017fe4ff */
[----:B------:R0:W3:Y:S01]  /*4de0*/  LDG.E.CONSTANT.SYS R14, [R14] ;  /* 0x000000000e0e7381 */ /* 0x0000e200001e6900 */
[----:B-1----:R-:W-:Y:S01]  /*4df0*/  IADD3 R18, P2, R43, R10, RZ ;  /* 0x0000000a2b127210 */ /* 0x002fe20007f5e0ff */
[----:B------:R-:W-:Y:S01]  /*4e00*/  IMAD.X R7, R15, 0x1, R45, P3 ;  /* 0x000000010f077824 */ /* 0x000fe200018e062d */
[----:B------:R-:W-:Y:S01]  /*4e10*/  IADD3 R20, P3, R43, R6, RZ ;  /* 0x000000062b147210 */ /* 0x000fe20007f7e0ff */
[----:B------:R1:W3:Y:S02]  /*4e20*/  LDG.E.CONSTANT.SYS R17, [R16] ;  /* 0x0000000010117381 */ /* 0x0002e400001e6900 */
[C---:B------:R-:W-:Y:S01]  /*4e30*/  IMAD.X R19, R45.reuse, 0x1, R11, P2 ;  /* 0x000000012d137824 */ /* 0x040fe200010e060b */
[----:B------:R-:W-:Y:S01]  /*4e40*/  IADD3.X R21, R45, R7, RZ, P3, !PT ;  /* 0x000000072d157210 */ /* 0x000fe20001ffe4ff */
[----:B------:R0:W3:Y:S01]  /*4e50*/  LDG.E.CONSTANT.SYS R3, [R2] ;  /* 0x0000000002037381 */ /* 0x0000e200001e6900 */
[----:B----4-:R-:W-:-:S03]  /*4e60*/  IADD3 R12, P2, R43, R20, RZ ;  /* 0x000000142b0c7210 */ /* 0x010fc60007f5e0ff */
[----:B------:R4:W3:Y:S02]  /*4e70*/  LDG.E.CONSTANT.SYS R11, [R10] ;  /* 0x000000000a0b7381 */ /* 0x0008e400001e6900 */
[----:B------:R-:W-:Y:S02]  /*4e80*/  IMAD.X R13, R45, 0x1, R21, P2 ;  /* 0x000000012d0d7824 */ /* 0x000fe400010e0615 */
[----:B------:R0:W3:Y:S04]  /*4e90*/  LDG.E.CONSTANT.SYS R7, [R6] ;  /* 0x0000000006077381 */ /* 0x0000e800001e6900 */
[----:B------:R0:W3:Y:S04]  /*4ea0*/  LDG.E.CONSTANT.SYS R19, [R18] ;  /* 0x0000000012137381 */ /* 0x0000e800001e6900 */
[----:B------:R1:W3:Y:S04]  /*4eb0*/  LDG.E.CONSTANT.SYS R21, [R20] ;  /* 0x0000000014157381 */ /* 0x0002e800001e6900 */
[----:B------:R4:W3:Y:S04]  /*4ec0*/  LDG.E.CONSTANT.SYS R13, [R12] ;  /* 0x000000000c0d7381 */ /* 0x0008e800001e6900 */
[----:B0-----:R-:W2:Y:S04]  /*4ed0*/  LDS.U R15, [R42+0x4] ;  /* 0x000004002a0f7984 */ /* 0x001ea80000001800 */
[----:B-1----:R-:W3:Y:S04]  /*4ee0*/  LDS.U R16, [R42+0x8] ;  /* 0x000008002a107984 */ /* 0x002ee80000001800 */
[----:B------:R-:W0:Y:S04]  /*4ef0*/  LDS.U R45, [R42+0xc] ;  /* 0x00000c002a2d7984 */ /* 0x000e280000001800 */
[----:B------:R-:W1:Y:S04]  /*4f00*/  LDS.U R2, [R42+0x18] ;  /* 0x000018002a027984 */ /* 0x000e680000001800 */
[----:B------:R-:W-:Y:S04]  /*4f10*/  LDS.U R6, [R42+0x1c] ;  /* 0x00001c002a067984 */ /* 0x000fe80000001800 */
[----:B------:R-:W-:Y:S04]  /*4f20*/  LDS.U R8, [R42+0x20] ;  /* 0x000020002a087984 */ /* 0x000fe80000001800 */
[----:B------:R-:W0:Y:S04]  /*4f30*/  LDS.U R20, [R42+0x24] ;  /* 0x000024002a147984 */ /* 0x000e280000001800 */
[----:B------:R-:W-:Y:S04]  /*4f40*/  LDS.U R18, [R42+0x2c] ;  /* 0x00002c002a127984 */ /* 0x000fe80000001800 */
[----:B----4-:R-:W-:Y:S04]  /*4f50*/  LDS.U R12, [R42+0x3c] ;  /* 0x00003c002a0c7984 */ /* 0x010fe80000001800 */
        /* <DEDUP_REMOVED lines=10> */
[----:B------:R-:W2:Y:S01]  /*5000*/  LDS.U R50, [R42+0x28] ;  /* 0x000028002a327984 */ /* 0x000ea20000001800 */
[C---:B------:R-:W-:Y:S02]  /*5010*/  FFMA.FTZ R55, R38.reuse, R55, R52 ;  /* 0x0000003726377223 */ /* 0x040fe40000010034 */
[C---:B-1----:R-:W-:Y:S02]  /*5020*/  FFMA.FTZ R61, R38.reuse, R61, R2 ;  /* 0x0000003d263d7223 */ /* 0x042fe40000010002 */
[C---:B------:R-:W-:Y:S02]  /*5030*/  FFMA.FTZ R59, R38.reuse, R59, R20 ;  /* 0x0000003b263b7223 */ /* 0x040fe40000010014 */
[----:B------:R-:W-:Y:S01]  /*5040*/  FFMA.FTZ R9, R38, R9, R6 ;  /* 0x0000000926097223 */ /* 0x000fe20000010006 */
[----:B------:R-:W-:Y:S01]  /*5050*/  IADD3 R2, R42, 0x40, RZ ;  /* 0x000000402a027810 */ /* 0x000fe20007ffe0ff */
[C---:B------:R-:W-:Y:S02]  /*5060*/  FFMA.FTZ R17, R38.reuse, R17, R8 ;  /* 0x0000001126117223 */ /* 0x040fe40000010008 */
[----:B0-----:R-:W-:-:S02]  /*5070*/  FFMA.FTZ R45, R38, R14, R45 ;  /* 0x0000000e262d7223 */ /* 0x001fc4000001002d */
[C---:B------:R-:W-:Y:S02]  /*5080*/  FFMA.FTZ R11, R38.reuse, R11, R18 ;  /* 0x0000000b260b7223 */ /* 0x040fe40000010012 */
[C---:B------:R-:W-:Y:S02]  /*5090*/  FFMA.FTZ R7, R38.reuse, R7, R15 ;  /* 0x0000000726077223 */ /* 0x040fe4000001000f */
[C---:B--2---:R-:W-:Y:S02]  /*50a0*/  FFMA.FTZ R3, R38.reuse, R3, R50 ;  /* 0x0000000326037223 */ /* 0x044fe40000010032 */
[C---:B------:R-:W-:Y:S02]  /*50b0*/  FFMA.FTZ R19, R38.reuse, R19, R16 ;  /* 0x0000001326137223 */ /* 0x040fe40000010010 */
[C---:B------:R-:W-:Y:S02]  /*50c0*/  FFMA.FTZ R21, R38.reuse, R21, R12 ;  /* 0x0000001526157223 */ /* 0x040fe4000001000c */
[----:B------:R-:W-:Y:S01]  /*50d0*/  FFMA.FTZ R13, R38, R13, R10 ;  /* 0x0000000d260d7223 */ /* 0x000fe2000001000a */
[----:B------:R-:W-:Y:S01]  /*50e0*/  STS [R42+0x4], R47 ;  /* 0x0000042f2a007388 */ /* 0x000fe20000000800 */
[----:B------:R-:W-:-:S03]  /*50f0*/  IADD3 R20, R43, R48, RZ ;  /* 0x000000302b147210 */ /* 0x000fc60007ffe0ff */
        /* <DEDUP_REMOVED lines=17> */
.L_x_129:
[----:B------:R-:W-:Y:S05]  /*5210*/  BSYNC B1 ;  /* 0x0000000000017941 */ /* 0x000fea0003800000 */
.L_x_128:
        /* <DEDUP_REMOVED lines=27> */
[----:B------:R0:W3:Y:S02]  /*53d0*/  LDG.E.CONSTANT.SYS R2, [R2] ;  /* 0x0000000002027381 */ /* 0x0000e400001e6900 */
[----:B------:R-:W-:Y:S02]  /*53e0*/  IMAD.X R9, R9, 0x1, R7, P0 ;  /* 0x0000000109097824 */ /* 0x000fe400000e0607 */
[----:B------:R-:W3:Y:S04]  /*53f0*/  LDG.E.CONSTANT.SYS R10, [R10] ;  /* 0x000000000a0a7381 */ /* 0x000ee800001e6900 */
[----:B------:R-:W3:Y:S04]  /*5400*/  LDG.E.CONSTANT.SYS R6, [R6] ;  /* 0x0000000006067381 */ /* 0x000ee800001e6900 */
[----:B------:R-:W3:Y:S04]  /*5410*/  LDG.E.CONSTANT.SYS R8, [R8] ;  /* 0x0000000008087381 */ /* 0x000ee800001e6900 */
[----:B-1----:R-:W2:Y:S04]  /*5420*/  LDS.U R16, [R42+0x4] ;  /* 0x000004002a107984 */ /* 0x002ea80000001800 */
[----:B----4-:R-:W-:Y:S04]  /*5430*/  LDS.U R15, [R42+0x8] ;  /* 0x000008002a0f7984 */ /* 0x010fe80000001800 */
[----:B------:R-:W-:Y:S04]  /*5440*/  LDS.U R17, [R42+0xc] ;  /* 0x00000c002a117984 */ /* 0x000fe80000001800 */
[----:B0-----:R-:W3:Y:S04]  /*5450*/  LDS.U R18, [R42+0x14] ;  /* 0x000014002a127984 */ /* 0x001ee80000001800 */
[----:B------:R-:W0:Y:S04]  /*5460*/  LDS.U R13, [R42+0x18] ;  /* 0x000018002a0d7984 */ /* 0x000e280000001800 */
[----:B------:R-:W1:Y:S01]  /*5470*/  LDS.U R3, [R42+0x1c] ;  /* 0x00001c002a037984 */ /* 0x000e620000001800 */
[----:B------:R-:W-:-:S02]  /*5480*/  PLOP3.LUT P0, PT, PT, PT, PT, 0x8, 0x0 ;  /* 0x000000000000781c */ /* 0x000fc40003f0e170 */
[----:B------:R-:W-:Y:S02]  /*5490*/  IADD3 R46, R46, 0x8, RZ ;  /* 0x000000082e2e7810 */ /* 0x000fe40007ffe0ff */
[----:B------:R-:W-:Y:S01]  /*54a0*/  IADD3 R20, R43, R20, RZ ;  /* 0x000000142b147210 */ /* 0x000fe20007ffe0ff */
[C---:B--2---:R-:W-:Y:S02]  /*54b0*/  FFMA.FTZ R19, R38.reuse, R19, R16 ;  /* 0x0000001326137223 */ /* 0x044fe40000010010 */
[C---:B---3--:R-:W-:Y:S02]  /*54c0*/  FFMA.FTZ R21, R38.reuse, R21, R18 ;  /* 0x0000001526157223 */ /* 0x048fe40000010012 */
        /* <DEDUP_REMOVED lines=16> */
.L_x_132:
[----:B------:R-:W-:Y:S05]  /*55d0*/  BSYNC B1 ;  /* 0x0000000000017941 */ /* 0x000fea0003800000 */
.L_x_131:
[----:B------:R-:W-:-:S12]  /*55e0*/  ISETP.LT.OR P0, PT, R46, R49, P0 ;  /* 0x000000312e00720c */ /* 0x000fd80000701670 */
[----:B------:R-:W-:Y:S05]  /*55f0*/  @!P0 BRA `(.L_x_123) ;  /* 0x0000019000008947 */ /* 0x000fea0003800000 */
[----:B------:R-:W-:Y:S01]  /*5600*/  IADD3 R11, R35, R20, RZ ;  /* 0x00000014230b7210 */ /* 0x000fe20007ffe0ff */
[----:B------:R-:W0:Y:S01]  /*5610*/  LDS.U R12, [R42+0x4] ;  /* 0x000004002a0c7984 */ /* 0x000e220000001800 */
[----:B------:R-:W-:-:S03]  /*5620*/  SHF.R.S32.HI R9, RZ, 0x1f, R43 ;  /* 0x0000001fff097819 */ /* 0x000fc6000001142b */
[----:B------:R-:W-:Y:S01]  /*5630*/  IMAD.WIDE R10, R11, R34, c[0x0][0x178] ;  /* 0x00005e000b0a7625 */ /* 0x000fe200078e0222 */
[----:B------:R-:W1:Y:S04]  /*5640*/  LDS.U R15, [R42+0x8] ;  /* 0x000008002a0f7984 */ /* 0x000e680000001800 */
[----:B------:R-:W2:Y:S02]  /*5650*/  LDS.U R17, [R42+0xc] ;  /* 0x00000c002a117984 */ /* 0x000ea40000001800 */
[C---:B------:R-:W-:Y:S02]  /*5660*/  IADD3 R6, P0, R43.reuse, R10, RZ ;  /* 0x0000000a2b067210 */ /* 0x040fe40007f1e0ff */
[----:B------:R-:W3:Y:S02]  /*5670*/  LDS.U R19, [R42+0x10] ;  /* 0x000010002a137984 */ /* 0x000ee40000001800 */
[----:B------:R-:W-:Y:S01]  /*5680*/  IADD3 R2, P2, R43, R6, RZ ;  /* 0x000000062b027210 */ /* 0x000fe20007f5e0ff */
[----:B------:R-:W-:-:S02]  /*5690*/  IMAD.X R7, R11, 0x1, R9, P0 ;  /* 0x000000010b077824 */ /* 0x000fc400000e0609 */
[----:B------:R-:W0:Y:S01]  /*56a0*/  LDG.E.CONSTANT.SYS R11, [R10] ;  /* 0x000000000a0b7381 */ /* 0x000e2200001e6900 */
[----:B------:R-:W-:Y:S02]  /*56b0*/  IADD3 R8, P0, R43, R2, RZ ;  /* 0x000000022b087210 */ /* 0x000fe40007f1e0ff */
[----:B------:R-:W-:-:S03]  /*56c0*/  IADD3.X R3, R9, R7, RZ, P2, !PT ;  /* 0x0000000709037210 */ /* 0x000fc600017fe4ff */
[----:B------:R-:W1:Y:S02]  /*56d0*/  LDG.E.CONSTANT.SYS R6, [R6] ;  /* 0x0000000006067381 */ /* 0x000e6400001e6900 */
[----:B------:R-:W-:-:S03]  /*56e0*/  IMAD.X R9, R9, 0x1, R3, P0 ;  /* 0x0000000109097824 */ /* 0x000fc600000e0603 */
        /* <DEDUP_REMOVED lines=10> */
.L_x_123:
[----:B------:R-:W-:Y:S05]  /*5790*/  BSYNC B0 ;  /* 0x0000000000007941 */ /* 0x000fea0003800000 */
.L_x_122:
[C---:B------:R-:W-:Y:S01]  /*57a0*/  IADD3 R22, P2, R33.reuse, R22, RZ ;  /* 0x0000001621167210 */ /* 0x040fe20007f5e0ff */
[----:B------:R-:W-:Y:S01]  /*57b0*/  BSSY B0, `(.L_x_133) ;  /* 0x0000109000007945 */ /* 0x000fe20003800000 */
[----:B------:R-:W-:-:S03]  /*57c0*/  IADD3 R32, P0, R33, R32, RZ ;  /* 0x0000002021207210 */ /* 0x000fc60007f1e0ff */
[C---:B------:R-:W-:Y:S01]  /*57d0*/  IMAD.X R41, R31.reuse, 0x1, R41, P2 ;  /* 0x000000011f297824 */ /* 0x040fe200010e0629 */
[----:B------:R-:W-:Y:S01]  /*57e0*/  IADD3.X R23, R31, R23, RZ, P0, !PT ;  /* 0x000000171f177210 */ /* 0x000fe200007fe4ff */
[----:B------:R-:W-:Y:S07]  /*57f0*/  @!P1 BRA `(.L_x_134) ;  /* 0x0000104000009947 */ /* 0x000fee0003800000 */
[----:B------:R-:W-:Y:S01]  /*5800*/  MOV R2, R22 ;  /* 0x0000001600027202 */ /* 0x000fe20000000f00 */
[----:B------:R-:W-:Y:S01]  /*5810*/  IMAD.MOV.U32 R3, RZ, RZ, R41 ;  /* 0x000000ffff037224 */ /* 0x000fe200078e0029 */
[----:B0-----:R-:W-:Y:S01]  /*5820*/  MOV R6, R32 ;  /* 0x0000002000067202 */ /* 0x001fe20000000f00 */
[----:B------:R-:W-:-:S06]  /*5830*/  IMAD.MOV.U32 R7, RZ, RZ, R23 ;  /* 0x000000ffff077224 */ /* 0x000fcc00078e0017 */
[----:B-1----:R-:W2:Y:S04]  /*5840*/  LDG.E.CONSTANT.SYS R38, [R2] ;  /* 0x0000000002267381 */ /* 0x002ea800001e6900 */
[----:B------:R-:W2:Y:S01]  /*5850*/  LDG.E.CONSTANT.SYS R7, [R6] ;  /* 0x0000000006077381 */ /* 0x000ea200001e6900 */
[----:B------:R-:W-:Y:S01]  /*5860*/  LOP3.LUT R10, R49, 0x3, RZ, 0xc0, !PT ;  /* 0x00000003310a7812 */ /* 0x000fe200078ec0ff */
[----:B------:R-:W-:Y:S01]  /*5870*/  IMAD.MOV.U32 R8, RZ, RZ, 0x28 ;  /* 0x00000028ff087424 */ /* 0x000fe200078e00ff */
[----:B------:R-:W-:Y:S01]  /*5880*/  LOP3.LUT P2, RZ, R36, 0xff, RZ, 0xc0, !PT ;  /* 0x000000ff24ff7812 */ /* 0x000fe2000784c0ff */
[----:B------:R-:W-:Y:S01]  /*5890*/  BSSY B1, `(.L_x_135) ;  /* 0x0000028000017945 */ /* 0x000fe20003800000 */
[----:B------:R-:W-:Y:S02]  /*58a0*/  ISETP.NE.AND P0, PT, R10, RZ, PT ;  /* 0x000000ff0a00720c */ /* 0x000fe40003f05270 */
[----:B------:R-:W-:-:S02]  /*58b0*/  MOV R9, 0xa ;  /* 0x0000000a00097802 */ /* 0x000fc40000000f00 */
[----:B------:R-:W-:Y:S02]  /*58c0*/  MOV R46, RZ ;  /* 0x000000ff002e7202 */ /* 0x000fe40000000f00 */
[----:B------:R-:W-:Y:S02]  /*58d0*/  SEL R13, R9, 0xb, !P2 ;  /* 0x0000000b090d7807 */ /* 0x000fe40005000000 */
[----:B------:R-:W-:Y:S01]  /*58e0*/  SEL R8, R8, 0x2c, !P2 ;  /* 0x0000002c08087807 */ /* 0x000fe20005000000 */
[----:B--2---:R-:W-:-:S03]  /*58f0*/  FADD.FTZ R38, -R38, R7 ;  /* 0x0000000726267221 */ /* 0x004fc60000010100 */
        /* <DEDUP_REMOVED lines=23> */
.L_x_138:
[----:B------:R-:W-:Y:S05]  /*5a70*/  BSYNC B2 ;  /* 0x0000000000027941 */ /* 0x000fea0003800000 */
.L_x_137:
        /* <DEDUP_REMOVED lines=9> */
.L_x_136:
[----:B------:R-:W-:Y:S05]  /*5b10*/  BSYNC B1 ;  /* 0x0000000000017941 */ /* 0x000fea0003800000 */
.L_x_135:
        /* <DEDUP_REMOVED lines=12> */
[----:B------:R-:W-:-:S03]  /*5be0*/  IMAD.SHL.U32 R42, R2, 0x4, RZ ;  /* 0x00000004022a7824 */ /* 0x000fc600078e00ff */
[----:B------:R-:W-:Y:S05]  /*5bf0*/  @!P2 BRA `(.L_x_140) ;  /* 0x000006c00000a947 */ /* 0x000fea0003800000 */
[----:B------:R-:W-:Y:S02]  /*5c00*/  PLOP3.LUT P0, PT, PT, PT, PT, 0x8, 0x0 ;  /* 0x000000000000781c */ /* 0x000fe40003f0e170 */
[----:B------:R-:W-:-:S10]  /*5c10*/  IADD3 R44, R49, -0xc, RZ ;  /* 0xfffffff4312c7810 */ /* 0x000fd40007ffe0ff */
.L_x_141:
        /* <DEDUP_REMOVED lines=106> */
.L_x_140:
[----:B------:R-:W-:Y:S05]  /*62c0*/  BSYNC B1 ;  /* 0x0000000000017941 */ /* 0x000fea0003800000 */
.L_x_139:
        /* <DEDUP_REMOVED lines=59> */
.L_x_143:
[----:B------:R-:W-:Y:S05]  /*6680*/  BSYNC B1 ;  /* 0x0000000000017941 */ /* 0x000fea0003800000 */
.L_x_142:
        /* <DEDUP_REMOVED lines=27> */
.L_x_134:
[----:B------:R-:W-:Y:S05]  /*6840*/  BSYNC B0 ;  /* 0x0000000000007941 */ /* 0x000fea0003800000 */
.L_x_133:
[C---:B------:R-:W-:Y:S01]  /*6850*/  IADD3 R32, P0, R33.reuse, R32, RZ ;  /* 0x0000002021207210 */ /* 0x040fe20007f1e0ff */
[----:B------:R-:W-:Y:S01]  /*6860*/  BSSY B0, `(.L_x_144) ;  /* 0x0000108000007945 */ /* 0x000fe20003800000 */
[----:B------:R-:W-:-:S03]  /*6870*/  IADD3 R22, P2, R33, R22, RZ ;  /* 0x0000001621167210 */ /* 0x000fc60007f5e0ff */
[C---:B------:R-:W-:Y:S01]  /*6880*/  IMAD.X R23, R31.reuse, 0x1, R23, P0 ;  /* 0x000000011f177824 */ /* 0x040fe200000e0617 */
[----:B------:R-:W-:Y:S01]  /*6890*/  IADD3.X R41, R31, R41, RZ, P2, !PT ;  /* 0x000000291f297210 */ /* 0x000fe200017fe4ff */
[----:B------:R-:W-:Y:S07]  /*68a0*/  @!P1 BRA `(.L_x_145) ;  /* 0x0000103000009947 */ /* 0x000fee0003800000 */
[----:B------:R-:W-:Y:S01]  /*68b0*/  IMAD.MOV.U32 R2, RZ, RZ, R22 ;  /* 0x000000ffff027224 */ /* 0x000fe200078e0016 */
[----:B------:R-:W-:Y:S01]  /*68c0*/  MOV R3, R41 ;  /* 0x0000002900037202 */ /* 0x000fe20000000f00 */
[----:B0-----:R-:W-:Y:S01]  /*68d0*/  IMAD.MOV.U32 R6, RZ, RZ, R32 ;  /* 0x000000ffff067224 */ /* 0x001fe200078e0020 */
        /* <DEDUP_REMOVED lines=35> */
.L_x_149:
[----:B------:R-:W-:Y:S05]  /*6b10*/  BSYNC B2 ;  /* 0x0000000000027941 */ /* 0x000fea0003800000 */
.L_x_148:
        /* <DEDUP_REMOVED lines=9> */
.L_x_147:
[----:B------:R-:W-:Y:S05]  /*6bb0*/  BSYNC B1 ;  /* 0x0000000000017941 */ /* 0x000fea0003800000 */
.L_x_146:
        /* <DEDUP_REMOVED lines=16> */
.L_x_152:
        /* <DEDUP_REMOVED lines=106> */
.L_x_151:
[----:B------:R-:W-:Y:S05]  /*7360*/  BSYNC B1 ;  /* 0x0000000000017941 */ /* 0x000fea0003800000 */
.L_x_150:
        /* <DEDUP_REMOVED lines=59> */
.L_x_154:
[----:B------:R-:W-:Y:S05]  /*7720*/  BSYNC B1 ;  /* 0x0000000000017941 */ /* 0x000fea0003800000 */
.L_x_153:
        /* <DEDUP_REMOVED lines=27> */
.L_x_145:
[----:B------:R-:W-:Y:S05]  /*78e0*/  BSYNC B0 ;  /* 0x0000000000007941 */ /* 0x000fea0003800000 */
.L_x_144:
        /* <DEDUP_REMOVED lines=13> */
[----:B------:R-:W-:Y:S01]  /*79c0*/  BSSY B1, `(.L_x_157) ;  /* 0x0000029000017945 */ /* 0x000fe20003800000 */
[----:B------:R-:W-:Y:S01]  /*79d0*/  LOP3.LUT P2, RZ, R36, 0xff, RZ, 0xc0, !PT ;  /* 0x000000ff24ff7812 */ /* 0x000fe2000784c0ff */
[----:B------:R-:W-:Y:S01]  /*79e0*/  IMAD.MOV.U32 R46, RZ, RZ, RZ ;  /* 0x000000ffff2e7224 */ /* 0x000fe200078e00ff */
[----:B------:R-:W-:Y:S02]  /*79f0*/  ISETP.NE.AND P0, PT, R10, RZ, PT ;  /* 0x000000ff0a00720c */ /* 0x000fe40003f05270 */
[----:B------:R-:W-:-:S04]  /*7a00*/  MOV R8, 0xa ;  /* 0x0000000a00087802 */ /* 0x000fc80000000f00 */
[----:B------:R-:W-:Y:S01]  /*7a10*/  SEL R13, R8, 0xb, !P2 ;  /* 0x0000000b080d7807 */ /* 0x000fe20005000000 */
[----:B--2---:R-:W-:-:S05]  /*7a20*/  FADD.FTZ R38, -R38, R7 ;  /* 0x0000000726267221 */ /* 0x004fca0000010100 */
[----:B------:R-:W-:Y:S05]  /*7a30*/  @!P0 BRA `(.L_x_158) ;  /* 0x0000021000008947 */ /* 0x000fea0003800000 */
[----:B------:R-:W-:Y:S01]  /*7a40*/  ISETP.NE.AND P0, PT, R10, 0x1, PT ;  /* 0x000000010a00780c */ /* 0x000fe20003f05270 */
[----:B------:R-:W-:Y:S01]  /*7a50*/  BSSY B2, `(.L_x_159) ;  /* 0x0000016000027945 */ /* 0x000fe20003800000 */
[----:B------:R-:W-:Y:S01]  /*7a60*/  IMAD R8, R13, 0x6, RZ ;  /* 0x000000060d087824 */ /* 0x000fe200078e02ff */
[----:B------:R-:W-:-:S09]  /*7a70*/  MOV R9, RZ ;  /* 0x000000ff00097202 */ /* 0x000fd20000000f00 */
[----:B------:R-:W-:Y:S05]  /*7a80*/  @!P0 BRA `(.L_x_160) ;  /* 0x0000012000008947 */ /* 0x000fea0003800000 */
[----:B------:R-:W-:-:S12]  /*7a90*/  ISETP.NE.AND P0, PT, R10, 0x2, PT ;  /* 0x000000020a00780c */ /* 0x000fd80003f05270 */
[----:B------:R-:W-:Y:S01]  /*7aa0*/  @P0 IMAD R3, R0, R8, R35 ;  /* 0x0000000800030224 */ /* 0x000fe200078e0223 */
[----:B------:R-:W0:Y:S03]  /*7ab0*/  @P0 LDS.U R10, [R25+0x4] ;  /* 0x00000400190a0984 */ /* 0x000e260000001800 */
[----:B------:R-:W-:-:S10]  /*7ac0*/  @P0 IMAD.WIDE R2, R3, R34, c[0x0][0x178] ;  /* 0x00005e0003020625 */ /* 0x000fd400078e0222 */
[----:B------:R-:W0:Y:S01]  /*7ad0*/  @P0 LDG.E.CONSTANT.SYS R3, [R2] ;  /* 0x0000000002030381 */ /* 0x000e2200001e6900 */
[----:B------:R-:W-:-:S05]  /*7ae0*/  IMAD.MOV.U32 R9, RZ, RZ, RZ ;  /* 0x000000ffff097224 */ /* 0x000fca00078e00ff */
[----:B------:R-:W-:-:S05]  /*7af0*/  @P0 MOV R9, 0x1 ;  /* 0x0000000100090802 */ /* 0x000fca0000000f00 */
[----:B------:R-:W-:-:S04]  /*7b00*/  IMAD.IADD R6, R8, 0x1, R9 ;  /* 0x0000000108067824 */ /* 0x000fc800078e0209 */
        /* <DEDUP_REMOVED lines=10> */
.L_x_160:
[----:B------:R-:W-:Y:S05]  /*7bb0*/  BSYNC B2 ;  /* 0x0000000000027941 */ /* 0x000fea0003800000 */
.L_x_159:
[----:B------:R-:W-:-:S05]  /*7bc0*/  IADD3 R8, R8, R9, RZ ;  /* 0x0000000908087210 */ /* 0x000fca0007ffe0ff */
        /* <DEDUP_REMOVED lines=8> */
.L_x_158:
[----:B------:R-:W-:Y:S05]  /*7c50*/  BSYNC B1 ;  /* 0x0000000000017941 */ /* 0x000fea0003800000 */
.L_x_157:
[----:B------:R-:W-:-:S12]  /*7c60*/  ISETP.GE.U32.AND P0, PT, R49, 0x4, PT ;  /* 0x000000043100780c */ /* 0x000fd80003f06070 */
[----:B------:R-:W-:Y:S05]  /*7c70*/  @!P0 BRA `(.L_x_156) ;  /* 0x00000d0000008947 */ /* 0x000fea0003800000 */
[--C-:B0-----:R-:W-:Y:S01]  /*7c80*/  IMAD.IADD R6, R49, 0x1, -R46.reuse ;  /* 0x0000000131067824 */ /* 0x101fe200078e0a2e */
[----:B------:R-:W-:Y:S01]  /*7c90*/  BSSY B1, `(.L_x_161) ;  /* 0x0000077000017945 */ /* 0x000fe20003800000 */
[----:B------:R-:W-:Y:S01]  /*7ca0*/  IMAD R3, R40, c[0x0][0x0], RZ ;  /* 0x0000000028037a24 */ /* 0x000fe200078e02ff */
        /* <DEDUP_REMOVED lines=11> */
.L_x_163:
        /* <DEDUP_REMOVED lines=106> */
.L_x_162:
[----:B------:R-:W-:Y:S05]  /*8400*/  BSYNC B1 ;  /* 0x0000000000017941 */ /* 0x000fea0003800000 */
.L_x_161:
        /* <DEDUP_REMOVED lines=59> */
.L_x_165:
[----:B------:R-:W-:Y:S05]  /*87c0*/  BSYNC B1 ;  /* 0x0000000000017941 */ /* 0x000fea0003800000 */
.L_x_164:
        /* <DEDUP_REMOVED lines=27> */
.L_x_156:
[----:B------:R-:W-:Y:S05]  /*8980*/  BSYNC B0 ;  /* 0x0000000000007941 */ /* 0x000fea0003800000 */
.L_x_155:
        /* <DEDUP_REMOVED lines=44> */
.L_x_171:
[----:B------:R-:W-:Y:S05]  /*8c50*/  BSYNC B2 ;  /* 0x0000000000027941 */ /* 0x000fea0003800000 */
.L_x_170:
        /* <DEDUP_REMOVED lines=9> */
.L_x_169:
[----:B------:R-:W-:Y:S05]  /*8cf0*/  BSYNC B1 ;  /* 0x0000000000017941 */ /* 0x000fea0003800000 */
.L_x_168:
        /* <DEDUP_REMOVED lines=16> */
.L_x_174:
        /* <DEDUP_REMOVED lines=106> */
.L_x_173:
[----:B------:R-:W-:Y:S05]  /*94a0*/  BSYNC B1 ;  /* 0x0000000000017941 */ /* 0x000fea0003800000 */
.L_x_172:
        /* <DEDUP_REMOVED lines=59> */
.L_x_176:
[----:B------:R-:W-:Y:S05]  /*9860*/  BSYNC B1 ;  /* 0x0000000000017941 */ /* 0x000fea0003800000 */
.L_x_175:
        /* <DEDUP_REMOVED lines=27> */
.L_x_167:
[----:B------:R-:W-:Y:S05]  /*9a20*/  BSYNC B0 ;  /* 0x0000000000007941 */ /* 0x000fea0003800000 */
.L_x_166:
        /* <DEDUP_REMOVED lines=45> */
.L_x_182:
[----:B------:R-:W-:Y:S05]  /*9d00*/  BSYNC B2 ;  /* 0x0000000000027941 */ /* 0x000fea0003800000 */
.L_x_181:
        /* <DEDUP_REMOVED lines=9> */
.L_x_180:
[----:B------:R-:W-:Y:S05]  /*9da0*/  BSYNC B1 ;  /* 0x0000000000017941 */ /* 0x000fea0003800000 */
.L_x_179:
        /* <DEDUP_REMOVED lines=16> */
.L_x_185:
        /* <DEDUP_REMOVED lines=106> */
.L_x_184:
[----:B------:R-:W-:Y:S05]  /*a550*/  BSYNC B1 ;  /* 0x0000000000017941 */ /* 0x000fea0003800000 */
.L_x_183:
        /* <DEDUP_REMOVED lines=59> */
.L_x_187:
[----:B------:R-:W-:Y:S05]  /*a910*/  BSYNC B1 ;  /* 0x0000000000017941 */ /* 0x000fea0003800000 */
.L_x_186:
        /* <DEDUP_REMOVED lines=27> */
.L_x_178:
[----:B------:R-:W-:Y:S05]  /*aad0*/  BSYNC B0 ;  /* 0x0000000000007941 */ /* 0x000fea0003800000 */
.L_x_177:
[----:B------:R-:W-:Y:S01]  /*aae0*/  BSSY B0, `(.L_x_188) ;  /* 0x0000105000007945 */ /* 0x000fe20003800000 */
[----:B------:R-:W-:Y:S05]  /*aaf0*/  @!P1 BRA `(.L_x_189) ;  /* 0x0000103000009947 */ /* 0x000fea0003800000 */
[C---:B------:R-:W-:Y:S02]  /*ab00*/  IADD3 R2, P1, R33.reuse, R22, RZ ;  /* 0x0000001621027210 */ /* 0x040fe40007f3e0ff */
[----:B------:R-:W-:-:S03]  /*ab10*/  IADD3 R32, P0, R33, R32, RZ ;  /* 0x0000002021207210 */ /* 0x000fc60007f1e0ff */
[C---:B------:R-:W-:Y:S01]  /*ab20*/  IMAD.X R3, R31.reuse, 0x1, R41, P1 ;  /* 0x000000011f037824 */ /* 0x040fe200008e0629 */
[----:B------:R-:W-:-:S07]  /*ab30*/  IADD3.X R33, R31, R23, RZ, P0, !PT ;  /* 0x000000171f217210 */ /* 0x000fce00007fe4ff */
[----:B------:R-:W2:Y:S04]  /*ab40*/  LDG.E.CONSTANT.SYS R2, [R2] ;  /* 0x0000000002027381 */ /* 0x000ea800001e6900 */
[----:B------:R-:W2:Y:S01]  /*ab50*/  LDG.E.CONSTANT.SYS R33, [R32] ;  /* 0x0000000020217381 */ /* 0x000ea200001e6900 */
[----:B0-----:R-:W-:Y:S01]  /*ab60*/  LOP3.LUT R7, R49, 0x3, RZ, 0xc0, !PT ;  /* 0x0000000331077812 */ /* 0x001fe200078ec0ff */
[----:B------:R-:W-:Y:S01]  /*ab70*/  IMAD.MOV.U32 R6, RZ, RZ, 0xa ;  /* 0x0000000aff067424 */ /* 0x000fe200078e00ff */
[----:B------:R-:W-:Y:S01]  /*ab80*/  LOP3.LUT P1, RZ, R36, 0xff, RZ, 0xc0, !PT ;  /* 0x000000ff24ff7812 */ /* 0x000fe2000782c0ff */
[----:B------:R-:W-:Y:S01]  /*ab90*/  BSSY B1, `(.L_x_190) ;  /* 0x0000027000017945 */ /* 0x000fe20003800000 */
[----:B------:R-:W-:Y:S02]  /*aba0*/  ISETP.NE.AND P0, PT, R7, RZ, PT ;  /* 0x000000ff0700720c */ /* 0x000fe40003f05270 */
[----:B-1----:R-:W-:-:S02]  /*abb0*/  MOV R38, RZ ;  /* 0x000000ff00267202 */ /* 0x002fc40000000f00 */
        /* <DEDUP_REMOVED lines=26> */
.L_x_193:
[----:B------:R-:W-:Y:S05]  /*ad60*/  BSYNC B2 ;  /* 0x0000000000027941 */ /* 0x000fea0003800000 */
.L_x_192:
        /* <DEDUP_REMOVED lines=9> */
.L_x_191:
[----:B------:R-:W-:Y:S05]  /*ae00*/  BSYNC B1 ;  /* 0x0000000000017941 */ /* 0x000fea0003800000 */
.L_x_190:
        /* <DEDUP_REMOVED lines=16> */
.L_x_196:
[----:B------:R-:W-:Y:S01]  /*af10*/  IMAD.IADD R11, R35, 0x1, R16 ;  /* 0x00000001230b7824 */ /* 0x000fe200078e0210 */
[----:B------:R-:W-:Y:S01]  /*af20*/  IADD3 R16, R31, R16, RZ ;  /* 0x000000101f107210 */ /* 0x000fe20007ffe0ff */
[----:B------:R-:W-:Y:S01]  /*af30*/  LDS.U R46, [R23+0x8] ;  /* 0x00000800172e7984 */ /* 0x000fe20000001800 */
[----:B------:R-:W-:Y:S01]  /*af40*/  SHF.R.S32.HI R45, RZ, 0x1f, R31 ;  /* 0x0000001fff2d7819 */ /* 0x000fe2000001141f */
[----:B------:R-:W-:Y:S02]  /*af50*/  IMAD.WIDE R10, R11, R34, c[0x0][0x178] ;  /* 0x00005e000b0a7625 */ /* 0x000fe400078e0222 */
[----:B------:R-:W-:Y:S01]  /*af60*/  IMAD.IADD R7, R35, 0x1, R16 ;  /* 0x0000000123077824 */ /* 0x000fe200078e0210 */
[----:B------:R-:W-:Y:S01]  /*af70*/  IADD3 R16, R31, R16, RZ ;  /* 0x000000101f107210 */ /* 0x000fe20007ffe0ff */
[----:B------:R-:W-:Y:S02]  /*af80*/  LDS.U R48, [R23+0xc] ;  /* 0x00000c0017307984 */ /* 0x000fe40000001800 */
[----:B------:R-:W-:Y:S01]  /*af90*/  IMAD.WIDE R6, R7, R34, c[0x0][0x178] ;  /* 0x00005e0007067625 */ /* 0x000fe200078e0222 */
[----:B------:R-:W-:Y:S01]  /*afa0*/  IADD3 R18, P1, R31, R10, RZ ;  /* 0x0000000a1f127210 */ /* 0x000fe20007f3e0ff */
[--C-:B------:R-:W-:Y:S01]  /*afb0*/  IMAD.IADD R21, R35, 0x1, R16.reuse ;  /* 0x0000000123157824 */ /* 0x100fe200078e0210 */
[----:B------:R-:W-:Y:S02]  /*afc0*/  LDS.U R50, [R23+0x10] ;  /* 0x0000100017327984 */ /* 0x000fe40000001800 */
[-C--:B------:R-:W-:Y:S01]  /*afd0*/  IADD3.X R19, R11, R45.reuse, RZ, P1, !PT ;  /* 0x0000002d0b137210 */ /* 0x080fe20000ffe4ff */
[----:B------:R-:W-:Y:S01]  /*afe0*/  IMAD.WIDE R20, R21, R34, c[0x0][0x178] ;  /* 0x00005e0015147625 */ /* 0x000fe200078e0222 */
[C---:B------:R-:W-:Y:S01]  /*aff0*/  IADD3 R8, P1, R31.reuse, R6, RZ ;  /* 0x000000061f087210 */ /* 0x040fe20007f3e0ff */
[----:B------:R-:W-:Y:S01]  /*b000*/  IMAD.IADD R32, R31, 0x1, R16 ;  /* 0x000000011f207824 */ /* 0x000fe200078e0210 */
[----:B------:R0:W2:Y:S02]  /*b010*/  LDG.E.CONSTANT.SYS R41, [R10] ;  /* 0x000000000a297381 */ /* 0x0000a400001e6900 */
[----:B------:R-:W-:-:S02]  /*b020*/  IADD3.X R9, R7, R45, RZ, P1, !PT ;  /* 0x0000002d07097210 */ /* 0x000fc40000ffe4ff */
[C---:B------:R-:W-:Y:S01]  /*b030*/  IADD3 R14, P1, R31.reuse, R18, RZ ;  /* 0x000000121f0e7210 */ /* 0x040fe20007f3e0ff */
[----:B------:R1:W3:Y:S01]  /*b040*/  LDG.E.CONSTANT.SYS R47, [R18] ;  /* 0x00000000122f7381 */ /* 0x0002e200001e6900 */
[----:B------:R-:W-:Y:S02]  /*b050*/  IADD3 R2, P2, R31, R20, RZ ;  /* 0x000000141f027210 */ /* 0x000fe40007f5e0ff */
[----:B------:R-:W-:Y:S01]  /*b060*/  IADD3.X R15, R45, R19, RZ, P1, !PT ;  /* 0x000000132d0f7210 */ /* 0x000fe20000ffe4ff */
[----:B------:R-:W-:Y:S01]  /*b070*/  IMAD.IADD R13, R35, 0x1, R32 ;  /* 0x00000001230d7824 */ /* 0x000fe200078e0220 */
[----:B------:R-:W-:Y:S01]  /*b080*/  IADD3 R16, P1, R31, R14, RZ ;  /* 0x0000000e1f107210 */ /* 0x000fe20007f3e0ff */
[----:B------:R-:W-:Y:S01]  /*b090*/  IMAD.X R3, R21, 0x1, R45, P2 ;  /* 0x0000000115037824 */ /* 0x000fe200010e062d */
[----:B------:R-:W-:Y:S01]  /*b0a0*/  IADD3 R12, P2, R31, R8, RZ ;  /* 0x000000081f0c7210 */ /* 0x000fe20007f5e0ff */
[----:B0-----:R-:W-:Y:S01]  /*b0b0*/  IMAD.WIDE R10, R13, R34, c[0x0][0x178] ;  /* 0x00005e000d0a7625 */ /* 0x001fe200078e0222 */
[----:B------:R-:W-:Y:S01]  /*b0c0*/  IADD3.X R17, R45, R15, RZ, P1, !PT ;  /* 0x0000000f2d117210 */ /* 0x000fe20000ffe4ff */
[----:B------:R0:W4:Y:S01]  /*b0d0*/  LDG.E.CONSTANT.SYS R43, [R6] ;  /* 0x00000000062b7381 */ /* 0x00012200001e6900 */
[----:B-1----:R-:W-:Y:S01]  /*b0e0*/  IADD3 R18, P1, R31, R12, RZ ;  /* 0x0000000c1f127210 */ /* 0x002fe20007f3e0ff */
[----:B------:R-:W-:-:S02]  /*b0f0*/  IMAD.X R13, R45, 0x1, R9, P2 ;  /* 0x000000012d0d7824 */ /* 0x000fc400010e0609 */
[----:B------:R1:W4:Y:S02]  /*b100*/  LDG.E.CONSTANT.SYS R55, [R14] ;  /* 0x000000000e377381 */ /* 0x00032400001e6900 */
[----:B------:R-:W-:Y:S02]  /*b110*/  IMAD.X R19, R45, 0x1, R13, P1 ;  /* 0x000000012d137824 */ /* 0x000fe400008e060d */
[----:B------:R1:W4:Y:S01]  /*b120*/  LDG.E.CONSTANT.SYS R53, [R8] ;  /* 0x0000000008357381 */ /* 0x00032200001e6900 */
[----:B0-----:R-:W-:-:S03]  /*b130*/  IADD3 R6, P3, R31, R10, RZ ;  /* 0x0000000a1f067210 */ /* 0x001fc60007f7e0ff */
[----:B------:R0:W4:Y:S01]  /*b140*/  LDG.E.CONSTANT.SYS R51, [R20] ;  /* 0x0000000014337381 */ /* 0x00012200001e6900 */
[----:B-1----:R-:W-:-:S03]  /*b150*/  IADD3 R14, P1, R31, R2, RZ ;  /* 0x000000021f0e7210 */ /* 0x002fc60007f3e0ff */
[----:B------:R1:W4:Y:S01]  /*b160*/  LDG.E.CONSTANT.SYS R57, [R10] ;  /* 0x000000000a397381 */ /* 0x00032200001e6900 */
[----:B------:R-:W-:Y:S02]  /*b170*/  IADD3.X R15, R45, R3, RZ, P1, !PT ;  /* 0x000000032d0f7210 */ /* 0x000fe40000ffe4ff */
[----:B------:R-:W-:Y:S01]  /*b180*/  IADD3 R8, P1, R31, R14, RZ ;  /* 0x0000000e1f087210 */ /* 0x000fe20007f3e0ff */
[----:B------:R1:W4:Y:S01]  /*b190*/  LDG.E.CONSTANT.SYS R17, [R16] ;  /* 0x0000000010117381 */ /* 0x00032200001e6900 */
[----:B------:R-:W-:Y:S02]  /*b1a0*/  IADD3.X R7, R11, R45, RZ, P3, !PT ;  /* 0x0000002d0b077210 */ /* 0x000fe40001ffe4ff */
[----:B0-----:R-:W-:Y:S01]  /*b1b0*/  IADD3 R20, P2, R31, R6, RZ ;  /* 0x000000061f147210 */ /* 0x001fe20007f5e0ff */
[C---:B------:R-:W-:Y:S01]  /*b1c0*/  IMAD.X R9, R45.reuse, 0x1, R15, P1 ;  /* 0x000000012d097824 */ /* 0x040fe200008e060f */
[----:B------:R0:W4:Y:S02]  /*b1d0*/  LDG.E.CONSTANT.SYS R13, [R12] ;  /* 0x000000000c0d7381 */ /* 0x00012400001e6900 */
[----:B------:R-:W-:-:S02]  /*b1e0*/  IADD3.X R21, R45, R7, RZ, P2, !PT ;  /* 0x000000072d157210 */ /* 0x000fc400017fe4ff */
[----:B-1----:R-:W-:Y:S01]  /*b1f0*/  IADD3 R10, P1, R31, R20, RZ ;  /* 0x000000141f0a7210 */ /* 0x002fe20007f3e0ff */
[----:B------:R1:W4:Y:S04]  /*b200*/  LDG.E.CONSTANT.SYS R19, [R18] ;  /* 0x0000000012137381 */ /* 0x00032800001e6900 */
[----:B------:R-:W-:Y:S01]  /*b210*/  IMAD.X R11, R45, 0x1, R21, P1 ;  /* 0x000000012d0b7824 */ /* 0x000fe200008e0615 */
[----:B------:R0:W4:Y:S04]  /*b220*/  LDG.E.CONSTANT.SYS R3, [R2] ;  /* 0x0000000002037381 */ /* 0x00012800001e6900 */
[----:B------:R0:W4:Y:S04]  /*b230*/  LDG.E.CONSTANT.SYS R15, [R14] ;  /* 0x000000000e0f7381 */ /* 0x00012800001e6900 */
[----:B------:R0:W4:Y:S04]  /*b240*/  LDG.E.CONSTANT.SYS R7, [R6] ;  /* 0x0000000006077381 */ /* 0x00012800001e6900 */
[----:B------:R0:W4:Y:S04]  /*b250*/  LDG.E.CONSTANT.SYS R9, [R8] ;  /* 0x0000000008097381 */ /* 0x00012800001e6900 */
[----:B------:R2:W4:Y:S04]  /*b260*/  LDG.E.CONSTANT.SYS R21, [R20] ;  /* 0x0000000014157381 */ /* 0x00052800001e6900 */
[----:B------:R0:W4:Y:S04]  /*b270*/  LDG.E.CONSTANT.SYS R16, [R10] ;  /* 0x000000000a107381 */ /* 0x00012800001e6900 */
[----:B------:R-:W2:Y:S04]  /*b280*/  LDS.U R45, [R23+0x4] ;  /* 0x00000400172d7984 */ /* 0x000ea80000001800 */
[----:B------:R-:W4:Y:S04]  /*b290*/  LDS.U R52, [R23+0x14] ;  /* 0x0000140017347984 */ /* 0x000f280000001800 */
[----:B------:R-:W2:Y:S04]  /*b2a0*/  LDS.U R54, [R23+0x18] ;  /* 0x0000180017367984 */ /* 0x000ea80000001800 */
[----:B------:R-:W-:Y:S04]  /*b2b0*/  LDS.U R44, [R23+0x1c] ;  /* 0x00001c00172c7984 */ /* 0x000fe80000001800 */
[----:B------:R-:W-:Y:S04]  /*b2c0*/  LDS.U R42, [R23+0x20] ;  /* 0x00002000172a7984 */ /* 0x000fe80000001800 */
[----:B-1----:R-:W1:Y:S04]  /*b2d0*/  LDS.U R18, [R23+0x24] ;  /* 0x0000240017127984 */ /* 0x002e680000001800 */
[----:B0-----:R-:W-:Y:S04]  /*b2e0*/  LDS.U R2, [R23+0x28] ;  /* 0x0000280017027984 */ /* 0x001fe80000001800 */
[----:B------:R-:W-:Y:S04]  /*b2f0*/  LDS.U R14, [R23+0x2c] ;  /* 0x00002c00170e7984 */ /* 0x000fe80000001800 */
[----:B------:R-:W-:Y:S04]  /*b300*/  LDS.U R12, [R23+0x30] ;  /* 0x00003000170c7984 */ /* 0x000fe80000001800 */
[----:B------:R-:W0:Y:S04]  /*b310*/  LDS.U R10, [R23+0x34] ;  /* 0x00003400170a7984 */ /* 0x000e280000001800 */
[----:B------:R-:W0:Y:S04]  /*b320*/  LDS.U R8, [R23+0x38] ;  /* 0x0000380017087984 */ /* 0x000e280000001800 */
[----:B------:R-:W0:Y:S04]  /*b330*/  LDS.U R6, [R23+0x3c] ;  /* 0x00003c0017067984 */ /* 0x000e280000001800 */
[----:B------:R-:W0:Y:S01]  /*b340*/  LDS.U R11, [R23+0x40] ;  /* 0x00004000170b7984 */ /* 0x000e220000001800 */
[----:B------:R-:W-:-:S04]  /*b350*/  IADD3 R38, R38, 0x10, RZ ;  /* 0x0000001026267810 */ /* 0x000fc80007ffe0ff */
[----:B------:R-:W-:Y:S01]  /*b360*/  ISETP.GE.AND P1, PT, R38, R33, PT ;  /* 0x000000212600720c */ /* 0x000fe20003f26270 */
[C---:B--2---:R-:W-:Y:S02]  /*b370*/  FFMA.FTZ R20, R22.reuse, R41, R45 ;  /* 0x0000002916147223 */ /* 0x044fe4000001002d */
[----:B---3--:R-:W-:-:S06]  /*b380*/  FFMA.FTZ R46, R22, R47, R46 ;  /* 0x0000002f162e7223 */ /* 0x008fcc000001002e */
[----:B------:R2:W-:Y:S01]  /*b390*/  STS [R23+0x4], R20 ;  /* 0x0000041417007388 */ /* 0x0005e20000000800 */
[C---:B----4-:R-:W-:Y:S02]  /*b3a0*/  FFMA.FTZ R52, R22.reuse, R43, R52 ;  /* 0x0000002b16347223 */ /* 0x050fe40000010034 */
[C---:B------:R-:W-:Y:S02]  /*b3b0*/  FFMA.FTZ R48, R22.reuse, R55, R48 ;  /* 0x0000003716307223 */ /* 0x040fe40000010030 */
[C---:B------:R-:W-:Y:S02]  /*b3c0*/  FFMA.FTZ R54, R22.reuse, R53, R54 ;  /* 0x0000003516367223 */ /* 0x040fe40000010036 */
[C---:B-1----:R-:W-:Y:S02]  /*b3d0*/  FFMA.FTZ R18, R22.reuse, R51, R18 ;  /* 0x0000003316127223 */ /* 0x042fe40000010012 */
[C---:B0-----:R-:W-:Y:S02]  /*b3e0*/  FFMA.FTZ R10, R22.reuse, R57, R10 ;  /* 0x00000039160a7223 */ /* 0x041fe4000001000a */
[----:B------:R-:W-:-:S02]  /*b3f0*/  FFMA.FTZ R50, R22, R17, R50 ;  /* 0x0000001116327223 */ /* 0x000fc40000010032 */
[C---:B------:R-:W-:Y:S02]  /*b400*/  FFMA.FTZ R44, R22.reuse, R13, R44 ;  /* 0x0000000d162c7223 */ /* 0x040fe4000001002c */
[C---:B------:R-:W-:Y:S02]  /*b410*/  FFMA.FTZ R42, R22.reuse, R19, R42 ;  /* 0x00000013162a7223 */ /* 0x040fe4000001002a */
[C---:B------:R-:W-:Y:S02]  /*b420*/  FFMA.FTZ R2, R22.reuse, R3, R2 ;  /* 0x0000000316027223 */ /* 0x040fe40000010002 */
[C---:B------:R-:W-:Y:S02]  /*b430*/  FFMA.FTZ R14, R22.reuse, R15, R14 ;  /* 0x0000000f160e7223 */ /* 0x040fe4000001000e */
[C---:B------:R-:W-:Y:S02]  /*b440*/  FFMA.FTZ R8, R22.reuse, R7, R8 ;  /* 0x0000000716087223 */ /* 0x040fe40000010008 */
[----:B------:R-:W-:-:S02]  /*b450*/  FFMA.FTZ R12, R22, R9, R12 ;  /* 0x00000009160c7223 */ /* 0x000fc4000001000c */
[C---:B------:R-:W-:Y:S02]  /*b460*/  FFMA.FTZ R6, R22.reuse, R21, R6 ;  /* 0x0000001516067223 */ /* 0x040fe40000010006 */
[----:B--2---:R-:W-:Y:S01]  /*b470*/  FFMA.FTZ R20, R22, R16, R11 ;  /* 0x0000001016147223 */ /* 0x004fe2000001000b */
[----:B------:R-:W-:Y:S01]  /*b480*/  IADD3 R3, R23, 0x40, RZ ;  /* 0x0000004017037810 */ /* 0x000fe20007ffe0ff */
        /* <DEDUP_REMOVED lines=18> */
.L_x_195:
[----:B------:R-:W-:Y:S05]  /*b5b0*/  BSYNC B1 ;  /* 0x0000000000017941 */ /* 0x000fea0003800000 */
.L_x_194:
[----:B------:R-:W-:Y:S01]  /*b5c0*/  IADD3 R2, R49, -R38, RZ ;  /* 0x8000002631027210 */ /* 0x000fe20007ffe0ff */
[----:B------:R-:W-:Y:S03]  /*b5d0*/  BSSY B1, `(.L_x_197) ;  /* 0x000003a000017945 */ /* 0x000fe60003800000 */
[----:B------:R-:W-:-:S12]  /*b5e0*/  ISETP.GT.AND P1, PT, R2, 0x4, PT ;  /* 0x000000040200780c */ /* 0x000fd80003f24270 */
[----:B------:R-:W-:Y:S05]  /*b5f0*/  @!P1 BRA `(.L_x_198) ;  /* 0x0000037000009947 */ /* 0x000fea0003800000 */
[----:B------:R-:W-:Y:S01]  /*b600*/  IMAD.IADD R19, R35, 0x1, R16 ;  /* 0x0000000123137824 */ /* 0x000fe200078e0210 */
[----:B------:R-:W-:Y:S01]  /*b610*/  IADD3 R16, R31, R16, RZ ;  /* 0x000000101f107210 */ /* 0x000fe20007ffe0ff */
[----:B------:R-:W0:Y:S01]  /*b620*/  LDS.U R17, [R23+0x4] ;  /* 0x0000040017117984 */ /* 0x000e220000001800 */
[----:B------:R-:W-:Y:S01]  /*b630*/  SHF.R.S32.HI R13, RZ, 0x1f, R31 ;  /* 0x0000001fff0d7819 */ /* 0x000fe2000001141f */
[-C--:B------:R-:W-:Y:S02]  /*b640*/  IMAD.WIDE R18, R19, R34.reuse, c[0x0][0x178] ;  /* 0x00005e0013127625 */ /* 0x080fe400078e0222 */
[----:B------:R-:W-:Y:S01]  /*b650*/  IMAD.IADD R21, R35, 0x1, R16 ;  /* 0x0000000123157824 */ /* 0x000fe200078e0210 */
[----:B------:R-:W-:Y:S03]  /*b660*/  LDS.U R33, [R23+0x10] ;  /* 0x0000100017217984 */ /* 0x000fe60000001800 */
[----:B------:R-:W-:Y:S01]  /*b670*/  IMAD.WIDE R20, R21, R34, c[0x0][0x178] ;  /* 0x00005e0015147625 */ /* 0x000fe200078e0222 */
[----:B------:R-:W-:Y:S01]  /*b680*/  IADD3 R14, P0, R31, R18, RZ ;  /* 0x000000121f0e7210 */ /* 0x000fe20007f1e0ff */
[----:B------:R-:W-:Y:S03]  /*b690*/  LDS.U R43, [R23+0x18] ;  /* 0x00001800172b7984 */ /* 0x000fe60000001800 */
[----:B------:R-:W-:Y:S01]  /*b6a0*/  IADD3.X R15, R19, R13, RZ, P0, !PT ;  /* 0x0000000d130f7210 */ /* 0x000fe200007fe4ff */
[----:B------:R-:W-:Y:S01]  /*b6b0*/  LDS.U R45, [R23+0x20] ;  /* 0x00002000172d7984 */ /* 0x000fe20000001800 */
[----:B------:R-:W-:-:S02]  /*b6c0*/  IADD3 R2, P0, R31, R14, RZ ;  /* 0x0000000e1f027210 */ /* 0x000fc40007f1e0ff */
[----:B------:R-:W-:Y:S01]  /*b6d0*/  IADD3 R6, P1, R31, R20, RZ ;  /* 0x000000141f067210 */ /* 0x000fe20007f3e0ff */
[----:B------:R1:W0:Y:S01]  /*b6e0*/  LDG.E.CONSTANT.SYS R19, [R18] ;  /* 0x0000000012137381 */ /* 0x00022200001e6900 */
[----:B------:R-:W-:Y:S02]  /*b6f0*/  IADD3.X R3, R13, R15, RZ, P0, !PT ;  /* 0x0000000f0d037210 */ /* 0x000fe400007fe4ff */
        /* <DEDUP_REMOVED lines=10> */
[----:B------:R1:W3:Y:S04]  /*b7a0*/  LDG.E.CONSTANT.SYS R32, [R6] ;  /* 0x0000000006207381 */ /* 0x0002e800001e6900 */
[----:B------:R-:W3:Y:S04]  /*b7b0*/  LDG.E.CONSTANT.SYS R10, [R10] ;  /* 0x000000000a0a7381 */ /* 0x000ee800001e6900 */
[----:B------:R-:W3:Y:S04]  /*b7c0*/  LDG.E.CONSTANT.SYS R8, [R8] ;  /* 0x0000000008087381 */ /* 0x000ee800001e6900 */
[----:B------:R-:W3:Y:S01]  /*b7d0*/  LDG.E.CONSTANT.SYS R12, [R12] ;  /* 0x000000000c0c7381 */ /* 0x000ee200001e6900 */
[----:B------:R-:W-:-:S02]  /*b7e0*/  PLOP3.LUT P0, PT, PT, PT, PT, 0x8, 0x0 ;  /* 0x000000000000781c */ /* 0x000fc40003f0e170 */
[----:B------:R-:W-:Y:S01]  /*b7f0*/  IADD3 R38, R38, 0x8, RZ ;  /* 0x0000000826267810 */ /* 0x000fe20007ffe0ff */
[----:B----4-:R-:W-:Y:S01]  /*b800*/  LDS.U R15, [R23+0x8] ;  /* 0x00000800170f7984 */ /* 0x010fe20000001800 */
[----:B------:R-:W-:-:S03]  /*b810*/  IADD3 R16, R31, R16, RZ ;  /* 0x000000101f107210 */ /* 0x000fc60007ffe0ff */
[----:B--2---:R-:W-:Y:S04]  /*b820*/  LDS.U R21, [R23+0xc] ;  /* 0x00000c0017157984 */ /* 0x004fe80000001800 */
[----:B-1----:R-:W3:Y:S04]  /*b830*/  LDS.U R18, [R23+0x14] ;  /* 0x0000140017127984 */ /* 0x002ee80000001800 */
[----:B------:R-:W1:Y:S01]  /*b840*/  LDS.U R7, [R23+0x1c] ;  /* 0x00001c0017077984 */ /* 0x000e620000001800 */
[C---:B0-----:R-:W-:Y:S02]  /*b850*/  FFMA.FTZ R2, R22.reuse, R19, R17 ;  /* 0x0000001316027223 */ /* 0x041fe40000010011 */
[----:B---3--:R-:W-:-:S06]  /*b860*/  FFMA.FTZ R18, R22, R41, R18 ;  /* 0x0000002916127223 */ /* 0x008fcc0000010012 */
[----:B------:R-:W-:Y:S01]  /*b870*/  STS [R23+0x4], R2 ;  /* 0x0000040217007388 */ /* 0x000fe20000000800 */
[C---:B------:R-:W-:Y:S02]  /*b880*/  FFMA.FTZ R14, R22.reuse, R14, R15 ;  /* 0x0000000e160e7223 */ /* 0x040fe4000001000f */
[C---:B------:R-:W-:Y:S01]  /*b890*/  FFMA.FTZ R6, R22.reuse, R3, R21 ;  /* 0x0000000316067223 */ /* 0x040fe20000010015 */
[----:B------:R-:W-:Y:S01]  /*b8a0*/  IADD3 R3, R23, 0x20, RZ ;  /* 0x0000002017037810 */ /* 0x000fe20007ffe0ff */
[----:B------:R-:W-:Y:S01]  /*b8b0*/  STS [R23+0x14], R18 ;  /* 0x0000141217007388 */ /* 0x000fe20000000800 */
[----:B------:R-:W-:-:S03]  /*b8c0*/  FFMA.FTZ R32, R22, R32, R43 ;  /* 0x0000002016207223 */ /* 0x000fc6000001002b */
[----:B------:R-:W-:Y:S01]  /*b8d0*/  STS [R23+0x8], R14 ;  /* 0x0000080e17007388 */ /* 0x000fe20000000800 */
[----:B------:R-:W-:-:S03]  /*b8e0*/  FFMA.FTZ R10, R22, R10, R33 ;  /* 0x0000000a160a7223 */ /* 0x000fc60000010021 */
[----:B------:R-:W-:Y:S01]  /*b8f0*/  STS [R23+0xc], R6 ;  /* 0x00000c0617007388 */ /* 0x000fe20000000800 */
[----:B-1----:R-:W-:-:S03]  /*b900*/  FFMA.FTZ R8, R22, R8, R7 ;  /* 0x0000000816087223 */ /* 0x002fc60000010007 */
[----:B------:R-:W-:Y:S01]  /*b910*/  STS [R23+0x18], R32 ;  /* 0x0000182017007388 */ /* 0x000fe20000000800 */
[----:B------:R-:W-:-:S03]  /*b920*/  FFMA.FTZ R12, R22, R12, R45 ;  /* 0x0000000c160c7223 */ /* 0x000fc6000001002d */
[----:B------:R-:W-:Y:S04]  /*b930*/  STS [R23+0x10], R10 ;  /* 0x0000100a17007388 */ /* 0x000fe80000000800 */
[----:B------:R-:W-:Y:S04]  /*b940*/  STS [R23+0x1c], R8 ;  /* 0x00001c0817007388 */ /* 0x000fe80000000800 */
[----:B------:R0:W-:Y:S02]  /*b950*/  STS [R23+0x20], R12 ;  /* 0x0000200c17007388 */ /* 0x0001e40000000800 */
[----:B0-----:R-:W-:-:S08]  /*b960*/  IMAD.MOV.U32 R23, RZ, RZ, R3 ;  /* 0x000000ffff177224 */ /* 0x001fd000078e0003 */
.L_x_198:
[----:B------:R-:W-:Y:S05]  /*b970*/  BSYNC B1 ;  /* 0x0000000000017941 */ /* 0x000fea0003800000 */
.L_x_197:
        /* <DEDUP_REMOVED lines=27> */
.L_x_189:
[----:B------:R-:W-:Y:S05]  /*bb30*/  BSYNC B0 ;  /* 0x0000000000007941 */ /* 0x000fea0003800000 */
.L_x_188:
[----:B------:R-:W-:Y:S01]  /*bb40*/  LOP3.LUT P1, RZ, R36, 0xff, RZ, 0xc0, !PT ;  /* 0x000000ff24ff7812 */ /* 0x000fe2000782c0ff */
[----:B------:R-:W-:Y:S03]  /*bb50*/  BSSY B0, `(.L_x_199) ;  /* 0x00000fe000007945 */ /* 0x000fe60003800000 */
[----:B------:R-:W-:-:S12]  /*bb60*/  ISETP.LT.OR P0, PT, R49, 0x1, !P1 ;  /* 0x000000013100780c */ /* 0x000fd80004f01670 */
[----:B------:R-:W-:Y:S05]  /*bb70*/  @P0 BRA `(.L_x_200) ;  /* 0x00000fb000000947 */ /* 0x000fea0003800000 */
[----:B------:R-:W-:Y:S01]  /*bb80*/  LOP3.LUT R3, R49, 0x3, RZ, 0xc0, !PT ;  /* 0x0000000331037812 */ /* 0x000fe200078ec0ff */
[----:B------:R-:W-:Y:S01]  /*bb90*/  BSSY B1, `(.L_x_201) ;  /* 0x0000027000017945 */ /* 0x000fe20003800000 */
[----:B0-----:R-:W-:Y:S01]  /*bba0*/  MOV R2, 0xa ;  /* 0x0000000a00027802 */ /* 0x001fe20000000f00 */
[----:B------:R-:W-:Y:S01]  /*bbb0*/  IMAD.MOV.U32 R36, RZ, RZ, RZ ;  /* 0x000000ffff247224 */ /* 0x000fe200078e00ff */
[----:B------:R-:W-:Y:S02]  /*bbc0*/  ISETP.NE.AND P0, PT, R3, RZ, PT ;  /* 0x000000ff0300720c */ /* 0x000fe40003f05270 */
[----:B------:R-:W-:-:S10]  /*bbd0*/  SEL R13, R2, 0xb, !P1 ;  /* 0x0000000b020d7807 */ /* 0x000fd40004800000 */
        /* <DEDUP_REMOVED lines=17> */
[----:B0-----:R-:W-:Y:S02]  /*bcf0*/  @P0 FFMA.FTZ R10, RZ, R2, R11 ;  /* 0x00000002ff0a0223 */ /* 0x001fe4000001000b */
[----:B------:R-:W-:Y:S01]  /*bd00*/  IMAD R11, R26, 0xc, R9 ;  /* 0x0000000c1a0b7824 */ /* 0x000fe200078e0209 */
[----:B------:R-:W-:-:S05]  /*bd10*/  IADD3 R9, R9, 0x1, RZ ;  /* 0x0000000109097810 */ /* 0x000fca0007ffe0ff */
[----:B------:R-:W-:Y:S04]  /*bd20*/  @P0 STS [R25+0x4], R10 ;  /* 0x0000040a19000388 */ /* 0x000fe80000000800 */
[----:B------:R-:W2:Y:S02]  /*bd30*/  LDS.U R3, [R11.X4+0x4] ;  /* 0x000004000b037984 */ /* 0x000ea40000005800 */
[----:B--2---:R-:W-:-:S08]  /*bd40*/  FFMA.FTZ R2, RZ, R6, R3 ;  /* 0x00000006ff027223 */ /* 0x004fd00000010003 */
[----:B------:R0:W-:Y:S02]  /*bd50*/  STS [R11.X4+0x4], R2 ;  /* 0x000004020b007388 */ /* 0x0001e40000004800 */
.L_x_204:
[----:B------:R-:W-:Y:S05]  /*bd60*/  BSYNC B2 ;  /* 0x0000000000027941 */ /* 0x000fea0003800000 */
.L_x_203:
[----:B------:R-:W-:-:S05]  /*bd70*/  IADD3 R8, R8, R9, RZ ;  /* 0x0000000908087210 */ /* 0x000fca0007ffe0ff */
[----:B------:R-:W-:-:S04]  /*bd80*/  IMAD R3, R0, R8, R35 ;  /* 0x0000000800037224 */ /* 0x000fc800078e0223 */
[----:B0-----:R-:W-:-:S10]  /*bd90*/  IMAD.WIDE R2, R3, R34, c[0x0][0x178] ;  /* 0x00005e0003027625 */ /* 0x001fd400078e0222 */
[----:B------:R-:W2:Y:S01]  /*bda0*/  LDG.E.CONSTANT.SYS R2, [R2] ;  /* 0x0000000002027381 */ /* 0x000ea200001e6900 */
[----:B------:R-:W-:Y:S01]  /*bdb0*/  IMAD R6, R26, 0xc, R9 ;  /* 0x0000000c1a067824 */ /* 0x000fe200078e0209 */
[----:B------:R-:W-:-:S07]  /*bdc0*/  IADD3 R36, R9, 0x1, RZ ;  /* 0x0000000109247810 */ /* 0x000fce0007ffe0ff */
[----:B------:R-:W2:Y:S02]  /*bdd0*/  LDS.U R7, [R6.X4+0x4] ;  /* 0x0000040006077984 */ /* 0x000ea40000005800 */
[----:B--2---:R-:W-:-:S08]  /*bde0*/  FFMA.FTZ R7, RZ, R2, R7 ;  /* 0x00000002ff077223 */ /* 0x004fd00000010007 */
[----:B------:R0:W-:Y:S02]  /*bdf0*/  STS [R6.X4+0x4], R7 ;  /* 0x0000040706007388 */ /* 0x0001e40000004800 */
.L_x_202:
[----:B------:R-:W-:Y:S05]  /*be00*/  BSYNC B1 ;  /* 0x0000000000017941 */ /* 0x000fea0003800000 */
.L_x_201:
        /* <DEDUP_REMOVED lines=16> */
.L_x_207:
[----:B------:R-:W-:Y:S01]  /*bf10*/  IADD3 R7, R35, R10, RZ ;  /* 0x0000000a23077210 */ /* 0x000fe20007ffe0ff */
[----:B------:R-:W-:Y:S01]  /*bf20*/  IMAD.IADD R10, R23, 0x1, R10 ;  /* 0x00000001170a7824 */ /* 0x000fe200078e020a */
[----:B------:R-:W-:Y:S01]  /*bf30*/  SHF.R.S32.HI R43, RZ, 0x1f, R23 ;  /* 0x0000001fff2b7819 */ /* 0x000fe20000011417 */
[----:B------:R-:W0:Y:S02]  /*bf40*/  LDS.U R48, [R22+0x4] ;  /* 0x0000040016307984 */ /* 0x000e240000001800 */
[----:B------:R-:W-:Y:S01]  /*bf50*/  IMAD.WIDE R6, R7, R34, c[0x0][0x178] ;  /* 0x00005e0007067625 */ /* 0x000fe200078e0222 */
[-C--:B------:R-:W-:Y:S01]  /*bf60*/  IADD3 R11, R35, R10.reuse, RZ ;  /* 0x0000000a230b7210 */ /* 0x080fe20007ffe0ff */
[----:B------:R-:W-:Y:S01]  /*bf70*/  LDS.U R50, [R22+0xc] ;  /* 0x00000c0016327984 */ /* 0x000fe20000001800 */
[----:B------:R-:W-:-:S03]  /*bf80*/  IADD3 R32, R23, R10, RZ ;  /* 0x0000000a17207210 */ /* 0x000fc60007ffe0ff */
[----:B------:R-:W-:Y:S01]  /*bf90*/  IMAD.WIDE R10, R11, R34, c[0x0][0x178] ;  /* 0x00005e000b0a7625 */ /* 0x000fe200078e0222 */
[----:B------:R-:W-:Y:S01]  /*bfa0*/  IADD3 R16, P1, R23, R6, RZ ;  /* 0x0000000617107210 */ /* 0x000fe20007f3e0ff */
[----:B------:R-:W-:Y:S01]  /*bfb0*/  IMAD.IADD R21, R35, 0x1, R32 ;  /* 0x0000000123157824 */ /* 0x000fe200078e0220 */
[----:B------:R-:W-:Y:S02]  /*bfc0*/  LDS.U R47, [R22+0x10] ;  /* 0x00001000162f7984 */ /* 0x000fe40000001800 */
[----:B------:R-:W-:Y:S01]  /*bfd0*/  IADD3.X R17, R7, R43, RZ, P1, !PT ;  /* 0x0000002b07117210 */ /* 0x000fe20000ffe4ff */
[----:B------:R-:W-:Y:S01]  /*bfe0*/  IMAD.WIDE R20, R21, R34, c[0x0][0x178] ;  /* 0x00005e0015147625 */ /* 0x000fe200078e0222 */
[C---:B------:R-:W-:Y:S01]  /*bff0*/  IADD3 R18, P1, R23.reuse, R10, RZ ;  /* 0x0000000a17127210 */ /* 0x040fe20007f3e0ff */
[----:B------:R2:W0:Y:S01]  /*c000*/  LDG.E.CONSTANT.SYS R33, [R6] ;  /* 0x0000000006217381 */ /* 0x00042200001e6900 */
[----:B------:R-:W-:-:S03]  /*c010*/  IADD3 R32, R23, R32, RZ ;  /* 0x0000002017207210 */ /* 0x000fc60007ffe0ff */
[--C-:B------:R-:W-:Y:S01]  /*c020*/  IMAD.X R19, R11, 0x1, R43.reuse, P1 ;  /* 0x000000010b137824 */ /* 0x100fe200008e062b */
[C---:B------:R-:W-:Y:S01]  /*c030*/  IADD3 R12, P1, R23.reuse, R16, RZ ;  /* 0x00000010170c7210 */ /* 0x040fe20007f3e0ff */
[----:B------:R3:W4:Y:S01]  /*c040*/  LDG.E.CONSTANT.SYS R41, [R10] ;  /* 0x000000000a297381 */ /* 0x00072200001e6900 */
[----:B------:R-:W-:Y:S02]  /*c050*/  IADD3 R2, P2, R23, R20, RZ ;  /* 0x0000001417027210 */ /* 0x000fe40007f5e0ff */
[----:B------:R-:W-:Y:S01]  /*c060*/  IADD3 R9, R35, R32, RZ ;  /* 0x0000002023097210 */ /* 0x000fe20007ffe0ff */
[----:B-1----:R1:W4:Y:S01]  /*c070*/  LDG.E.CONSTANT.SYS R38, [R16] ;  /* 0x0000000010267381 */ /* 0x00232200001e6900 */
[----:B------:R-:W-:Y:S01]  /*c080*/  IADD3.X R13, R43, R17, RZ, P1, !PT ;  /* 0x000000112b0d7210 */ /* 0x000fe20000ffe4ff */
[----:B------:R-:W-:Y:S01]  /*c090*/  IMAD.X R3, R21, 0x1, R43, P2 ;  /* 0x0000000115037824 */ /* 0x000fe200010e062b */
[C---:B------:R-:W-:Y:S01]  /*c0a0*/  IADD3 R14, P1, R23.reuse, R12, RZ ;  /* 0x0000000c170e7210 */ /* 0x040fe20007f3e0ff */
[----:B------:R2:W4:Y:S01]  /*c0b0*/  LDG.E.CONSTANT.SYS R44, [R18] ;  /* 0x00000000122c7381 */ /* 0x00052200001e6900 */
[----:B---3--:R-:W-:Y:S01]  /*c0c0*/  IADD3 R10, P2, R23, R18, RZ ;  /* 0x00000012170a7210 */ /* 0x008fe20007f5e0ff */
[----:B------:R-:W-:Y:S01]  /*c0d0*/  IMAD.WIDE R8, R9, R34, c[0x0][0x178] ;  /* 0x00005e0009087625 */ /* 0x000fe200078e0222 */
[C---:B------:R-:W-:Y:S01]  /*c0e0*/  IADD3.X R15, R43.reuse, R13, RZ, P1, !PT ;  /* 0x0000000d2b0f7210 */ /* 0x040fe20000ffe4ff */
[----:B------:R3:W4:Y:S01]  /*c0f0*/  LDG.E.CONSTANT.SYS R42, [R20] ;  /* 0x00000000142a7381 */ /* 0x00072200001e6900 */
[----:B------:R-:W-:-:S02]  /*c100*/  IADD3.X R11, R43, R19, RZ, P2, !PT ;  /* 0x000000132b0b7210 */ /* 0x000fc400017fe4ff */
[C---:B-1----:R-:W-:Y:S01]  /*c110*/  IADD3 R16, P1, R23.reuse, R10, RZ ;  /* 0x0000000a17107210 */ /* 0x042fe20007f3e0ff */
[----:B------:R1:W4:Y:S01]  /*c120*/  LDG.E.CONSTANT.SYS R45, [R12] ;  /* 0x000000000c2d7381 */ /* 0x00032200001e6900 */
[----:B--2---:R-:W-:Y:S02]  /*c130*/  IADD3 R6, P3, R23, R8, RZ ;  /* 0x0000000817067210 */ /* 0x004fe40007f7e0ff */
[----:B------:R-:W-:Y:S01]  /*c140*/  IADD3.X R17, R43, R11, RZ, P1, !PT ;  /* 0x0000000b2b117210 */ /* 0x000fe20000ffe4ff */
[----:B------:R2:W4:Y:S04]  /*c150*/  LDG.E.CONSTANT.SYS R46, [R8] ;  /* 0x00000000082e7381 */ /* 0x00052800001e6900 */
[----:B------:R2:W4:Y:S01]  /*c160*/  LDG.E.CONSTANT.SYS R14, [R14] ;  /* 0x000000000e0e7381 */ /* 0x00052200001e6900 */
[----:B-1----:R-:W-:Y:S01]  /*c170*/  IADD3 R12, P1, R23, R2, RZ ;  /* 0x00000002170c7210 */ /* 0x002fe20007f3e0ff */
[----:B------:R-:W-:Y:S01]  /*c180*/  IMAD.X R7, R9, 0x1, R43, P3 ;  /* 0x0000000109077824 */ /* 0x000fe200018e062b */
[----:B---3--:R-:W-:Y:S01]  /*c190*/  IADD3 R20, P2, R23, R6, RZ ;  /* 0x0000000617147210 */ /* 0x008fe20007f5e0ff */
[----:B------:R1:W3:Y:S01]  /*c1a0*/  LDG.E.CONSTANT.SYS R10, [R10] ;  /* 0x000000000a0a7381 */ /* 0x0002e200001e6900 */
[----:B------:R-:W-:-:S02]  /*c1b0*/  IADD3.X R13, R43, R3, RZ, P1, !PT ;  /* 0x000000032b0d7210 */ /* 0x000fc40000ffe4ff */
[----:B------:R-:W-:Y:S01]  /*c1c0*/  IADD3 R18, P1, R23, R12, RZ ;  /* 0x0000000c17127210 */ /* 0x000fe20007f3e0ff */
[----:B------:R1:W3:Y:S01]  /*c1d0*/  LDG.E.CONSTANT.SYS R16, [R16] ;  /* 0x0000000010107381 */ /* 0x0002e200001e6900 */
[----:B------:R-:W-:-:S03]  /*c1e0*/  IADD3.X R21, R43, R7, RZ, P2, !PT ;  /* 0x000000072b157210 */ /* 0x000fc600017fe4ff */
[----:B------:R-:W-:Y:S01]  /*c1f0*/  IMAD.X R19, R43, 0x1, R13, P1 ;  /* 0x000000012b137824 */ /* 0x000fe200008e060d */
[----:B--2---:R-:W-:Y:S01]  /*c200*/  IADD3 R8, P1, R23, R20, RZ ;  /* 0x0000001417087210 */ /* 0x004fe20007f3e0ff */
[----:B------:R2:W3:Y:S03]  /*c210*/  LDG.E.CONSTANT.SYS R2, [R2] ;  /* 0x0000000002027381 */ /* 0x0004e600001e6900 */
[----:B------:R-:W-:Y:S01]  /*c220*/  IADD3.X R9, R43, R21, RZ, P1, !PT ;  /* 0x000000152b097210 */ /* 0x000fe20000ffe4ff */
[----:B------:R1:W3:Y:S04]  /*c230*/  LDG.E.CONSTANT.SYS R12, [R12] ;  /* 0x000000000c0c7381 */ /* 0x0002e800001e6900 */
[----:B------:R1:W3:Y:S04]  /*c240*/  LDG.E.CONSTANT.SYS R6, [R6] ;  /* 0x0000000006067381 */ /* 0x0002e800001e6900 */
[----:B------:R1:W3:Y:S04]  /*c250*/  LDG.E.CONSTANT.SYS R18, [R18] ;  /* 0x0000000012127381 */ /* 0x0002e800001e6900 */
[----:B------:R-:W3:Y:S04]  /*c260*/  LDG.E.CONSTANT.SYS R20, [R20] ;  /* 0x0000000014147381 */ /* 0x000ee800001e6900 */
[----:B------:R1:W3:Y:S04]  /*c270*/  LDG.E.CONSTANT.SYS R8, [R8] ;  /* 0x0000000008087381 */ /* 0x0002e800001e6900 */
[----:B------:R-:W-:Y:S04]  /*c280*/  LDS.U R43, [R22+0x8] ;  /* 0x00000800162b7984 */ /* 0x000fe80000001800 */
[----:B------:R-:W4:Y:S04]  /*c290*/  LDS.U R52, [R22+0x14] ;  /* 0x0000140016347984 */ /* 0x000f280000001800 */
[----:B------:R-:W0:Y:S04]  /*c2a0*/  LDS.U R51, [R22+0x18] ;  /* 0x0000180016337984 */ /* 0x000e280000001800 */
[----:B------:R-:W-:Y:S04]  /*c2b0*/  LDS.U R53, [R22+0x1c] ;  /* 0x00001c0016357984 */ /* 0x000fe80000001800 */
[----:B------:R-:W-:Y:S04]  /*c2c0*/  LDS.U R55, [R22+0x20] ;  /* 0x0000200016377984 */ /* 0x000fe80000001800 */
[----:B-1----:R-:W1:Y:S04]  /*c2d0*/  LDS.U R19, [R22+0x24] ;  /* 0x0000240016137984 */ /* 0x002e680000001800 */
[----:B------:R-:W-:Y:S04]  /*c2e0*/  LDS.U R17, [R22+0x28] ;  /* 0x0000280016117984 */ /* 0x000fe80000001800 */
[----:B------:R-:W-:Y:S04]  /*c2f0*/  LDS.U R15, [R22+0x2c] ;  /* 0x00002c00160f7984 */ /* 0x000fe80000001800 */
[----:B------:R-:W-:Y:S04]  /*c300*/  LDS.U R13, [R22+0x30] ;  /* 0x00003000160d7984 */ /* 0x000fe80000001800 */
[----:B------:R-:W0:Y:S04]  /*c310*/  LDS.U R11, [R22+0x34] ;  /* 0x00003400160b7984 */ /* 0x000e280000001800 */
[----:B------:R-:W0:Y:S04]  /*c320*/  LDS.U R9, [R22+0x38] ;  /* 0x0000380016097984 */ /* 0x000e280000001800 */
[----:B------:R-:W0:Y:S04]  /*c330*/  LDS.U R7, [R22+0x3c] ;  /* 0x00003c0016077984 */ /* 0x000e280000001800 */
[----:B--2---:R-:W2:Y:S01]  /*c340*/  LDS.U R3, [R22+0x40] ;  /* 0x0000400016037984 */ /* 0x004ea20000001800 */
[----:B------:R-:W-:-:S04]  /*c350*/  IADD3 R36, R36, 0x10, RZ ;  /* 0x0000001024247810 */ /* 0x000fc80007ffe0ff */
[----:B------:R-:W-:Y:S01]  /*c360*/  ISETP.GE.AND P1, PT, R36, R31, PT ;  /* 0x0000001f2400720c */ /* 0x000fe20003f26270 */
[----:B0-----:R-:W-:Y:S02]  /*c370*/  FFMA.FTZ R33, RZ, R33, R48 ;  /* 0x00000021ff217223 */ /* 0x001fe40000010030 */
[----:B----4-:R-:W-:Y:S02]  /*c380*/  FFMA.FTZ R41, RZ, R41, R52 ;  /* 0x00000029ff297223 */ /* 0x010fe40000010034 */
[----:B------:R-:W-:Y:S02]  /*c390*/  FFMA.FTZ R43, RZ, R38, R43 ;  /* 0x00000026ff2b7223 */ /* 0x000fe4000001002b */
[----:B------:R-:W-:Y:S02]  /*c3a0*/  FFMA.FTZ R51, RZ, R44, R51 ;  /* 0x0000002cff337223 */ /* 0x000fe40000010033 */
[----:B-1----:R-:W-:Y:S02]  /*c3b0*/  FFMA.FTZ R19, RZ, R42, R19 ;  /* 0x0000002aff137223 */ /* 0x002fe40000010013 */
[----:B------:R-:W-:-:S02]  /*c3c0*/  FFMA.FTZ R45, RZ, R45, R50 ;  /* 0x0000002dff2d7223 */ /* 0x000fc40000010032 */
[----:B------:R-:W-:Y:S02]  /*c3d0*/  FFMA.FTZ R11, RZ, R46, R11 ;  /* 0x0000002eff0b7223 */ /* 0x000fe4000001000b */
[----:B------:R-:W-:Y:S02]  /*c3e0*/  FFMA.FTZ R47, RZ, R14, R47 ;  /* 0x0000000eff2f7223 */ /* 0x000fe4000001002f */
[----:B---3--:R-:W-:Y:S02]  /*c3f0*/  FFMA.FTZ R53, RZ, R10, R53 ;  /* 0x0000000aff357223 */ /* 0x008fe40000010035 */
[----:B------:R-:W-:Y:S02]  /*c400*/  FFMA.FTZ R55, RZ, R16, R55 ;  /* 0x00000010ff377223 */ /* 0x000fe40000010037 */
[----:B------:R-:W-:Y:S02]  /*c410*/  FFMA.FTZ R17, RZ, R2, R17 ;  /* 0x00000002ff117223 */ /* 0x000fe40000010011 */
[----:B------:R-:W-:-:S02]  /*c420*/  FFMA.FTZ R15, RZ, R12, R15 ;  /* 0x0000000cff0f7223 */ /* 0x000fc4000001000f */
[----:B------:R-:W-:Y:S02]  /*c430*/  FFMA.FTZ R9, RZ, R6, R9 ;  /* 0x00000006ff097223 */ /* 0x000fe40000010009 */
[----:B------:R-:W-:Y:S02]  /*c440*/  FFMA.FTZ R13, RZ, R18, R13 ;  /* 0x00000012ff0d7223 */ /* 0x000fe4000001000d */
[----:B------:R-:W-:Y:S02]  /*c450*/  FFMA.FTZ R7, RZ, R20, R7 ;  /* 0x00000014ff077223 */ /* 0x000fe40000010007 */
[----:B--2---:R-:W-:Y:S01]  /*c460*/  FFMA.FTZ R3, RZ, R8, R3 ;  /* 0x00000008ff037223 */ /* 0x004fe20000010003 */
        /* <DEDUP_REMOVED lines=20> */
.L_x_206:
[----:B------:R-:W-:Y:S05]  /*c5b0*/  BSYNC B1 ;  /* 0x0000000000017941 */ /* 0x000fea0003800000 */
.L_x_205:
        /* <DEDUP_REMOVED lines=8> */
[----:B------:R-:W-:Y:S01]  /*c640*/  IMAD.WIDE R16, R17, R34, c[0x0][0x178] ;  /* 0x00005e0011107625 */ /* 0x000fe200078e0222 */
[----:B------:R-:W-:Y:S01]  /*c650*/  IADD3 R19, R35, R10, RZ ;  /* 0x0000000a23137210 */ /* 0x000fe20007ffe0ff */
[----:B------:R-:W2:Y:S04]  /*c660*/  LDS.U R32, [R22+0x14] ;  /* 0x0000140016207984 */ /* 0x000ea80000001800 */
[----:B------:R-:W-:Y:S01]  /*c670*/  IMAD.WIDE R18, R19, R34, c[0x0][0x178] ;  /* 0x00005e0013127625 */ /* 0x000fe200078e0222 */
[----:B------:R-:W-:-:S03]  /*c680*/  IADD3 R20, P0, R23, R16, RZ ;  /* 0x0000001017147210 */ /* 0x000fc60007f1e0ff */
[----:B------:R3:W0:Y:S02]  /*c690*/  LDG.E.CONSTANT.SYS R16, [R16] ;  /* 0x0000000010107381 */ /* 0x00062400001e6900 */
[----:B------:R-:W-:Y:S01]  /*c6a0*/  IMAD.X R21, R17, 0x1, R9, P0 ;  /* 0x0000000111157824 */ /* 0x000fe200000e0609 */
[C---:B------:R-:W-:Y:S02]  /*c6b0*/  IADD3 R12, P0, R23.reuse, R20, RZ ;  /* 0x00000014170c7210 */ /* 0x040fe40007f1e0ff */
[----:B------:R-:W-:Y:S01]  /*c6c0*/  IADD3 R2, P1, R23, R18, RZ ;  /* 0x0000001217027210 */ /* 0x000fe20007f3e0ff */
[----:B------:R4:W2:Y:S01]  /*c6d0*/  LDG.E.CONSTANT.SYS R31, [R18] ;  /* 0x00000000121f7381 */ /* 0x0008a200001e6900 */
[----:B------:R-:W-:Y:S02]  /*c6e0*/  IADD3.X R13, R9, R21, RZ, P0, !PT ;  /* 0x00000015090d7210 */ /* 0x000fe400007fe4ff */
[----:B------:R-:W-:Y:S01]  /*c6f0*/  IADD3 R14, P0, R23, R12, RZ ;  /* 0x0000000c170e7210 */ /* 0x000fe20007f1e0ff */
[----:B------:R-:W2:Y:S01]  /*c700*/  LDG.E.CONSTANT.SYS R20, [R20] ;  /* 0x0000000014147381 */ /* 0x000ea200001e6900 */
[----:B------:R-:W-:-:S02]  /*c710*/  IADD3.X R3, R19, R9, RZ, P1, !PT ;  /* 0x0000000913037210 */ /* 0x000fc40000ffe4ff */
[----:B------:R-:W-:Y:S01]  /*c720*/  IADD3 R6, P1, R23, R2, RZ ;  /* 0x0000000217067210 */ /* 0x000fe20007f3e0ff */
[C---:B------:R-:W-:Y:S01]  /*c730*/  IMAD.X R15, R9.reuse, 0x1, R13, P0 ;  /* 0x00000001090f7824 */ /* 0x040fe200000e060d */
[----:B---3--:R-:W3:Y:S02]  /*c740*/  LDS.U R17, [R22+0x8] ;  /* 0x0000080016117984 */ /* 0x008ee40000001800 */
[----:B------:R-:W-:Y:S02]  /*c750*/  IADD3.X R7, R9, R3, RZ, P1, !PT ;  /* 0x0000000309077210 */ /* 0x000fe40000ffe4ff */
[----:B------:R-:W-:Y:S01]  /*c760*/  IADD3 R8, P0, R23, R6, RZ ;  /* 0x0000000617087210 */ /* 0x000fe20007f1e0ff */
[----:B------:R1:W2:Y:S03]  /*c770*/  LDG.E.CONSTANT.SYS R13, [R12] ;  /* 0x000000000c0d7381 */ /* 0x0002a600001e6900 */
[----:B------:R-:W-:Y:S01]  /*c780*/  IADD3.X R9, R9, R7, RZ, P0, !PT ;  /* 0x0000000709097210 */ /* 0x000fe200007fe4ff */
[----:B------:R1:W2:Y:S04]  /*c790*/  LDG.E.CONSTANT.SYS R33, [R2] ;  /* 0x0000000002217381 */ /* 0x0002a800001e6900 */
[----:B------:R-:W2:Y:S04]  /*c7a0*/  LDG.E.CONSTANT.SYS R14, [R14] ;  /* 0x000000000e0e7381 */ /* 0x000ea800001e6900 */
[----:B------:R-:W2:Y:S04]  /*c7b0*/  LDG.E.CONSTANT.SYS R7, [R6] ;  /* 0x0000000006077381 */ /* 0x000ea800001e6900 */
[----:B------:R-:W2:Y:S04]  /*c7c0*/  LDG.E.CONSTANT.SYS R8, [R8] ;  /* 0x0000000008087381 */ /* 0x000ea800001e6900 */
[----:B----4-:R-:W4:Y:S04]  /*c7d0*/  LDS.U R18, [R22+0xc] ;  /* 0x00000c0016127984 */ /* 0x010f280000001800 */
[----:B------:R-:W-:Y:S04]  /*c7e0*/  LDS.U R19, [R22+0x10] ;  /* 0x0000100016137984 */ /* 0x000fe80000001800 */
[----:B-1----:R-:W1:Y:S04]  /*c7f0*/  LDS.U R12, [R22+0x18] ;  /* 0x00001800160c7984 */ /* 0x002e680000001800 */
[----:B------:R-:W0:Y:S04]  /*c800*/  LDS.U R2, [R22+0x1c] ;  /* 0x00001c0016027984 */ /* 0x000e280000001800 */
[----:B------:R-:W0:Y:S01]  /*c810*/  LDS.U R3, [R22+0x20] ;  /* 0x0000200016037984 */ /* 0x000e220000001800 */
[----:B------:R-:W-:Y:S01]  /*c820*/  PLOP3.LUT P0, PT, PT, PT, PT, 0x8, 0x0 ;  /* 0x000000000000781c */ /* 0x000fe20003f0e170 */
[----:B------:R-:W-:Y:S01]  /*c830*/  IMAD.IADD R10, R23, 0x1, R10 ;  /* 0x00000001170a7824 */ /* 0x000fe200078e020a */
[----:B------:R-:W-:Y:S01]  /*c840*/  IADD3 R36, R36, 0x8, RZ ;  /* 0x0000000824247810 */ /* 0x000fe20007ffe0ff */
[----:B0-----:R-:W-:-:S02]  /*c850*/  FFMA.FTZ R11, RZ, R16, R11 ;  /* 0x00000010ff0b7223 */ /* 0x001fc4000001000b */
[----:B--2---:R-:W-:Y:S02]  /*c860*/  FFMA.FTZ R31, RZ, R31, R32 ;  /* 0x0000001fff1f7223 */ /* 0x004fe40000010020 */
[----:B---3--:R-:W-:-:S04]  /*c870*/  FFMA.FTZ R17, RZ, R20, R17 ;  /* 0x00000014ff117223 */ /* 0x008fc80000010011 */
[----:B------:R-:W-:Y:S01]  /*c880*/  STS [R22+0x4], R11 ;  /* 0x0000040b16007388 */ /* 0x000fe20000000800 */
[----:B----4-:R-:W-:Y:S02]  /*c890*/  FFMA.FTZ R13, RZ, R13, R18 ;  /* 0x0000000dff0d7223 */ /* 0x010fe40000010012 */
[----:B-1----:R-:W-:Y:S02]  /*c8a0*/  FFMA.FTZ R33, RZ, R33, R12 ;  /* 0x00000021ff217223 */ /* 0x002fe4000001000c */
[----:B------:R-:W-:Y:S02]  /*c8b0*/  FFMA.FTZ R19, RZ, R14, R19 ;  /* 0x0000000eff137223 */ /* 0x000fe40000010013 */
[----:B------:R-:W-:Y:S02]  /*c8c0*/  FFMA.FTZ R7, RZ, R7, R2 ;  /* 0x00000007ff077223 */ /* 0x000fe40000010002 */
[----:B------:R-:W-:Y:S01]  /*c8d0*/  FFMA.FTZ R3, RZ, R8, R3 ;  /* 0x00000008ff037223 */ /* 0x000fe20000010003 */
[----:B------:R-:W-:Y:S01]  /*c8e0*/  IADD3 R2, R22, 0x20, RZ ;  /* 0x0000002016027810 */ /* 0x000fe20007ffe0ff */
        /* <DEDUP_REMOVED lines=8> */
.L_x_209:
[----:B------:R-:W-:Y:S05]  /*c970*/  BSYNC B1 ;  /* 0x0000000000017941 */ /* 0x000fea0003800000 */
.L_x_208:
        /* <DEDUP_REMOVED lines=11> */
[----:B------:R-:W-:Y:S01]  /*ca30*/  IMAD.X R7, R3, 0x1, R11, P0 ;  /* 0x0000000103077824 */ /* 0x000fe200000e060b */
[----:B------:R-:W0:Y:S02]  /*ca40*/  LDG.E.CONSTANT.SYS R2, [R2] ;  /* 0x0000000002027381 */ /* 0x000e2400001e6900 */
[----:B------:R-:W-:-:S02]  /*ca50*/  IADD3 R10, P0, R23, R8, RZ ;  /* 0x00000008170a7210 */ /* 0x000fc40007f1e0ff */
[----:B------:R-:W-:-:S03]  /*ca60*/  IADD3.X R9, R11, R7, RZ, P1, !PT ;  /* 0x000000070b097210 */ /* 0x000fc60000ffe4ff */
[----:B------:R-:W2:Y:S01]  /*ca70*/  LDG.E.CONSTANT.SYS R7, [R6] ;  /* 0x0000000006077381 */ /* 0x000ea200001e6900 */
[----:B------:R-:W-:-:S04]  /*ca80*/  IADD3.X R11, R11, R9, RZ, P0, !PT ;  /* 0x000000090b0b7210 */ /* 0x000fc800007fe4ff */
[----:B------:R-:W3:Y:S04]  /*ca90*/  LDG.E.CONSTANT.SYS R9, [R8] ;  /* 0x0000000008097381 */ /* 0x000ee800001e6900 */
[----:B------:R-:W4:Y:S01]  /*caa0*/  LDG.E.CONSTANT.SYS R10, [R10] ;  /* 0x000000000a0a7381 */ /* 0x000f2200001e6900 */
[----:B0-----:R-:W-:Y:S02]  /*cab0*/  FFMA.FTZ R13, RZ, R2, R13 ;  /* 0x00000002ff0d7223 */ /* 0x001fe4000001000d */
[----:B--2---:R-:W-:Y:S02]  /*cac0*/  FFMA.FTZ R17, RZ, R7, R12 ;  /* 0x00000007ff117223 */ /* 0x004fe4000001000c */
[----:B---3--:R-:W-:Y:S02]  /*cad0*/  FFMA.FTZ R3, RZ, R9, R14 ;  /* 0x00000009ff037223 */ /* 0x008fe4000001000e */
[----:B----4-:R-:W-:-:S02]  /*cae0*/  FFMA.FTZ R15, RZ, R10, R15 ;  /* 0x0000000aff0f7223 */ /* 0x010fc4000001000f */
[----:B------:R0:W-:Y:S04]  /*caf0*/  STS [R22+0x4], R13 ;  /* 0x0000040d16007388 */ /* 0x0001e80000000800 */
[----:B------:R0:W-:Y:S04]  /*cb00*/  STS [R22+0x8], R17 ;  /* 0x0000081116007388 */ /* 0x0001e80000000800 */
[----:B------:R0:W-:Y:S04]  /*cb10*/  STS [R22+0xc], R3 ;  /* 0x00000c0316007388 */ /* 0x0001e80000000800 */
[----:B------:R0:W-:Y:S02]  /*cb20*/  STS [R22+0x10], R15 ;  /* 0x0000100f16007388 */ /* 0x0001e40000000800 */
.L_x_200:
[----:B------:R-:W-:Y:S05]  /*cb30*/  BSYNC B0 ;  /* 0x0000000000007941 */ /* 0x000fea0003800000 */
.L_x_199:
[----:B------:R-:W-:Y:S01]  /*cb40*/  ISETP.GE.AND P0, PT, R49, RZ, PT ;  /* 0x000000ff3100720c */ /* 0x000fe20003f06270 */
[----:B------:R-:W-:Y:S11]  /*cb50*/  BSSY B0, `(.L_x_210) ;  /* 0x0000067000007945 */ /* 0x000ff60003800000 */
[----:B------:R-:W-:Y:S05]  /*cb60*/  @!P0 BRA `(.L_x_211) ;  /* 0x0000065000008947 */ /* 0x000fea0003800000 */
[----:B------:R-:W-:Y:S01]  /*cb70*/  BSSY B1, `(.L_x_212) ;  /* 0x0000063000017945 */ /* 0x000fe20003800000 */
[----:B0-----:R-:W-:Y:S01]  /*cb80*/  IMAD R2, R40, c[0x0][0x0], R27 ;  /* 0x0000000028027a24 */ /* 0x001fe200078e021b */
[----:B------:R-:W-:Y:S01]  /*cb90*/  MOV R6, RZ ;  /* 0x000000ff00067202 */ /* 0x000fe20000000f00 */
[----:B------:R-:W-:-:S08]  /*cba0*/  IMAD.SHL.U32 R3, R0, 0x4, RZ ;  /* 0x0000000400037824 */ /* 0x000fd000078e00ff */
.L_x_222:
[----:B------:R-:W-:Y:S01]  /*cbb0*/  ISETP.GE.AND P0, PT, R6, RZ, PT ;  /* 0x000000ff0600720c */ /* 0x000fe20003f06270 */
[----:B------:R-:W-:Y:S11]  /*cbc0*/  BSSY B2, `(.L_x_213) ;  /* 0x000005a000027945 */ /* 0x000ff60003800000 */
[----:B0-----:R-:W-:Y:S05]  /*cbd0*/  @!P0 BRA `(.L_x_214) ;  /* 0x0000058000008947 */ /* 0x001fea0003800000 */
[--C-:B------:R-:W-:Y:S01]  /*cbe0*/  IMAD R7, R26, 0xc, R6.reuse ;  /* 0x0000000c1a077824 */ /* 0x100fe200078e0206 */
[C---:B------:R-:W-:Y:S01]  /*cbf0*/  IADD3 R14, R6.reuse, 0x1, RZ ;  /* 0x00000001060e7810 */ /* 0x040fe20007ffe0ff */
[----:B------:R-:W-:Y:S01]  /*cc00*/  IMAD R8, R6, R6, R6 ;  /* 0x0000000606087224 */ /* 0x000fe200078e0206 */
[----:B------:R-:W-:Y:S01]  /*cc10*/  BSSY B3, `(.L_x_215) ;  /* 0x000002e000037945 */ /* 0x000fe20003800000 */
[----:B------:R-:W-:-:S02]  /*cc20*/  MOV R11, RZ ;  /* 0x000000ff000b7202 */ /* 0x000fc40000000f00 */
[----:B------:R-:W-:Y:S02]  /*cc30*/  LOP3.LUT R9, R14, 0x3, RZ, 0xc0, !PT ;  /* 0x000000030e097812 */ /* 0x000fe400078ec0ff */
[----:B------:R-:W0:Y:S01]  /*cc40*/  LDS.U R7, [R7.X4] ;  /* 0x0000000007077984 */ /* 0x000e220000005800 */
[----:B------:R-:W-:Y:S02]  /*cc50*/  LEA.HI R8, R8, R8, RZ, 0x1 ;  /* 0x0000000808087211 */ /* 0x000fe400078f08ff */
[----:B------:R-:W-:Y:S02]  /*cc60*/  ISETP.NE.AND P0, PT, R9, RZ, PT ;  /* 0x000000ff0900720c */ /* 0x000fe40003f05270 */
[----:B------:R-:W-:-:S10]  /*cc70*/  SHF.R.S32.HI R18, RZ, 0x1, R8 ;  /* 0x00000001ff127819 */ /* 0x000fd40000011408 */
[----:B------:R-:W-:Y:S05]  /*cc80*/  @!P0 BRA `(.L_x_216) ;  /* 0x0000026000008947 */ /* 0x000fea0003800000 */
[----:B------:R-:W-:Y:S01]  /*cc90*/  ISETP.NE.AND P0, PT, R9, 0x1, PT ;  /* 0x000000010900780c */ /* 0x000fe20003f05270 */
[----:B------:R-:W-:Y:S01]  /*cca0*/  BSSY B4, `(.L_x_217) ;  /* 0x000001a000047945 */ /* 0x000fe20003800000 */
[----:B------:R-:W-:-:S10]  /*ccb0*/  IMAD.MOV.U32 R11, RZ, RZ, RZ ;  /* 0x000000ffff0b7224 */ /* 0x000fd400078e00ff */
[----:B------:R-:W-:Y:S05]  /*ccc0*/  @!P0 BRA `(.L_x_218) ;  /* 0x0000017000008947 */ /* 0x000fea0003800000 */
[----:B------:R-:W-:Y:S01]  /*ccd0*/  ISETP.NE.AND P0, PT, R9, 0x2, PT ;  /* 0x000000020900780c */ /* 0x000fe20003f05270 */
[----:B------:R-:W-:Y:S01]  /*cce0*/  BSSY B5, `(.L_x_219) ;  /* 0x000000b000057945 */ /* 0x000fe20003800000 */
[----:B------:R-:W-:-:S10]  /*ccf0*/  MOV R11, RZ ;  /* 0x000000ff000b7202 */ /* 0x000fd40000000f00 */
[----:B------:R-:W-:Y:S05]  /*cd00*/  @!P0 BRA `(.L_x_220) ;  /* 0x0000008000008947 */ /* 0x000fea0003800000 */
[----:B------:R-:W2:Y:S01]  /*cd10*/  LDS.U R10, [R25] ;  /* 0x00000000190a7984 */ /* 0x000ea20000001800 */
[----:B------:R-:W-:Y:S01]  /*cd20*/  MOV R9, 0x4 ;  /* 0x0000000400097802 */ /* 0x000fe20000000f00 */
[----:B------:R-:W-:-:S04]  /*cd30*/  IMAD R8, R0, R18, R35 ;  /* 0x0000001200087224 */ /* 0x000fc800078e0223 */
[----:B------:R-:W-:Y:S02]  /*cd40*/  IMAD.WIDE R8, R8, R9, c[0x0][0x188] ;  /* 0x0000620008087625 */ /* 0x000fe400078e0209 */
[----:B0-2---:R-:W-:-:S04]  /*cd50*/  FMUL.FTZ R10, R7, R10 ;  /* 0x0000000a070a7220 */ /* 0x005fc80000410000 */
[----:B------:R-:W-:-:S08]  /*cd60*/  FMUL.FTZ R13, R39, R10 ;  /* 0x0000000a270d7220 */ /* 0x000fd00000410000 */
[----:B------:R0:W-:Y:S01]  /*cd70*/  RED.E.ADD.F32.FTZ.RN.STRONG.GPU [R8], R13 ;  /* 0x0000000d0800798e */ /* 0x0001e20000114700 */
[----:B------:R-:W-:-:S08]  /*cd80*/  IMAD.MOV.U32 R11, RZ, RZ, 0x1 ;  /* 0x00000001ff0b7424 */ /* 0x000fd000078e00ff */
.L_x_220:
[----:B------:R-:W-:Y:S05]  /*cd90*/  BSYNC B5 ;  /* 0x0000000000057941 */ /* 0x000fea0003800000 */
.L_x_219:
[----:B------:R-:W-:Y:S01]  /*cda0*/  IMAD R10, R26, 0xc, R11 ;  /* 0x0000000c1a0a7824 */ /* 0x000fe200078e020b */
[----:B0-----:R-:W-:Y:S02]  /*cdb0*/  IADD3 R8, R18, R11, RZ ;  /* 0x0000000b12087210 */ /* 0x001fe40007ffe0ff */
[----:B------:R-:W-:-:S03]  /*cdc0*/  MOV R9, 0x4 ;  /* 0x0000000400097802 */ /* 0x000fc60000000f00 */
[----:B------:R-:W-:Y:S02]  /*cdd0*/  IMAD R8, R0, R8, R35 ;  /* 0x0000000800087224 */ /* 0x000fe400078e0223 */
[----:B------:R-:W0:Y:S02]  /*cde0*/  LDS.U R10, [R10.X4] ;  /* 0x000000000a0a7984 */ /* 0x000e240000005800 */
[----:B------:R-:W-:Y:S02]  /*cdf0*/  IMAD.WIDE R8, R8, R9, c[0x0][0x188] ;  /* 0x0000620008087625 */ /* 0x000fe400078e0209 */
[----:B0-----:R-:W-:-:S04]  /*ce00*/  FMUL.FTZ R12, R7, R10 ;  /* 0x0000000a070c7220 */ /* 0x001fc80000410000 */
[----:B------:R-:W-:-:S08]  /*ce10*/  FMUL.FTZ R13, R39, R12 ;  /* 0x0000000c270d7220 */ /* 0x000fd00000410000 */
[----:B------:R0:W-:Y:S01]  /*ce20*/  RED.E.ADD.F32.FTZ.RN.STRONG.GPU [R8], R13 ;  /* 0x0000000d0800798e */ /* 0x0001e20000114700 */
[----:B------:R-:W-:-:S08]  /*ce30*/  IADD3 R11, R11, 0x1, RZ ;  /* 0x000000010b0b7810 */ /* 0x000fd00007ffe0ff */
.L_x_218:
[----:B------:R-:W-:Y:S05]  /*ce40*/  BSYNC B4 ;  /* 0x0000000000047941 */ /* 0x000fea0003800000 */
.L_x_217:
[--C-:B------:R-:W-:Y:S01]  /*ce50*/  IMAD R10, R26, 0xc, R11.reuse ;  /* 0x0000000c1a0a7824 */ /* 0x100fe200078e020b */
[----:B0-----:R-:W-:Y:S01]  /*ce60*/  MOV R9, 0x4 ;  /* 0x0000000400097802 */ /* 0x001fe20000000f00 */
[----:B------:R-:W-:-:S04]  /*ce70*/  IMAD.IADD R8, R18, 0x1, R11 ;  /* 0x0000000112087824 */ /* 0x000fc800078e020b */
[----:B------:R-:W-:Y:S02]  /*ce80*/  IMAD R8, R0, R8, R35 ;  /* 0x0000000800087224 */ /* 0x000fe400078e0223 */
[----:B------:R-:W0:Y:S02]  /*ce90*/  LDS.U R10, [R10.X4] ;  /* 0x000000000a0a7984 */ /* 0x000e240000005800 */
[----:B------:R-:W-:Y:S02]  /*cea0*/  IMAD.WIDE R8, R8, R9, c[0x0][0x188] ;  /* 0x0000620008087625 */ /* 0x000fe400078e0209 */
[----:B0-----:R-:W-:-:S04]  /*ceb0*/  FMUL.FTZ R12, R7, R10 ;  /* 0x0000000a070c7220 */ /* 0x001fc80000410000 */
[----:B------:R-:W-:-:S08]  /*cec0*/  FMUL.FTZ R13, R39, R12 ;  /* 0x0000000c270d7220 */ /* 0x000fd00000410000 */
[----:B------:R0:W-:Y:S01]  /*ced0*/  RED.E.ADD.F32.FTZ.RN.STRONG.GPU [R8], R13 ;  /* 0x0000000d0800798e */ /* 0x0001e20000114700 */
[----:B------:R-:W-:-:S08]  /*cee0*/  IADD3 R11, R11, 0x1, RZ ;  /* 0x000000010b0b7810 */ /* 0x000fd00007ffe0ff */
.L_x_216:
[----:B------:R-:W-:Y:S05]  /*cef0*/  BSYNC B3 ;  /* 0x0000000000037941 */ /* 0x000fea0003800000 */
.L_x_215:
[----:B------:R-:W-:-:S12]  /*cf00*/  ISETP.GE.U32.AND P0, PT, R14, 0x4, PT ;  /* 0x000000040e00780c */ /* 0x000fd80003f06070 */
[----:B------:R-:W-:Y:S05]  /*cf10*/  @!P0 BRA `(.L_x_214) ;  /* 0x0000024000008947 */ /* 0x000fea0003800000 */
[----:B0-----:R-:W-:Y:S01]  /*cf20*/  IADD3 R9, R18, R11, RZ ;  /* 0x0000000b12097210 */ /* 0x001fe20007ffe0ff */
[----:B------:R-:W-:Y:S01]  /*cf30*/  IMAD R16, R2, 0xc, R11 ;  /* 0x0000000c02107824 */ /* 0x000fe200078e020b */
[----:B------:R-:W-:Y:S02]  /*cf40*/  IADD3 R17, R11, -0x1, RZ ;  /* 0xffffffff0b117810 */ /* 0x000fe40007ffe0ff */
[----:B------:R-:W-:Y:S01]  /*cf50*/  SHF.R.S32.HI R33, RZ, 0x1f, R3 ;  /* 0x0000001fff217819 */ /* 0x000fe20000011403 */
[----:B------:R-:W-:Y:S02]  /*cf60*/  IMAD.SHL.U32 R16, R16, 0x4, RZ ;  /* 0x0000000410107824 */ /* 0x000fe400078e00ff */
[----:B------:R-:W-:-:S08]  /*cf70*/  IMAD R18, R0, R9, RZ ;  /* 0x0000000900127224 */ /* 0x000fd000078e02ff */
.L_x_221:
[----:B0-----:R-:W0:Y:S01]  /*cf80*/  LDS.U R10, [R16] ;  /* 0x00000000100a7984 */ /* 0x001e220000001800 */
[----:B------:R-:W-:Y:S02]  /*cf90*/  IADD3 R8, R35, R18, RZ ;  /* 0x0000001223087210 */ /* 0x000fe40007ffe0ff */
[----:B------:R-:W-:Y:S01]  /*cfa0*/  MOV R9, 0x4 ;  /* 0x0000000400097802 */ /* 0x000fe20000000f00 */
[----:B------:R-:W2:Y:S04]  /*cfb0*/  LDS.U R14, [R16+0x4] ;  /* 0x00000400100e7984 */ /* 0x000ea80000001800 */
[----:B------:R-:W3:Y:S01]  /*cfc0*/  LDS.U R20, [R16+0x8] ;  /* 0x0000080010147984 */ /* 0x000ee20000001800 */
[----:B------:R-:W-:-:S03]  /*cfd0*/  IMAD.WIDE R8, R8, R9, c[0x0][0x188] ;  /* 0x0000620008087625 */ /* 0x000fc600078e0209 */
[----:B------:R-:W4:Y:S01]  /*cfe0*/  LDS.U R22, [R16+0xc] ;  /* 0x00000c0010167984 */ /* 0x000f220000001800 */
[----:B------:R-:W-:Y:S01]  /*cff0*/  IADD3 R17, R17, 0x4, RZ ;  /* 0x0000000411117810 */ /* 0x000fe20007ffe0ff */
[----:B0-----:R-:W-:Y:S02]  /*d000*/  FMUL.FTZ R12, R7, R10 ;  /* 0x0000000a070c7220 */ /* 0x001fe40000410000 */
[----:B------:R-:W-:Y:S02]  /*d010*/  IADD3 R10, P0, R3, R8, RZ ;  /* 0x00000008030a7210 */ /* 0x000fe40007f1e0ff */
[----:B------:R-:W-:-:S03]  /*d020*/  FMUL.FTZ R19, R39, R12 ;  /* 0x0000000c27137220 */ /* 0x000fc60000410000 */
[----:B------:R-:W-:Y:S01]  /*d030*/  IMAD.X R11, R9, 0x1, R33, P0 ;  /* 0x00000001090b7824 */ /* 0x000fe200000e0621 */
[----:B------:R-:W-:Y:S01]  /*d040*/  IADD3 R12, P0, R3, R10, RZ ;  /* 0x0000000a030c7210 */ /* 0x000fe20007f1e0ff */
[C---:B--2---:R-:W-:Y:S02]  /*d050*/  FMUL.FTZ R14, R7.reuse, R14 ;  /* 0x0000000e070e7220 */ /* 0x044fe40000410000 */
[----:B---3--:R-:W-:Y:S01]  /*d060*/  FMUL.FTZ R20, R7, R20 ;  /* 0x0000001407147220 */ /* 0x008fe20000410000 */
[----:B------:R-:W-:Y:S01]  /*d070*/  IADD3.X R13, R33, R11, RZ, P0, !PT ;  /* 0x0000000b210d7210 */ /* 0x000fe200007fe4ff */
[----:B------:R-:W-:Y:S01]  /*d080*/  FMUL.FTZ R21, R39, R14 ;  /* 0x0000000e27157220 */ /* 0x000fe20000410000 */
[----:B------:R-:W-:Y:S01]  /*d090*/  IADD3 R14, P0, R3, R12, RZ ;  /* 0x0000000c030e7210 */ /* 0x000fe20007f1e0ff */
[----:B----4-:R-:W-:Y:S01]  /*d0a0*/  FMUL.FTZ R22, R7, R22 ;  /* 0x0000001607167220 */ /* 0x010fe20000410000 */
[----:B------:R0:W-:Y:S01]  /*d0b0*/  RED.E.ADD.F32.FTZ.RN.STRONG.GPU [R8], R19 ;  /* 0x000000130800798e */ /* 0x0001e20000114700 */
[----:B------:R-:W-:Y:S01]  /*d0c0*/  FMUL.FTZ R23, R39, R20 ;  /* 0x0000001427177220 */ /* 0x000fe20000410000 */
[----:B------:R-:W-:Y:S01]  /*d0d0*/  IADD3.X R15, R33, R13, RZ, P0, !PT ;  /* 0x0000000d210f7210 */ /* 0x000fe200007fe4ff */
[----:B------:R-:W-:Y:S01]  /*d0e0*/  FMUL.FTZ R31, R39, R22 ;  /* 0x00000016271f7220 */ /* 0x000fe20000410000 */
[----:B------:R-:W-:Y:S01]  /*d0f0*/  ISETP.GE.AND P0, PT, R17, R6, PT ;  /* 0x000000061100720c */ /* 0x000fe20003f06270 */
[----:B------:R0:W-:Y:S04]  /*d100*/  RED.E.ADD.F32.FTZ.RN.STRONG.GPU [R10], R21 ;  /* 0x000000150a00798e */ /* 0x0001e80000114700 */
[----:B------:R0:W-:Y:S01]  /*d110*/  RED.E.ADD.F32.FTZ.RN.STRONG.GPU [R12], R23 ;  /* 0x000000170c00798e */ /* 0x0001e20000114700 */
[----:B------:R-:W-:-:S03]  /*d120*/  IMAD.IADD R18, R3, 0x1, R18 ;  /* 0x0000000103127824 */ /* 0x000fc600078e0212 */
[----:B------:R0:W-:Y:S01]  /*d130*/  RED.E.ADD.F32.FTZ.RN.STRONG.GPU [R14], R31 ;  /* 0x0000001f0e00798e */ /* 0x0001e20000114700 */
[----:B------:R-:W-:Y:S02]  /*d140*/  IADD3 R16, R16, 0x10, RZ ;  /* 0x0000001010107810 */ /* 0x000fe40007ffe0ff */
[----:B------:R-:W-:Y:S06]  /*d150*/  @!P0 BRA `(.L_x_221) ;  /* 0xfffffe2000008947 */ /* 0x000fec000383ffff */
.L_x_214:
[----:B------:R-:W-:Y:S05]  /*d160*/  BSYNC B2 ;  /* 0x0000000000027941 */ /* 0x000fea0003800000 */
.L_x_213:
[C---:B------:R-:W-:Y:S02]  /*d170*/  ISETP.GE.AND P0, PT, R6.reuse, R49, PT ;  /* 0x000000310600720c */ /* 0x040fe40003f06270 */
[----:B------:R-:W-:-:S10]  /*d180*/  IADD3 R6, R6, 0x1, RZ ;  /* 0x0000000106067810 */ /* 0x000fd40007ffe0ff */
[----:B------:R-:W-:Y:S05]  /*d190*/  @!P0 BRA `(.L_x_222) ;  /* 0xfffffa1000008947 */ /* 0x000fea000383ffff */
[----:B------:R-:W-:Y:S05]  /*d1a0*/  BSYNC B1 ;  /* 0x0000000000017941 */ /* 0x000fea0003800000 */
.L_x_212:
[----:B------:R2:W5:Y:S02]  /*d1b0*/  LDG.E.SYS R49, [R4] ;  /* 0x0000000004317381 */ /* 0x00056400001ee900 */
.L_x_211:
[----:B------:R-:W-:Y:S05]  /*d1c0*/  BSYNC B0 ;  /* 0x0000000000007941 */ /* 0x000fea0003800000 */
.L_x_210:
[----:B-----5:R-:W-:-:S12]  /*d1d0*/  ISETP.GE.AND P0, PT, R49, RZ, PT ;  /* 0x000000ff3100720c */ /* 0x020fd80003f06270 */
[----:B------:R-:W-:Y:S05]  /*d1e0*/  @!P0 EXIT ;  /* 0x000000000000894d */ /* 0x000fea0003800000 */
[----:B0-----:R-:W-:Y:S01]  /*d1f0*/  IADD3 R6, R49, 0x1, RZ ;  /* 0x0000000131067810 */ /* 0x001fe20007ffe0ff */
[----:B------:R-:W-:Y:S01]  /*d200*/  BSSY B0, `(.L_x_223) ;  /* 0x0000036000007945 */ /* 0x000fe20003800000 */
[C---:B------:R-:W-:Y:S01]  /*d210*/  FMUL.FTZ R30, R39.reuse, R30 ;  /* 0x0000001e271e7220 */ /* 0x040fe20000410000 */
[----:B--2---:R-:W-:Y:S01]  /*d220*/  MOV R4, RZ ;  /* 0x000000ff00047202 */ /* 0x004fe20000000f00 */
[C---:B------:R-:W-:Y:S01]  /*d230*/  FMUL.FTZ R29, R39.reuse, R29 ;  /* 0x0000001d271d7220 */ /* 0x040fe20000410000 */
[----:B------:R-:W-:Y:S01]  /*d240*/  LOP3.LUT R2, R6, 0x3, RZ, 0xc0, !PT ;  /* 0x0000000306027812 */ /* 0x000fe200078ec0ff */
[----:B------:R-:W-:-:S03]  /*d250*/  FMUL.FTZ R28, R39, R28 ;  /* 0x0000001c271c7220 */ /* 0x000fc60000410000 */
[----:B------:R-:W-:-:S12]  /*d260*/  ISETP.NE.AND P0, PT, R2, RZ, PT ;  /* 0x000000ff0200720c */ /* 0x000fd80003f05270 */
[----:B------:R-:W-:Y:S05]  /*d270*/  @!P0 BRA `(.L_x_224) ;  /* 0x000002e000008947 */ /* 0x000fea0003800000 */
[----:B------:R-:W-:Y:S01]  /*d280*/  ISETP.NE.AND P0, PT, R2, 0x1, PT ;  /* 0x000000010200780c */ /* 0x000fe20003f05270 */
[----:B------:R-:W-:Y:S01]  /*d290*/  BSSY B1, `(.L_x_225) ;  /* 0x0000020000017945 */ /* 0x000fe20003800000 */
[----:B------:R-:W-:-:S10]  /*d2a0*/  MOV R5, RZ ;  /* 0x000000ff00057202 */ /* 0x000fd40000000f00 */
[----:B------:R-:W-:Y:S05]  /*d2b0*/  @!P0 BRA `(.L_x_226) ;  /* 0x000001d000008947 */ /* 0x000fea0003800000 */
[----:B------:R-:W-:Y:S01]  /*d2c0*/  ISETP.NE.AND P0, PT, R2, 0x2, PT ;  /* 0x000000020200780c */ /* 0x000fe20003f05270 */
[----:B------:R-:W-:Y:S01]  /*d2d0*/  BSSY B2, `(.L_x_227) ;  /* 0x000000d000027945 */ /* 0x000fe20003800000 */
[----:B------:R-:W-:-:S10]  /*d2e0*/  IMAD.MOV.U32 R5, RZ, RZ, RZ ;  /* 0x000000ffff057224 */ /* 0x000fd400078e00ff */
[----:B------:R-:W-:Y:S05]  /*d2f0*/  @!P0 BRA `(.L_x_228) ;  /* 0x000000a000008947 */ /* 0x000fea0003800000 */
[----:B------:R-:W0:Y:S01]  /*d300*/  LDS.U R25, [R25] ;  /* 0x0000000019197984 */ /* 0x000e220000001800 */
[----:B------:R-:W-:-:S05]  /*d310*/  MOV R2, 0xc ;  /* 0x0000000c00027802 */ /* 0x000fca0000000f00 */
[----:B------:R-:W-:Y:S02]  /*d320*/  IMAD.WIDE R2, R35, R2, c[0x0][0x190] ;  /* 0x0000640023027625 */ /* 0x000fe400078e0202 */
[-C--:B0-----:R-:W-:Y:S02]  /*d330*/  FMUL.FTZ R7, R30, R25.reuse ;  /* 0x000000191e077220 */ /* 0x081fe40000410000 */
[-C--:B------:R-:W-:Y:S02]  /*d340*/  FMUL.FTZ R9, R29, R25.reuse ;  /* 0x000000191d097220 */ /* 0x080fe40000410000 */
[----:B------:R-:W-:-:S04]  /*d350*/  FMUL.FTZ R11, R28, R25 ;  /* 0x000000191c0b7220 */ /* 0x000fc80000410000 */
[----:B------:R0:W-:Y:S04]  /*d360*/  RED.E.ADD.F32.FTZ.RN.STRONG.GPU [R2], R7 ;  /* 0x000000070200798e */ /* 0x0001e80000114700 */
[----:B------:R0:W-:Y:S04]  /*d370*/  RED.E.ADD.F32.FTZ.RN.STRONG.GPU [R2+0x4], R9 ;  /* 0x000004090200798e */ /* 0x0001e80000114700 */
[----:B------:R0:W-:Y:S01]  /*d380*/  RED.E.ADD.F32.FTZ.RN.STRONG.GPU [R2+0x8], R11 ;  /* 0x0000080b0200798e */ /* 0x0001e20000114700 */
[----:B------:R-:W-:-:S08]  /*d390*/  MOV R5, 0x1 ;  /* 0x0000000100057802 */ /* 0x000fd00000000f00 */
.L_x_228:
[----:B------:R-:W-:Y:S05]  /*d3a0*/  BSYNC B2 ;  /* 0x0000000000027941 */ /* 0x000fea0003800000 */
.L_x_227:
[--C-:B------:R-:W-:Y:S02]  /*d3b0*/  IMAD R4, R26, 0xc, R5.reuse ;  /* 0x0000000c1a047824 */ /* 0x100fe400078e0205 */
[----:B0-----:R-:W-:-:S05]  /*d3c0*/  IMAD.MOV R3, RZ, RZ, -R5 ;  /* 0x000000ffff037224 */ /* 0x001fca00078e0a05 */
[----:B------:R-:W-:Y:S01]  /*d3d0*/  LOP3.LUT R2, R0, R3, RZ, 0xc0, !PT ;  /* 0x0000000300027212 */ /* 0x000fe200078ec0ff */
[----:B------:R-:W0:Y:S01]  /*d3e0*/  LDS.U R7, [R4.X4] ;  /* 0x0000000004077984 */ /* 0x000e220000005800 */
[----:B------:R-:W-:Y:S02]  /*d3f0*/  MOV R3, 0xc ;  /* 0x0000000c00037802 */ /* 0x000fe40000000f00 */
[----:B------:R-:W-:-:S05]  /*d400*/  IADD3 R2, R35, R2, RZ ;  /* 0x0000000223027210 */ /* 0x000fca0007ffe0ff */
[----:B------:R-:W-:Y:S02]  /*d410*/  IMAD.WIDE R2, R2, R3, c[0x0][0x190] ;  /* 0x0000640002027625 */ /* 0x000fe400078e0203 */
[-C--:B0-----:R-:W-:Y:S02]  /*d420*/  FMUL.FTZ R9, R30, R7.reuse ;  /* 0x000000071e097220 */ /* 0x081fe40000410000 */
[-C--:B------:R-:W-:Y:S02]  /*d430*/  FMUL.FTZ R11, R29, R7.reuse ;  /* 0x000000071d0b7220 */ /* 0x080fe40000410000 */
[----:B------:R-:W-:-:S04]  /*d440*/  FMUL.FTZ R7, R28, R7 ;  /* 0x000000071c077220 */ /* 0x000fc80000410000 */
[----:B------:R0:W-:Y:S04]  /*d450*/  RED.E.ADD.F32.FTZ.RN.STRONG.GPU [R2], R9 ;  /* 0x000000090200798e */ /* 0x0001e80000114700 */
[----:B------:R0:W-:Y:S04]  /*d460*/  RED.E.ADD.F32.FTZ.RN.STRONG.GPU [R2+0x4], R11 ;  /* 0x0000040b0200798e */ /* 0x0001e80000114700 */
[----:B------:R0:W-:Y:S01]  /*d470*/  RED.E.ADD.F32.FTZ.RN.STRONG.GPU [R2+0x8], R7 ;  /* 0x000008070200798e */ /* 0x0001e20000114700 */
[----:B------:R-:W-:-:S08]  /*d480*/  IADD3 R5, R5, 0x1, RZ ;  /* 0x0000000105057810 */ /* 0x000fd00007ffe0ff */
.L_x_226:
[----:B------:R-:W-:Y:S05]  /*d490*/  BSYNC B1 ;  /* 0x0000000000017941 */ /* 0x000fea0003800000 */
.L_x_225:
[----:B------:R-:W-:Y:S02]  /*d4a0*/  IMAD R26, R26, 0xc, R5 ;  /* 0x0000000c1a1a7824 */ /* 0x000fe400078e0205 */
[----:B0-----:R-:W-:-:S02]  /*d4b0*/  IMAD.MOV.U32 R3, RZ, RZ, 0xc ;  /* 0x0000000cff037424 */ /* 0x001fc400078e00ff */
[----:B------:R-:W-:-:S04]  /*d4c0*/  IMAD R2, R0, R5, R35 ;  /* 0x0000000500027224 */ /* 0x000fc800078e0223 */
[----:B------:R-:W0:Y:S01]  /*d4d0*/  LDS.U R7, [R26.X4] ;  /* 0x000000001a077984 */ /* 0x000e220000005800 */
        /* <DEDUP_REMOVED lines=8> */
.L_x_224:
[----:B------:R-:W-:Y:S05]  /*d560*/  BSYNC B0 ;  /* 0x0000000000007941 */ /* 0x000fea0003800000 */
.L_x_223:
[----:B------:R-:W-:-:S12]  /*d570*/  ISETP.GE.U32.AND P0, PT, R6, 0x4, PT ;  /* 0x000000040600780c */ /* 0x000fd80003f06070 */
[----:B------:R-:W-:Y:S05]  /*d580*/  @!P0 EXIT ;  /* 0x000000000000894d */ /* 0x000fea0003800000 */
[----:B0-----:R-:W-:Y:S01]  /*d590*/  IMAD R3, R40, c[0x0][0x0], RZ ;  /* 0x0000000028037a24 */ /* 0x001fe200078e02ff */
[----:B------:R-:W-:Y:S01]  /*d5a0*/  BSSY B0, `(.L_x_229) ;  /* 0x000003f000007945 */ /* 0x000fe20003800000 */
[----:B------:R-:W-:Y:S01]  /*d5b0*/  IMAD R15, R0, 0xc, RZ ;  /* 0x0000000c000f7824 */ /* 0x000fe200078e02ff */
[----:B------:R-:W-:Y:S01]  /*d5c0*/  IADD3 R14, R4, -0x1, RZ ;  /* 0xffffffff040e7810 */ /* 0x000fe20007ffe0ff */
[----:B------:R-:W-:Y:S02]  /*d5d0*/  IMAD R2, R3, 0xc, R4 ;  /* 0x0000000c03027824 */ /* 0x000fe400078e0204 */
[----:B------:R-:W-:Y:S01]  /*d5e0*/  IMAD R37, R37, R4, RZ ;  /* 0x0000000425257224 */ /* 0x000fe200078e02ff */
[----:B------:R-:W-:Y:S01]  /*d5f0*/  IADD3 R17, R15, 0x4, RZ ;  /* 0x000000040f117810 */ /* 0x000fe20007ffe0ff */
[----:B------:R-:W-:Y:S01]  /*d600*/  IMAD R2, R27, 0xc, R2 ;  /* 0x0000000c1b027824 */ /* 0x000fe200078e0202 */
[----:B------:R-:W-:Y:S01]  /*d610*/  IADD3 R19, R15, 0x8, RZ ;  /* 0x000000080f137810 */ /* 0x000fe20007ffe0ff */
[----:B------:R-:W-:Y:S01]  /*d620*/  IMAD R24, R24, R37, RZ ;  /* 0x0000002518187224 */ /* 0x000fe200078e02ff */
[----:B------:R-:W-:-:S02]  /*d630*/  SHF.R.S32.HI R41, RZ, 0x1f, R15 ;  /* 0x0000001fff297819 */ /* 0x000fc4000001140f */
[----:B------:R-:W-:Y:S02]  /*d640*/  SHF.R.S32.HI R43, RZ, 0x1f, R17 ;  /* 0x0000001fff2b7819 */ /* 0x000fe40000011411 */
[----:B------:R-:W-:Y:S02]  /*d650*/  SHF.R.S32.HI R45, RZ, 0x1f, R19 ;  /* 0x0000001fff2d7819 */ /* 0x000fe40000011413 */
[----:B------:R-:W-:-:S08]  /*d660*/  SHF.L.U32 R16, R2, 0x2, RZ ;  /* 0x0000000202107819 */ /* 0x000fd000000006ff */
.L_x_230:
[----:B--2---:R-:W0:Y:S01]  /*d670*/  LDS.U R3, [R16] ;  /* 0x0000000010037984 */ /* 0x004e220000001800 */
[----:B------:R-:W-:Y:S01]  /*d680*/  IADD3 R6, R35, R24, RZ ;  /* 0x0000001823067210 */ /* 0x000fe20007ffe0ff */
[----:B------:R-:W-:Y:S02]  /*d690*/  IMAD.MOV.U32 R7, RZ, RZ, 0xc ;  /* 0x0000000cff077424 */ /* 0x000fe400078e00ff */
[----:B------:R-:W2:Y:S02]  /*d6a0*/  LDS.U R5, [R16+0x4] ;  /* 0x0000040010057984 */ /* 0x000ea40000001800 */
[----:B------:R-:W-:-:S02]  /*d6b0*/  IMAD.WIDE R6, R6, R7, c[0x0][0x190] ;  /* 0x0000640006067625 */ /* 0x000fc400078e0207 */
[----:B------:R-:W3:Y:S04]  /*d6c0*/  LDS.U R31, [R16+0x8] ;  /* 0x00000800101f7984 */ /* 0x000ee80000001800 */
[----:B------:R-:W4:Y:S01]  /*d6d0*/  LDS.U R39, [R16+0xc] ;  /* 0x00000c0010277984 */ /* 0x000f220000001800 */
[----:B------:R-:W-:-:S04]  /*d6e0*/  IADD3 R2, P0, R15, R6, RZ ;  /* 0x000000060f027210 */ /* 0x000fc80007f1e0ff */
[-C--:B------:R-:W-:Y:S02]  /*d6f0*/  IADD3 R8, P1, R17, R2.reuse, RZ ;  /* 0x0000000211087210 */ /* 0x080fe40007f3e0ff */
[----:B------:R-:W-:Y:S01]  /*d700*/  IADD3 R14, R14, 0x4, RZ ;  /* 0x000000040e0e7810 */ /* 0x000fe20007ffe0ff */
[-C--:B0-----:R-:W-:Y:S02]  /*d710*/  FMUL.FTZ R11, R30, R3.reuse ;  /* 0x000000031e0b7220 */ /* 0x081fe40000410000 */
[-C--:B------:R-:W-:Y:S02]  /*d720*/  FMUL.FTZ R13, R29, R3.reuse ;  /* 0x000000031d0d7220 */ /* 0x080fe40000410000 */
[----:B------:R-:W-:Y:S01]  /*d730*/  FMUL.FTZ R21, R28, R3 ;  /* 0x000000031c157220 */ /* 0x000fe20000410000 */
[----:B------:R-:W-:Y:S02]  /*d740*/  IADD3.X R3, R7, R41, RZ, P0, !PT ;  /* 0x0000002907037210 */ /* 0x000fe400007fe4ff */
[----:B------:R-:W-:Y:S01]  /*d750*/  IADD3 R4, P0, R15, R2, RZ ;  /* 0x000000020f047210 */ /* 0x000fe20007f1e0ff */
[----:B------:R-:W-:Y:S01]  /*d760*/  RED.E.ADD.F32.FTZ.RN.STRONG.GPU [R6], R11 ;  /* 0x0000000b0600798e */ /* 0x000fe20000114700 */
[----:B--2---:R-:W-:-:S02]  /*d770*/  FMUL.FTZ R23, R30, R5 ;  /* 0x000000051e177220 */ /* 0x004fc40000410000 */
[-C--:B------:R-:W-:Y:S01]  /*d780*/  FMUL.FTZ R25, R29, R5.reuse ;  /* 0x000000051d197220 */ /* 0x080fe20000410000 */
[----:B------:R-:W-:Y:S01]  /*d790*/  RED.E.ADD.F32.FTZ.RN.STRONG.GPU [R6+0x4], R13 ;  /* 0x0000040d0600798e */ /* 0x000fe20000114700 */
[----:B------:R-:W-:Y:S01]  /*d7a0*/  FMUL.FTZ R27, R28, R5 ;  /* 0x000000051c1b7220 */ /* 0x000fe20000410000 */
[----:B------:R-:W-:Y:S02]  /*d7b0*/  IADD3.X R5, R41, R3, RZ, P0, !PT ;  /* 0x0000000329057210 */ /* 0x000fe400007fe4ff */
[----:B------:R0:W-:Y:S01]  /*d7c0*/  RED.E.ADD.F32.FTZ.RN.STRONG.GPU [R6+0x8], R21 ;  /* 0x000008150600798e */ /* 0x0001e20000114700 */
[----:B------:R-:W-:Y:S01]  /*d7d0*/  IMAD.X R9, R43, 0x1, R3, P1 ;  /* 0x000000012b097824 */ /* 0x000fe200008e0603 */
[----:B------:R-:W-:Y:S02]  /*d7e0*/  IADD3 R12, P1, R17, R4, RZ ;  /* 0x00000004110c7210 */ /* 0x000fe40007f3e0ff */
[----:B------:R-:W-:Y:S01]  /*d7f0*/  RED.E.ADD.F32.FTZ.RN.STRONG.GPU [R2], R23 ;  /* 0x000000170200798e */ /* 0x000fe20000114700 */
[----:B---3--:R-:W-:-:S02]  /*d800*/  FMUL.FTZ R33, R30, R31 ;  /* 0x0000001f1e217220 */ /* 0x008fc40000410000 */
[----:B------:R-:W-:Y:S01]  /*d810*/  FMUL.FTZ R37, R29, R31 ;  /* 0x0000001f1d257220 */ /* 0x000fe20000410000 */
[----:B------:R-:W-:Y:S01]  /*d820*/  RED.E.ADD.F32.FTZ.RN.STRONG.GPU [R2+0x4], R25 ;  /* 0x000004190200798e */ /* 0x000fe20000114700 */
[----:B0-----:R-:W-:-:S03]  /*d830*/  IADD3 R6, P0, R19, R2, RZ ;  /* 0x0000000213067210 */ /* 0x001fc60007f1e0ff */
[----:B------:R0:W-:Y:S01]  /*d840*/  RED.E.ADD.F32.FTZ.RN.STRONG.GPU [R2+0x8], R27 ;  /* 0x0000081b0200798e */ /* 0x0001e20000114700 */
[----:B------:R-:W-:Y:S01]  /*d850*/  IADD3.X R7, R45, R3, RZ, P0, !PT ;  /* 0x000000032d077210 */ /* 0x000fe200007fe4ff */
[----:B------:R-:W-:Y:S01]  /*d860*/  FMUL.FTZ R31, R28, R31 ;  /* 0x0000001f1c1f7220 */ /* 0x000fe20000410000 */
[-C--:B------:R-:W-:Y:S01]  /*d870*/  IADD3 R10, P0, R15, R4.reuse, RZ ;  /* 0x000000040f0a7210 */ /* 0x080fe20007f1e0ff */
[----:B----4-:R-:W-:Y:S01]  /*d880*/  FMUL.FTZ R21, R30, R39 ;  /* 0x000000271e157220 */ /* 0x010fe20000410000 */
[----:B------:R2:W-:Y:S02]  /*d890*/  RED.E.ADD.F32.FTZ.RN.STRONG.GPU [R4], R33 ;  /* 0x000000210400798e */ /* 0x0005e40000114700 */
[----:B------:R-:W-:Y:S02]  /*d8a0*/  IADD3.X R11, R41, R5, RZ, P0, !PT ;  /* 0x00000005290b7210 */ /* 0x000fe400007fe4ff */
[----:B0-----:R-:W-:Y:S01]  /*d8b0*/  IADD3 R2, P2, R19, R4, RZ ;  /* 0x0000000413027210 */ /* 0x001fe20007f5e0ff */
[----:B------:R-:W-:Y:S01]  /*d8c0*/  FMUL.FTZ R23, R29, R39 ;  /* 0x000000271d177220 */ /* 0x000fe20000410000 */
[----:B------:R-:W-:Y:S01]  /*d8d0*/  ISETP.GE.AND P0, PT, R14, R49, PT ;  /* 0x000000310e00720c */ /* 0x000fe20003f06270 */
[----:B------:R-:W-:Y:S01]  /*d8e0*/  IMAD.X R13, R43, 0x1, R5, P1 ;  /* 0x000000012b0d7824 */ /* 0x000fe200008e0605 */
[----:B------:R-:W-:Y:S01]  /*d8f0*/  IADD3.X R3, R45, R5, RZ, P2, !PT ;  /* 0x000000052d037210 */ /* 0x000fe200017fe4ff */
[----:B------:R-:W-:Y:S01]  /*d900*/  FMUL.FTZ R39, R28, R39 ;  /* 0x000000271c277220 */ /* 0x000fe20000410000 */
[----:B------:R2:W-:Y:S04]  /*d910*/  RED.E.ADD.F32.FTZ.RN.STRONG.GPU [R8], R37 ;  /* 0x000000250800798e */ /* 0x0005e80000114700 */
[----:B------:R2:W-:Y:S04]  /*d920*/  RED.E.ADD.F32.FTZ.RN.STRONG.GPU [R6], R31 ;  /* 0x0000001f0600798e */ /* 0x0005e80000114700 */
[----:B------:R2:W-:Y:S04]  /*d930*/  RED.E.ADD.F32.FTZ.RN.STRONG.GPU [R10], R21 ;  /* 0x000000150a00798e */ /* 0x0005e80000114700 */
[----:B------:R2:W-:Y:S01]  /*d940*/  RED.E.ADD.F32.FTZ.RN.STRONG.GPU [R12], R23 ;  /* 0x000000170c00798e */ /* 0x0005e20000114700 */
[----:B------:R-:W-:-:S03]  /*d950*/  LEA R24, R0, R24, 0x2 ;  /* 0x0000001800187211 */ /* 0x000fc600078e10ff */
[----:B------:R2:W-:Y:S01]  /*d960*/  RED.E.ADD.F32.FTZ.RN.STRONG.GPU [R2], R39 ;  /* 0x000000270200798e */ /* 0x0005e20000114700 */
[----:B------:R-:W-:Y:S01]  /*d970*/  IADD3 R16, R16, 0x10, RZ ;  /* 0x0000001010107810 */ /* 0x000fe20007ffe0ff */
[----:B------:R-:W-:Y:S07]  /*d980*/  @!P0 BRA `(.L_x_230) ;  /* 0xfffffce000008947 */ /* 0x000fee000383ffff */
[----:B------:R-:W-:Y:S05]  /*d990*/  BSYNC B0 ;  /* 0x0000000000007941 */ /* 0x000fea0003800000 */
.L_x_229:
[----:B------:R-:W-:Y:S05]  /*d9a0*/  EXIT ;  /* 0x000000000000794d */ /* 0x000fea0003800000 */
.L_x_231:
[----:B------:R-:W-:-:S00]  /*d9b0*/  BRA `(.L_x_231) ;  /* 0xfffffff000007947 */ /* 0x000fc0000383ffff */
[----:B------:R-:W-:-:S00]  /*d9c0*/  NOP ;  /* 0x0000000000007918 */ /* 0x000fc00000000000 */
[----:B------:R-:W-:-:S00]  /*d9d0*/  NOP ;  /* 0x0000000000007918 */ /* 0x000fc00000000000 */
[----:B------:R-:W-:-:S00]  /*d9e0*/  NOP ;  /* 0x0000000000007918 */ /* 0x000fc00000000000 */
[----:B------:R-:W-:-:S00]  /*d9f0*/  NOP ;  /* 0x0000000000007918 */ /* 0x000fc00000000000 */
.L_x_597:


//--------------------- .text.kernel_cuda_filter_nlm_normalize --------------------------
	.section	.text.kernel_cuda_filter_nlm_normalize,"ax",@progbits
	.sectioninfo	@"SHI_REGISTERS=10"
	.align	128
        .global         kernel_cuda_filter_nlm_normalize
        .type           kernel_cuda_filter_nlm_normalize,@function
        .size           kernel_cuda_filter_nlm_normalize,(.L_x_598 - kernel_cuda_filter_nlm_normalize)
        .other          kernel_cuda_filter_nlm_normalize,@"STO_CUDA_ENTRY STV_DEFAULT"
kernel_cuda_filter_nlm_normalize:
.text.kernel_cuda_filter_nlm_normalize:
        /* <DEDUP_REMOVED lines=10> */
[----:B------:R-:W-:Y:S01]  /*00a0*/  MOV R2, 0x4 ;  /* 0x0000000400027802 */ /* 0x000fe20000000f00 */
[----:B------:R-:W-:-:S04]  /*00b0*/  IMAD R3, R3, c[0x0][0x178], R0 ;  /* 0x00005e0003037a24 */ /* 0x000fc800078e0200 */
[CC--:B------:R-:W-:Y:S02]  /*00c0*/  IMAD.WIDE R4, R3.reuse, R2.reuse, c[0x0][0x168] ;  /* 0x00005a0003047625 */ /* 0x0c0fe400078e0202 */
[----:B------:R-:W-:-:S08]  /*00d0*/  IMAD.WIDE R2, R3, R2, c[0x0][0x160] ;  /* 0x0000580003027625 */ /* 0x000fd000078e0202 */
[----:B------:R-:W2:Y:S04]  /*00e0*/  LDG.E.CONSTANT.SYS R4, [R4] ;  /* 0x0000000004047381 */ /* 0x000ea800001e6900 */
[----:B------:R-:W3:Y:S01]  /*00f0*/  LDG.E.SYS R0, [R2] ;  /* 0x0000000002007381 */ /* 0x000ee200001ee900 */
[----:B--2---:R-:W3:Y:S02]  /*0100*/  MUFU.RCP R7, R4 ;  /* 0x0000000400077308 */ /* 0x004ee40000001000 */
[----:B---3--:R-:W-:-:S08]  /*0110*/  FMUL.FTZ R7, R0, R7 ;  /* 0x0000000700077220 */ /* 0x008fd00000410000 */
[----:B------:R-:W-:Y:S01]  /*0120*/  STG.E.SYS [R2], R7 ;  /* 0x0000000702007386 */ /* 0x000fe2000010e900 */
[----:B------:R-:W-:Y:S05]  /*0130*/  EXIT ;  /* 0x000000000000794d */ /* 0x000fea0003800000 */
.L_x_232:
[----:B------:R-:W-:-:S00]  /*0140*/  BRA `(.L_x_232) ;  /* 0xfffffff000007947 */ /* 0x000fc0000383ffff */
[----:B------:R-:W-:-:S00]  /*0150*/  NOP ;  /* 0x0000000000007918 */ /* 0x000fc00000000000 */
[----:B------:R-:W-:-:S00]  /*0160*/  NOP ;  /* 0x0000000000007918 */ /* 0x000fc00000000000 */
[----:B------:R-:W-:-:S00]  /*0170*/  NOP ;  /* 0x0000000000007918 */ /* 0x000fc00000000000 */
.L_x_598:


//--------------------- .text.kernel_cuda_filter_nlm_update_output --------------------------
	.section	.text.kernel_cuda_filter_nlm_update_output,"ax",@progbits
	.sectioninfo	@"SHI_REGISTERS=42"
	.align	128
        .global         kernel_cuda_filter_nlm_update_output
        .type           kernel_cuda_filter_nlm_update_output,@function
        .size           kernel_cuda_filter_nlm_update_output,(.L_x_599 - kernel_cuda_filter_nlm_update_output)
        .other          kernel_cuda_filter_nlm_update_output,@"STO_CUDA_ENTRY STV_DEFAULT"
kernel_cuda_filter_nlm_update_output:
.text.kernel_cuda_filter_nlm_update_output:
[----:B------:R-:W-:-:S08]  /*0000*/  IMAD.MOV.U32 R1, RZ, RZ, c[0x0][0x28] ;  /* 0x00000a00ff017624 */ /* 0x000fd000078e00ff */
[----:B------:R-:W-:Y:S01]  /*0010*/  ULDC UR4, c[0x0][0x194] ;  /* 0x0000650000047ab9 */ /* 0x000fe20000000800 */
[----:B------:R-:W0:Y:S01]  /*0020*/  S2R R0, SR_CTAID.Y ;  /* 0x0000000000007919 */ /* 0x000e220000002600 */
[----:B------:R-:W-:Y:S01]  /*0030*/  ULEA UR4, UR4, 0x1, 0x1 ;  /* 0x0000000104047891 */ /* 0x000fe2000f8e083f */
[----:B------:R-:W-:Y:S02]  /*0040*/  BSSY B0, `(.L_x_233) ;  /* 0x0000062000007945 */ /* 0x000fe40003800000 */
[----:B------:R-:W0:Y:S03]  /*0050*/  S2R R5, SR_TID.Y ;  /* 0x0000000000057919 */ /* 0x000e260000002200 */
[----:B------:R-:W-:-:S06]  /*0060*/  IABS R7, UR4 ;  /* 0x0000000400077c13 */ /* 0x000fcc0008000000 */
[----:B------:R-:W1:Y:S01]  /*0070*/  I2F.RP R4, R7 ;  /* 0x0000000700047306 */ /* 0x000e620000209400 */
[----:B0-----:R-:W-:Y:S01]  /*0080*/  IMAD R0, R0, c[0x0][0x4], R5 ;  /* 0x0000010000007a24 */ /* 0x001fe200078e0205 */
[----:B-1----:R-:W0:Y:S04]  /*0090*/  MUFU.RCP R4, R4 ;  /* 0x0000000400047308 */ /* 0x002e280000001000 */
[----:B------:R-:W-:Y:S02]  /*00a0*/  ISETP.GE.AND P2, PT, R0, RZ, PT ;  /* 0x000000ff0000720c */ /* 0x000fe40003f46270 */
[----:B0-----:R-:W-:Y:S02]  /*00b0*/  IADD3 R2, R4, 0xffffffe, RZ ;  /* 0x0ffffffe04027810 */ /* 0x001fe40007ffe0ff */
[----:B------:R-:W-:-:S04]  /*00c0*/  IABS R4, R0 ;  /* 0x0000000000047213 */ /* 0x000fc80000000000 */
[----:B------:R0:W1:Y:S02]  /*00d0*/  F2I.FTZ.U32.TRUNC.NTZ R3, R2 ;  /* 0x0000000200037305 */ /* 0x000064000021f000 */
[----:B0-----:R-:W-:Y:S02]  /*00e0*/  IMAD.MOV.U32 R2, RZ, RZ, RZ ;  /* 0x000000ffff027224 */ /* 0x001fe400078e00ff */
[----:B-1----:R-:W-:-:S04]  /*00f0*/  IMAD.MOV R6, RZ, RZ, -R3 ;  /* 0x000000ffff067224 */ /* 0x002fc800078e0a03 */
        /* <DEDUP_REMOVED lines=12> */
[----:B------:R-:W-:Y:S01]  /*01c0*/  @!P1 IMAD.IADD R2, R2, 0x1, -R7 ;  /* 0x0000000102029824 */ /* 0x000fe200078e0a07 */
[----:B------:R-:W-:-:S03]  /*01d0*/  ISETP.NE.AND P1, PT, RZ, UR4, PT ;  /* 0x00000004ff007c0c */ /* 0x000fc6000bf25270 */
[C---:B------:R-:W-:Y:S01]  /*01e0*/  IMAD.IADD R3, R2.reuse, 0x1, -R7 ;  /* 0x0000000102037824 */ /* 0x040fe200078e0a07 */
[----:B------:R-:W-:-:S12]  /*01f0*/  ISETP.GE.U32.AND P0, PT, R2, R7, PT ;  /* 0x000000070200720c */ /* 0x000fd80003f06070 */
[----:B------:R-:W-:Y:S02]  /*0200*/  @P0 IADD3 R4, R4, 0x1, RZ ;  /* 0x0000000104040810 */ /* 0x000fe40007ffe0ff */
[----:B------:R-:W-:-:S03]  /*0210*/  ISETP.GT.U32.AND P0, PT, R7, R2, PT ;  /* 0x000000020700720c */ /* 0x000fc60003f04070 */
[----:B------:R-:W-:Y:S01]  /*0220*/  @!P3 IMAD.MOV R4, RZ, RZ, -R4 ;  /* 0x000000ffff04b224 */ /* 0x000fe200078e0a04 */
[----:B------:R-:W-:Y:S02]  /*0230*/  SEL R2, R3, R2, !P0 ;  /* 0x0000000203027207 */ /* 0x000fe40004000000 */
[----:B------:R-:W-:Y:S02]  /*0240*/  PLOP3.LUT P0, PT, PT, PT, PT, 0x80, 0x0 ;  /* 0x000000000000781c */ /* 0x000fe40003f0f070 */
[----:B------:R-:W-:Y:S01]  /*0250*/  SEL R14, R5, R4, !P1 ;  /* 0x00000004050e7207 */ /* 0x000fe20004800000 */
[----:B------:R-:W-:-:S03]  /*0260*/  @!P2 IMAD.MOV R2, RZ, RZ, -R2 ;  /* 0x000000ffff02a224 */ /* 0x000fc600078e0a02 */
[----:B------:R-:W-:Y:S02]  /*0270*/  ISETP.GE.AND P3, PT, R14, UR4, PT ;  /* 0x000000040e007c0c */ /* 0x000fe4000bf66270 */
[----:B------:R-:W-:Y:S02]  /*0280*/  SEL R13, R5, R2, !P1 ;  /* 0x00000002050d7207 */ /* 0x000fe40004800000 */
[----:B------:R-:W-:-:S08]  /*0290*/  CS2R R2, SRZ ;  /* 0x0000000000027805 */ /* 0x000fd0000001ff00 */
[----:B------:R-:W-:Y:S05]  /*02a0*/  @P3 BRA `(.L_x_234) ;  /* 0x000003b000003947 */ /* 0x000fea0003800000 */
[----:B------:R-:W-:Y:S02]  /*02b0*/  IADD3 R0, R13, -c[0x0][0x194], RZ ;  /* 0x800065000d007a10 */ /* 0x000fe40007ffe0ff */
[----:B------:R-:W-:Y:S02]  /*02c0*/  IADD3 R4, R14, -c[0x0][0x194], RZ ;  /* 0x800065000e047a10 */ /* 0x000fe40007ffe0ff */
[----:B------:R-:W-:Y:S01]  /*02d0*/  IMNMX R5, RZ, R0, !PT ;  /* 0x00000000ff057217 */ /* 0x000fe20007800200 */
[----:B------:R-:W-:Y:S01]  /*02e0*/  IMAD.MOV R7, RZ, RZ, -R0 ;  /* 0x000000ffff077224 */ /* 0x000fe200078e0a00 */
[----:B------:R-:W-:Y:S02]  /*02f0*/  IMNMX R6, RZ, R4, !PT ;  /* 0x00000004ff067217 */ /* 0x000fe40007800200 */
[----:B------:R-:W-:Y:S01]  /*0300*/  IADD3 R15, -R5, c[0x0][0x180], RZ ;  /* 0x00006000050f7a10 */ /* 0x000fe20007ffe1ff */
[----:B------:R-:W-:Y:S01]  /*0310*/  IMAD.MOV R5, RZ, RZ, -R4 ;  /* 0x000000ffff057224 */ /* 0x000fe200078e0a04 */
[----:B------:R-:W-:-:S02]  /*0320*/  IMNMX R16, RZ, R7, !PT ;  /* 0x00000007ff107217 */ /* 0x000fc40007800200 */
[----:B------:R-:W-:Y:S02]  /*0330*/  IADD3 R6, -R6, c[0x0][0x184], RZ ;  /* 0x0000610006067a10 */ /* 0x000fe40007ffe1ff */
[----:B------:R-:W-:Y:S02]  /*0340*/  IMNMX R7, R15, c[0x0][0x180], PT ;  /* 0x000060000f077a17 */ /* 0x000fe40003800200 */
[----:B------:R-:W-:Y:S02]  /*0350*/  IMNMX R5, RZ, R5, !PT ;  /* 0x00000005ff057217 */ /* 0x000fe40007800200 */
[----:B------:R-:W-:Y:S02]  /*0360*/  IMNMX R17, R6, c[0x0][0x184], PT ;  /* 0x0000610006117a17 */ /* 0x000fe40003800200 */
[----:B------:R-:W-:-:S04]  /*0370*/  ISETP.GT.AND P1, PT, R7, R16, PT ;  /* 0x000000100700720c */ /* 0x000fc80003f24270 */
[----:B------:R-:W-:-:S12]  /*0380*/  ISETP.LE.OR P1, PT, R17, R5, !P1 ;  /* 0x000000051100720c */ /* 0x000fd80004f23670 */
[----:B------:R-:W-:Y:S05]  /*0390*/  @P1 BRA `(.L_x_234) ;  /* 0x000002c000001947 */ /* 0x000fea0003800000 */
[----:B------:R-:W-:Y:S01]  /*03a0*/  IMAD.IADD R19, R7, 0x1, -R16 ;  /* 0x0000000107137824 */ /* 0x000fe200078e0a10 */
[----:B------:R-:W0:Y:S04]  /*03b0*/  S2R R8, SR_CTAID.X ;  /* 0x0000000000087919 */ /* 0x000e280000002500 */
[-C--:B------:R-:W-:Y:S01]  /*03c0*/  IABS R10, R19.reuse ;  /* 0x00000013000a7213 */ /* 0x080fe20000000000 */
[----:B------:R-:W0:Y:S01]  /*03d0*/  S2R R11, SR_TID.X ;  /* 0x00000000000b7919 */ /* 0x000e220000002100 */
[----:B------:R-:W-:-:S04]  /*03e0*/  IABS R18, R19 ;  /* 0x0000001300127213 */ /* 0x000fc80000000000 */
[----:B------:R-:W1:Y:S02]  /*03f0*/  I2F.RP R9, R10 ;  /* 0x0000000a00097306 */ /* 0x000e640000209400 */
[----:B-1----:R-:W1:Y:S01]  /*0400*/  MUFU.RCP R9, R9 ;  /* 0x0000000900097308 */ /* 0x002e620000001000 */
[----:B0-----:R-:W-:-:S05]  /*0410*/  IMAD R8, R8, c[0x0][0x0], R11 ;  /* 0x0000000008087a24 */ /* 0x001fca00078e020b */
[----:B------:R-:W-:Y:S02]  /*0420*/  IABS R12, R8 ;  /* 0x00000008000c7213 */ /* 0x000fe40000000000 */
[----:B-1----:R-:W-:Y:S01]  /*0430*/  IADD3 R6, R9, 0xffffffe, RZ ;  /* 0x0ffffffe09067810 */ /* 0x002fe20007ffe0ff */
[----:B------:R-:W-:-:S05]  /*0440*/  IMAD.MOV R9, RZ, RZ, -R18 ;  /* 0x000000ffff097224 */ /* 0x000fca00078e0a12 */
        /* <DEDUP_REMOVED lines=13> */
[----:B------:R-:W-:-:S05]  /*0520*/  @!P2 IMAD.IADD R9, R9, 0x1, -R10 ;  /* 0x000000010909a824 */ /* 0x000fca00078e0a0a */
        /* <DEDUP_REMOVED lines=8> */
[----:B------:R-:W-:-:S03]  /*05b0*/  SEL R8, R8, R9, !P2 ;  /* 0x0000000908087207 */ /* 0x000fc60005000000 */
[----:B------:R-:W-:-:S03]  /*05c0*/  IMAD.IADD R6, R5, 0x1, R6 ;  /* 0x0000000105067824 */ /* 0x000fc600078e0206 */
[----:B------:R-:W-:Y:S02]  /*05d0*/  @!P3 IMAD.MOV R8, RZ, RZ, -R8 ;  /* 0x000000ffff08b224 */ /* 0x000fe400078e0a08 */
[----:B------:R-:W-:-:S03]  /*05e0*/  ISETP.GE.AND P4, PT, R6, R17, PT ;  /* 0x000000110600720c */ /* 0x000fc60003f86270 */
[----:B------:R-:W-:-:S09]  /*05f0*/  SEL R7, R7, R8, !P1 ;  /* 0x0000000807077207 */ /* 0x000fd20004800000 */
[----:B------:R-:W-:Y:S01]  /*0600*/  @!P4 IMAD R9, R14, UR4, R13 ;  /* 0x000000040e09cc24 */ /* 0x000fe2000f8e020d */
[----:B------:R-:W-:Y:S01]  /*0610*/  @!P4 PLOP3.LUT P0, PT, PT, PT, PT, 0x8, 0x0 ;  /* 0x000000000000c81c */ /* 0x000fe20003f0e170 */
[----:B------:R-:W-:Y:S02]  /*0620*/  @!P4 IMAD.IADD R5, R16, 0x1, R7 ;  /* 0x000000011005c824 */ /* 0x000fe400078e0207 */
[----:B------:R-:W-:-:S04]  /*0630*/  @!P4 IMAD R9, R9, c[0x0][0x18c], RZ ;  /* 0x000063000909ca24 */ /* 0x000fc800078e02ff */
[--C-:B------:R-:W-:Y:S01]  /*0640*/  @!P4 IMAD.MOV.U32 R2, RZ, RZ, R9.reuse ;  /* 0x000000ffff02c224 */ /* 0x100fe200078e0009 */
[----:B------:R-:W-:-:S08]  /*0650*/  @!P4 SHF.R.S32.HI R3, RZ, 0x1f, R9 ;  /* 0x0000001fff03c819 */ /* 0x000fd00000011409 */
.L_x_234:
[----:B------:R-:W-:Y:S05]  /*0660*/  BSYNC B0 ;  /* 0x0000000000007941 */ /* 0x000fea0003800000 */
.L_x_233:
[----:B------:R-:W-:Y:S05]  /*0670*/  @P0 EXIT ;  /* 0x000000000000094d */ /* 0x000fea0003800000 */
[C---:B------:R-:W-:Y:S01]  /*0680*/  IADD3 R7, R5.reuse, -c[0x0][0x198], RZ ;  /* 0x8000660005077a10 */ /* 0x040fe20007ffe0ff */
[----:B------:R-:W-:Y:S01]  /*0690*/  BSSY B0, `(.L_x_235) ;  /* 0x0000086000007945 */ /* 0x000fe20003800000 */
[----:B------:R-:W-:Y:S01]  /*06a0*/  IADD3.X R8, R5, c[0x0][0x198], RZ, PT, !PT ;  /* 0x0000660005087a10 */ /* 0x000fe20003ffe4ff */
[----:B------:R-:W-:Y:S01]  /*06b0*/  IMAD.MOV.U32 R12, RZ, RZ, RZ ;  /* 0x000000ffff0c7224 */ /* 0x000fe200078e00ff */
[----:B------:R-:W-:Y:S02]  /*06c0*/  IMNMX R9, R16, R7, !PT ;  /* 0x0000000710097217 */ /* 0x000fe40007800200 */
[----:B------:R-:W-:-:S04]  /*06d0*/  IMNMX R8, R15, R8, PT ;  /* 0x000000080f087217 */ /* 0x000fc80003800200 */
[C---:B------:R-:W-:Y:S01]  /*06e0*/  ISETP.GT.AND P0, PT, R8.reuse, R9, PT ;  /* 0x000000090800720c */ /* 0x040fe20003f04270 */
[----:B------:R-:W-:-:S11]  /*06f0*/  IMAD.IADD R7, R8, 0x1, -R9 ;  /* 0x0000000108077824 */ /* 0x000fd600078e0a09 */
[----:B------:R-:W-:Y:S05]  /*0700*/  @!P0 BRA `(.L_x_236) ;  /* 0x000007e000008947 */ /* 0x000fea0003800000 */
[----:B------:R-:W-:Y:S01]  /*0710*/  LOP3.LUT R10, R7, 0x3, RZ, 0xc0, !PT ;  /* 0x00000003070a7812 */ /* 0x000fe200078ec0ff */
[----:B------:R-:W-:Y:S01]  /*0720*/  BSSY B1, `(.L_x_237) ;  /* 0x0000023000017945 */ /* 0x000fe20003800000 */
[----:B------:R-:W-:Y:S02]  /*0730*/  IMAD.MOV.U32 R12, RZ, RZ, RZ ;  /* 0x000000ffff0c7224 */ /* 0x000fe400078e00ff */
[----:B------:R-:W-:-:S12]  /*0740*/  ISETP.NE.AND P0, PT, R10, RZ, PT ;  /* 0x000000ff0a00720c */ /* 0x000fd80003f05270 */
[----:B------:R-:W-:Y:S05]  /*0750*/  @!P0 BRA `(.L_x_238) ;  /* 0x000001f000008947 */ /* 0x000fea0003800000 */
[----:B------:R-:W-:Y:S01]  /*0760*/  ISETP.NE.AND P0, PT, R10, 0x1, PT ;  /* 0x000000010a00780c */ /* 0x000fe20003f05270 */
[----:B------:R-:W-:Y:S01]  /*0770*/  BSSY B2, `(.L_x_239) ;  /* 0x0000015000027945 */ /* 0x000fe20003800000 */
[----:B------:R-:W-:-:S10]  /*0780*/  IMAD.MOV.U32 R14, RZ, RZ, RZ ;  /* 0x000000ffff0e7224 */ /* 0x000fd400078e00ff */
[----:B------:R-:W-:Y:S05]  /*0790*/  @!P0 BRA `(.L_x_240) ;  /* 0x0000012000008947 */ /* 0x000fea0003800000 */
[----:B------:R-:W-:-:S12]  /*07a0*/  ISETP.NE.AND P0, PT, R10, 0x2, PT ;  /* 0x000000020a00780c */ /* 0x000fd80003f05270 */
[----:B------:R-:W-:Y:S01]  /*07b0*/  @P0 IMAD R11, R6, c[0x0][0x188], R9 ;  /* 0x00006200060b0a24 */ /* 0x000fe200078e0209 */
[----:B------:R-:W-:-:S04]  /*07c0*/  @P0 IADD3 R9, R9, 0x1, RZ ;  /* 0x0000000109090810 */ /* 0x000fc80007ffe0ff */
[----:B------:R-:W-:Y:S01]  /*07d0*/  @P0 IADD3 R12, P1, R11, R2, RZ ;  /* 0x000000020b0c0210 */ /* 0x000fe20007f3e0ff */
[----:B------:R-:W-:-:S03]  /*07e0*/  IMAD R13, R6, c[0x0][0x188], R9 ;  /* 0x00006200060d7a24 */ /* 0x000fc600078e0209 */
[-C--:B------:R-:W-:Y:S02]  /*07f0*/  @P0 LEA.HI.X.SX32 R11, R11, R3.reuse, 0x1, P1 ;  /* 0x000000030b0b0211 */ /* 0x080fe400008f0eff */
[C---:B------:R-:W-:Y:S02]  /*0800*/  @P0 LEA R10, P1, R12.reuse, c[0x0][0x160], 0x2 ;  /* 0x000058000c0a0a11 */ /* 0x040fe400078210ff */
[C---:B------:R-:W-:Y:S02]  /*0810*/  IADD3 R14, P2, R13.reuse, R2, RZ ;  /* 0x000000020d0e7210 */ /* 0x040fe40007f5e0ff */
[----:B------:R-:W-:Y:S02]  /*0820*/  @P0 LEA.HI.X R11, R12, c[0x0][0x164], R11, 0x2, P1 ;  /* 0x000059000c0b0a11 */ /* 0x000fe400008f140b */
[----:B------:R-:W-:-:S06]  /*0830*/  LEA.HI.X.SX32 R13, R13, R3, 0x1, P2 ;  /* 0x000000030d0d7211 */ /* 0x000fcc00010f0eff */
[C---:B------:R-:W-:Y:S01]  /*0840*/  LEA R12, P1, R14.reuse, c[0x0][0x160], 0x2 ;  /* 0x000058000e0c7a11 */ /* 0x040fe200078210ff */
[----:B------:R-:W2:Y:S03]  /*0850*/  @P0 LDG.E.CONSTANT.SYS R10, [R10] ;  /* 0x000000000a0a0381 */ /* 0x000ea600001e6900 */
[----:B------:R-:W-:-:S08]  /*0860*/  LEA.HI.X R13, R14, c[0x0][0x164], R13, 0x2, P1 ;  /* 0x000059000e0d7a11 */ /* 0x000fd000008f140d */
[----:B------:R-:W3:Y:S01]  /*0870*/  LDG.E.CONSTANT.SYS R13, [R12] ;  /* 0x000000000c0d7381 */ /* 0x000ee200001e6900 */
[----:B------:R-:W-:Y:S01]  /*0880*/  IMAD.MOV.U32 R14, RZ, RZ, RZ ;  /* 0x000000ffff0e7224 */ /* 0x000fe200078e00ff */
[----:B------:R-:W-:-:S03]  /*0890*/  IADD3 R9, R9, 0x1, RZ ;  /* 0x0000000109097810 */ /* 0x000fc60007ffe0ff */
[----:B--2---:R-:W-:-:S04]  /*08a0*/  @P0 FADD.FTZ R14, RZ, R10 ;  /* 0x0000000aff0e0221 */ /* 0x004fc80000010000 */
[----:B---3--:R-:W-:-:S08]  /*08b0*/  FADD.FTZ R14, R13, R14 ;  /* 0x0000000e0d0e7221 */ /* 0x008fd00000010000 */
.L_x_240:
[----:B------:R-:W-:Y:S05]  /*08c0*/  BSYNC B2 ;  /* 0x0000000000027941 */ /* 0x000fea0003800000 */
.L_x_239:
[----:B------:R-:W-:-:S05]  /*08d0*/  IMAD R11, R6, c[0x0][0x188], R9 ;  /* 0x00006200060b7a24 */ /* 0x000fca00078e0209 */
[----:B------:R-:W-:-:S04]  /*08e0*/  IADD3 R12, P0, R11, R2, RZ ;  /* 0x000000020b0c7210 */ /* 0x000fc80007f1e0ff */
[----:B------:R-:W-:Y:S02]  /*08f0*/  LEA.HI.X.SX32 R11, R11, R3, 0x1, P0 ;  /* 0x000000030b0b7211 */ /* 0x000fe400000f0eff */
[----:B------:R-:W-:-:S04]  /*0900*/  LEA R10, P0, R12, c[0x0][0x160], 0x2 ;  /* 0x000058000c0a7a11 */ /* 0x000fc800078010ff */
[----:B------:R-:W-:-:S08]  /*0910*/  LEA.HI.X R11, R12, c[0x0][0x164], R11, 0x2, P0 ;  /* 0x000059000c0b7a11 */ /* 0x000fd000000f140b */
[----:B------:R-:W2:Y:S01]  /*0920*/  LDG.E.CONSTANT.SYS R11, [R10] ;  /* 0x000000000a0b7381 */ /* 0x000ea200001e6900 */
[----:B------:R-:W-:Y:S01]  /*0930*/  IADD3 R9, R9, 0x1, RZ ;  /* 0x0000000109097810 */ /* 0x000fe20007ffe0ff */
[----:B--2---:R-:W-:-:S08]  /*0940*/  FADD.FTZ R12, R11, R14 ;  /* 0x0000000e0b0c7221 */ /* 0x004fd00000010000 */
.L_x_238:
[----:B------:R-:W-:Y:S05]  /*0950*/  BSYNC B1 ;  /* 0x0000000000017941 */ /* 0x000fea0003800000 */
.L_x_237:
[----:B------:R-:W-:-:S12]  /*0960*/  ISETP.GE.U32.AND P0, PT, R7, 0x4, PT ;  /* 0x000000040700780c */ /* 0x000fd80003f06070 */
[----:B------:R-:W-:Y:S05]  /*0970*/  @!P0 BRA `(.L_x_236) ;  /* 0x0000057000008947 */ /* 0x000fea0003800000 */
[--C-:B------:R-:W-:Y:S01]  /*0980*/  IMAD.IADD R13, R8, 0x1, -R9.reuse ;  /* 0x00000001080d7824 */ /* 0x100fe200078e0a09 */
[----:B------:R-:W-:Y:S01]  /*0990*/  BSSY B1, `(.L_x_241) ;  /* 0x0000030000017945 */ /* 0x000fe20003800000 */
[----:B------:R-:W-:-:S03]  /*09a0*/  IMAD R11, R6, c[0x0][0x188], R9 ;  /* 0x00006200060b7a24 */ /* 0x000fc600078e0209 */
[----:B------:R-:W-:Y:S02]  /*09b0*/  ISETP.GT.AND P1, PT, R13, 0xc, PT ;  /* 0x0000000c0d00780c */ /* 0x000fe40003f24270 */
[----:B------:R-:W-:-:S04]  /*09c0*/  IADD3 R10, P0, R11, R2, RZ ;  /* 0x000000020b0a7210 */ /* 0x000fc80007f1e0ff */
[----:B------:R-:W-:Y:S02]  /*09d0*/  LEA.HI.X.SX32 R3, R11, R3, 0x1, P0 ;  /* 0x000000030b037211 */ /* 0x000fe400000f0eff */
[----:B------:R-:W-:-:S04]  /*09e0*/  LEA R2, P0, R10, c[0x0][0x160], 0x2 ;  /* 0x000058000a027a11 */ /* 0x000fc800078010ff */
[----:B------:R-:W-:Y:S02]  /*09f0*/  LEA.HI.X R3, R10, c[0x0][0x164], R3, 0x2, P0 ;  /* 0x000059000a037a11 */ /* 0x000fe400000f1403 */
[----:B------:R-:W-:Y:S01]  /*0a00*/  PLOP3.LUT P0, PT, PT, PT, PT, 0x80, 0x0 ;  /* 0x000000000000781c */ /* 0x000fe20003f0f070 */
[----:B------:R-:W-:Y:S11]  /*0a10*/  @!P1 BRA `(.L_x_242) ;  /* 0x0000027000009947 */ /* 0x000ff60003800000 */
[----:B------:R-:W-:Y:S02]  /*0a20*/  PLOP3.LUT P0, PT, PT, PT, PT, 0x8, 0x0 ;  /* 0x000000000000781c */ /* 0x000fe40003f0e170 */
[----:B------:R-:W-:-:S10]  /*0a30*/  IADD3 R14, R8, -0xc, RZ ;  /* 0xfffffff4080e7810 */ /* 0x000fd40007ffe0ff */
.L_x_243:
        /* <DEDUP_REMOVED lines=18> */
[----:B0-----:R-:W-:-:S05]  /*0b60*/  IADD3 R2, P2, R2, 0x40, RZ ;  /* 0x0000004002027810 */ /* 0x001fca0007f5e0ff */
[----:B------:R-:W-:Y:S02]  /*0b70*/  IMAD.X R3, RZ, RZ, R3, P2 ;  /* 0x000000ffff037224 */ /* 0x000fe400010e0603 */
        /* <DEDUP_REMOVED lines=17> */
.L_x_242:
[----:B------:R-:W-:Y:S05]  /*0c90*/  BSYNC B1 ;  /* 0x0000000000017941 */ /* 0x000fea0003800000 */
.L_x_241:
[----:B------:R-:W-:Y:S01]  /*0ca0*/  IMAD.IADD R10, R8, 0x1, -R9 ;  /* 0x00000001080a7824 */ /* 0x000fe200078e0a09 */
[----:B------:R-:W-:Y:S04]  /*0cb0*/  BSSY B1, `(.L_x_244) ;  /* 0x0000019000017945 */ /* 0x000fe80003800000 */
[----:B------:R-:W-:-:S12]  /*0cc0*/  ISETP.GT.AND P1, PT, R10, 0x4, PT ;  /* 0x000000040a00780c */ /* 0x000fd80003f24270 */
[----:B------:R-:W-:Y:S05]  /*0cd0*/  @!P1 BRA `(.L_x_245) ;  /* 0x0000016000009947 */ /* 0x000fea0003800000 */
[----:B------:R-:W2:Y:S04]  /*0ce0*/  LDG.E.CONSTANT.SYS R11, [R2] ;  /* 0x00000000020b7381 */ /* 0x000ea800001e6900 */
[----:B------:R-:W3:Y:S04]  /*0cf0*/  LDG.E.CONSTANT.SYS R10, [R2+0x4] ;  /* 0x00000400020a7381 */ /* 0x000ee800001e6900 */
[----:B------:R-:W4:Y:S04]  /*0d00*/  LDG.E.CONSTANT.SYS R13, [R2+0x8] ;  /* 0x00000800020d7381 */ /* 0x000f2800001e6900 */
[----:B------:R-:W5:Y:S04]  /*0d10*/  LDG.E.CONSTANT.SYS R15, [R2+0xc] ;  /* 0x00000c00020f7381 */ /* 0x000f6800001e6900 */
        /* <DEDUP_REMOVED lines=9> */
[----:B----4-:R-:W-:Y:S02]  /*0db0*/  FADD.FTZ R10, R10, R13 ;  /* 0x0000000d0a0a7221 */ /* 0x010fe40000010000 */
[----:B------:R-:W-:Y:S02]  /*0dc0*/  IMAD.X R14, RZ, RZ, R3, P1 ;  /* 0x000000ffff0e7224 */ /* 0x000fe400008e0603 */
[----:B-----5:R-:W-:Y:S02]  /*0dd0*/  FADD.FTZ R10, R10, R15 ;  /* 0x0000000f0a0a7221 */ /* 0x020fe40000010000 */
[----:B0-----:R-:W-:Y:S02]  /*0de0*/  IMAD.MOV.U32 R2, RZ, RZ, R11 ;  /* 0x000000ffff027224 */ /* 0x001fe400078e000b */
[----:B------:R-:W-:Y:S02]  /*0df0*/  FADD.FTZ R10, R10, R17 ;  /* 0x000000110a0a7221 */ /* 0x000fe40000010000 */
[----:B------:R-:W-:-:S02]  /*0e00*/  IMAD.MOV.U32 R3, RZ, RZ, R14 ;  /* 0x000000ffff037224 */ /* 0x000fc400078e000e */
[----:B------:R-:W-:-:S04]  /*0e10*/  FADD.FTZ R10, R10, R19 ;  /* 0x000000130a0a7221 */ /* 0x000fc80000010000 */
[----:B------:R-:W-:-:S04]  /*0e20*/  FADD.FTZ R10, R10, R21 ;  /* 0x000000150a0a7221 */ /* 0x000fc80000010000 */
[----:B------:R-:W-:-:S08]  /*0e30*/  FADD.FTZ R12, R10, R23 ;  /* 0x000000170a0c7221 */ /* 0x000fd00000010000 */
.L_x_245:
[----:B------:R-:W-:Y:S05]  /*0e40*/  BSYNC B1 ;  /* 0x0000000000017941 */ /* 0x000fea0003800000 */
.L_x_244:
        /* <DEDUP_REMOVED lines=10> */
.L_x_236:
[----:B------:R-:W-:Y:S05]  /*0ef0*/  BSYNC B0 ;  /* 0x0000000000007941 */ /* 0x000fea0003800000 */
.L_x_235:
[----:B------:R-:W0:Y:S01]  /*0f00*/  I2F R7, R7 ;  /* 0x0000000700077306 */ /* 0x000e220000201400 */
[----:B------:R-:W-:Y:S01]  /*0f10*/  ISETP.NE.U32.AND P0, PT, RZ, c[0x0][0x170], PT ;  /* 0x00005c00ff007a0c */ /* 0x000fe20003f05070 */
[--C-:B------:R-:W-:Y:S02]  /*0f20*/  IMAD R14, R6, c[0x0][0x188], R5.reuse ;  /* 0x00006200060e7a24 */ /* 0x100fe400078e0205 */
[----:B------:R-:W-:Y:S01]  /*0f30*/  IMAD.MOV.U32 R9, RZ, RZ, 0x4 ;  /* 0x00000004ff097424 */ /* 0x000fe200078e00ff */
[----:B------:R-:W-:Y:S01]  /*0f40*/  ISETP.NE.AND.EX P0, PT, RZ, c[0x0][0x174], PT, P0 ;  /* 0x00005d00ff007a0c */ /* 0x000fe20003f05300 */
[----:B------:R-:W-:Y:S02]  /*0f50*/  IMAD.IADD R4, R4, 0x1, R6 ;  /* 0x0000000104047824 */ /* 0x000fe400078e0206 */
[----:B------:R-:W-:Y:S02]  /*0f60*/  IMAD.IADD R5, R0, 0x1, R5 ;  /* 0x0000000100057824 */ /* 0x000fe400078e0205 */
[----:B------:R-:W-:-:S02]  /*0f70*/  IMAD.WIDE R10, R14, R9, c[0x0][0x178] ;  /* 0x00005e000e0a7625 */ /* 0x000fc400078e0209 */
[----:B------:R-:W-:Y:S01]  /*0f80*/  IMAD R5, R4, c[0x0][0x188], R5 ;  /* 0x0000620004057a24 */ /* 0x000fe200078e0205 */
[----:B0-----:R-:W0:Y:S02]  /*0f90*/  MUFU.RCP R3, R7 ;  /* 0x0000000700037308 */ /* 0x001e240000001000 */
[----:B0-----:R-:W-:Y:S02]  /*0fa0*/  FMUL.FTZ R15, R3, R12 ;  /* 0x0000000c030f7220 */ /* 0x001fe40000410000 */
[----:B------:R-:W-:Y:S06]  /*0fb0*/  @!P0 BRA `(.L_x_246) ;  /* 0x0000012000008947 */ /* 0x000fec0003800000 */
[----:B------:R-:W-:Y:S01]  /*0fc0*/  ISETP.NE.AND P0, PT, RZ, c[0x0][0x190], PT ;  /* 0x00006400ff007a0c */ /* 0x000fe20003f05270 */
[C---:B------:R-:W-:Y:S01]  /*0fd0*/  IMAD.WIDE R2, R5.reuse, R9, c[0x0][0x168] ;  /* 0x00005a0005027625 */ /* 0x040fe200078e0209 */
[----:B------:R-:W-:Y:S09]  /*0fe0*/  RED.E.ADD.F32.FTZ.RN.STRONG.GPU [R10], R15 ;  /* 0x0000000f0a00798e */ /* 0x000ff20000114700 */
[----:B------:R-:W2:Y:S01]  /*0ff0*/  LDG.E.CONSTANT.SYS R0, [R2] ;  /* 0x0000000002007381 */ /* 0x000ea200001e6900 */
[----:B------:R-:W-:Y:S01]  /*1000*/  @P0 IADD3 R4, R5, c[0x0][0x190], RZ ;  /* 0x0000640005040a10 */ /* 0x000fe20007ffe0ff */
[----:B------:R-:W-:-:S04]  /*1010*/  @P0 IMAD.MOV.U32 R6, RZ, RZ, c[0x0][0x190] ;  /* 0x00006400ff060624 */ /* 0x000fc800078e00ff */
[----:B------:R-:W-:Y:S02]  /*1020*/  @P0 IMAD R6, R6, 0x2, R5 ;  /* 0x0000000206060824 */ /* 0x000fe400078e0205 */
[-C--:B------:R-:W-:Y:S02]  /*1030*/  @P0 IMAD.WIDE R4, R4, R9.reuse, c[0x0][0x168] ;  /* 0x00005a0004040625 */ /* 0x080fe400078e0209 */
[----:B------:R-:W-:-:S08]  /*1040*/  @P0 IMAD.WIDE R6, R6, R9, c[0x0][0x168] ;  /* 0x00005a0006060625 */ /* 0x000fd000078e0209 */
[----:B------:R-:W2:Y:S04]  /*1050*/  @P0 LDG.E.CONSTANT.SYS R5, [R4] ;  /* 0x0000000004050381 */ /* 0x000ea800001e6900 */
[----:B------:R-:W3:Y:S01]  /*1060*/  @P0 LDG.E.CONSTANT.SYS R7, [R6] ;  /* 0x0000000006070381 */ /* 0x000ee200001e6900 */
[----:B--2---:R-:W-:-:S04]  /*1070*/  @P0 FADD.FTZ R8, R0, R5 ;  /* 0x0000000500080221 */ /* 0x004fc80000010000 */
[----:B---3--:R-:W-:-:S04]  /*1080*/  @P0 FADD.FTZ R8, R8, R7 ;  /* 0x0000000708080221 */ /* 0x008fc80000010000 */
[----:B------:R-:W-:Y:S02]  /*1090*/  @P0 FMUL.FTZ R0, R8, 0.3333333432674407959 ;  /* 0x3eaaaaab08000820 */ /* 0x000fe40000410000 */
[----:B------:R-:W-:Y:S02]  /*10a0*/  IMAD.WIDE R8, R14, R9, c[0x0][0x170] ;  /* 0x00005c000e087625 */ /* 0x000fe400078e0209 */
[----:B------:R-:W-:-:S08]  /*10b0*/  FMUL.FTZ R13, R15, R0 ;  /* 0x000000000f0d7220 */ /* 0x000fd00000410000 */
[----:B------:R-:W-:Y:S01]  /*10c0*/  RED.E.ADD.F32.FTZ.RN.STRONG.GPU [R8], R13 ;  /* 0x0000000d0800798e */ /* 0x000fe20000114700 */
[----:B------:R-:W-:Y:S05]  /*10d0*/  EXIT ;  /* 0x000000000000794d */ /* 0x000fea0003800000 */
.L_x_246:
[----:B------:R-:W-:Y:S01]  /*10e0*/  STG.E.SYS [R10], R15 ;  /* 0x0000000f0a007386 */ /* 0x000fe2000010e900 */
[----:B------:R-:W-:Y:S05]  /*10f0*/  EXIT ;  /* 0x000000000000794d */ /* 0x000fea0003800000 */
.L_x_247:
[----:B------:R-:W-:-:S00]  /*1100*/  BRA `(.L_x_247) ;  /* 0xfffffff000007947 */ /* 0x000fc0000383ffff */
[----:B------:R-:W-:-:S00]  /*1110*/  NOP ;  /* 0x0000000000007918 */ /* 0x000fc00000000000 */
[----:B------:R-:W-:-:S00]  /*1120*/  NOP ;  /* 0x0000000000007918 */ /* 0x000fc00000000000 */
[----:B------:R-:W-:-:S00]  /*1130*/  NOP ;  /* 0x0000000000007918 */ /* 0x000fc00000000000 */
[----:B------:R-:W-:-:S00]  /*1140*/  NOP ;  /* 0x0000000000007918 */ /* 0x000fc00000000000 */
[----:B------:R-:W-:-:S00]  /*1150*/  NOP ;  /* 0x0000000000007918 */ /* 0x000fc00000000000 */
[----:B------:R-:W-:-:S00]  /*1160*/  NOP ;  /* 0x0000000000007918 */ /* 0x000fc00000000000 */
[----:B------:R-:W-:-:S00]  /*1170*/  NOP ;  /* 0x0000000000007918 */ /* 0x000fc00000000000 */
.L_x_599:


//--------------------- .text.kernel_cuda_filter_nlm_calc_weight --------------------------
	.section	.text.kernel_cuda_filter_nlm_calc_weight,"ax",@progbits
	.sectioninfo	@"SHI_REGISTERS=43"
	.align	128
        .global         kernel_cuda_filter_nlm_calc_weight
        .type           kernel_cuda_filter_nlm_calc_weight,@function
        .size           kernel_cuda_filter_nlm_calc_weight,(.L_x_600 - kernel_cuda_filter_nlm_calc_weight)
        .other          kernel_cuda_filter_nlm_calc_weight,@"STO_CUDA_ENTRY STV_DEFAULT"
kernel_cuda_filter_nlm_calc_weight:
.text.kernel_cuda_filter_nlm_calc_weight:
        /* <DEDUP_REMOVED lines=47> */
[----:B------:R-:W-:Y:S01]  /*02f0*/  IMNMX R0, RZ, R4, !PT ;  /* 0x00000004ff007217 */ /* 0x000fe20007800200 */
[----:B------:R-:W-:Y:S01]  /*0300*/  IMAD.MOV R4, RZ, RZ, -R4 ;  /* 0x000000ffff047224 */ /* 0x000fe200078e0a04 */
[----:B------:R-:W-:Y:S02]  /*0310*/  IADD3 R17, -R5, c[0x0][0x170], RZ ;  /* 0x00005c0005117a10 */ /* 0x000fe40007ffe1ff */
        /* <DEDUP_REMOVED lines=9> */
[----:B------:R-:W0:Y:S04]  /*03b0*/  S2R R9, SR_TID.X ;  /* 0x0000000000097919 */ /* 0x000e280000002100 */
[-C--:B------:R-:W-:Y:S01]  /*03c0*/  IABS R11, R19.reuse ;  /* 0x00000013000b7213 */ /* 0x080fe20000000000 */
[----:B------:R-:W0:Y:S01]  /*03d0*/  S2R R6, SR_CTAID.X ;  /* 0x0000000000067919 */ /* 0x000e220000002500 */
[----:B------:R-:W-:-:S04]  /*03e0*/  IABS R14, R19 ;  /* 0x00000013000e7213 */ /* 0x000fc80000000000 */
[----:B------:R-:W1:Y:S01]  /*03f0*/  I2F.RP R7, R11 ;  /* 0x0000000b00077306 */ /* 0x000e620000209400 */
[----:B------:R-:W-:Y:S01]  /*0400*/  IMAD.MOV R14, RZ, RZ, -R14 ;  /* 0x000000ffff0e7224 */ /* 0x000fe200078e0a0e */
[----:B-1----:R-:W1:Y:S01]  /*0410*/  MUFU.RCP R7, R7 ;  /* 0x0000000700077308 */ /* 0x002e620000001000 */
[----:B0-----:R-:W-:Y:S01]  /*0420*/  IMAD R6, R6, c[0x0][0x0], R9 ;  /* 0x0000000006067a24 */ /* 0x001fe200078e0209 */
[----:B-1----:R-:W-:-:S04]  /*0430*/  IADD3 R4, R7, 0xffffffe, RZ ;  /* 0x0ffffffe07047810 */ /* 0x002fc80007ffe0ff */
[----:B------:R-:W-:Y:S02]  /*0440*/  LOP3.LUT R7, R6, R19, RZ, 0x3c, !PT ;  /* 0x0000001306077212 */ /* 0x000fe400078e3cff */
[----:B------:R0:W1:Y:S02]  /*0450*/  F2I.FTZ.U32.TRUNC.NTZ R5, R4 ;  /* 0x0000000400057305 */ /* 0x000064000021f000 */
[----:B------:R-:W-:Y:S01]  /*0460*/  ISETP.GE.AND P3, PT, R7, RZ, PT ;  /* 0x000000ff0700720c */ /* 0x000fe20003f66270 */
[----:B0-----:R-:W-:Y:S02]  /*0470*/  IMAD.MOV.U32 R4, RZ, RZ, RZ ;  /* 0x000000ffff047224 */ /* 0x001fe400078e00ff */
[----:B-1----:R-:W-:-:S04]  /*0480*/  IMAD.MOV R8, RZ, RZ, -R5 ;  /* 0x000000ffff087224 */ /* 0x002fc800078e0a05 */
[----:B------:R-:W-:Y:S01]  /*0490*/  IMAD R9, R8, R11, RZ ;  /* 0x0000000b08097224 */ /* 0x000fe200078e02ff */
[----:B------:R-:W-:-:S03]  /*04a0*/  IABS R8, R6 ;  /* 0x0000000600087213 */ /* 0x000fc60000000000 */
[----:B------:R-:W-:Y:S01]  /*04b0*/  IMAD.HI.U32 R5, R5, R9, R4 ;  /* 0x0000000905057227 */ /* 0x000fe200078e0004 */
[----:B------:R-:W-:Y:S01]  /*04c0*/  LOP3.LUT R9, RZ, R19, RZ, 0x33, !PT ;  /* 0x00000013ff097212 */ /* 0x000fe200078e33ff */
[----:B------:R-:W-:-:S04]  /*04d0*/  IMAD.MOV.U32 R4, RZ, RZ, R14 ;  /* 0x000000ffff047224 */ /* 0x000fc800078e000e */
[----:B------:R-:W-:-:S04]  /*04e0*/  IMAD.HI.U32 R5, R5, R8, RZ ;  /* 0x0000000805057227 */ /* 0x000fc800078e00ff */
[C---:B------:R-:W-:Y:S01]  /*04f0*/  IMAD R4, R5.reuse, R4, R8 ;  /* 0x0000000405047224 */ /* 0x040fe200078e0208 */
[----:B------:R-:W-:-:S04]  /*0500*/  IADD3 R8, R5, 0x1, RZ ;  /* 0x0000000105087810 */ /* 0x000fc80007ffe0ff */
[----:B------:R-:W-:-:S04]  /*0510*/  ISETP.GT.U32.AND P2, PT, R11, R4, PT ;  /* 0x000000040b00720c */ /* 0x000fc80003f44070 */
[----:B------:R-:W-:-:S08]  /*0520*/  SEL R8, R8, R5, !P2 ;  /* 0x0000000508087207 */ /* 0x000fd00005000000 */
[----:B------:R-:W-:-:S04]  /*0530*/  @!P2 IMAD.IADD R4, R4, 0x1, -R11 ;  /* 0x000000010404a824 */ /* 0x000fc800078e0a0b */
[C---:B------:R-:W-:Y:S01]  /*0540*/  IMAD.IADD R7, R4.reuse, 0x1, -R11 ;  /* 0x0000000104077824 */ /* 0x040fe200078e0a0b */
[----:B------:R-:W-:Y:S02]  /*0550*/  ISETP.GE.U32.AND P1, PT, R4, R11, PT ;  /* 0x0000000b0400720c */ /* 0x000fe40003f26070 */
[----:B------:R-:W-:-:S04]  /*0560*/  ISETP.GT.U32.AND P2, PT, R11, R4, PT ;  /* 0x000000040b00720c */ /* 0x000fc80003f44070 */
[----:B------:R-:W-:-:S06]  /*0570*/  SEL R4, R7, R4, !P2 ;  /* 0x0000000407047207 */ /* 0x000fcc0005000000 */
[----:B------:R-:W-:Y:S02]  /*0580*/  @P1 IADD3 R8, R8, 0x1, RZ ;  /* 0x0000000108081810 */ /* 0x000fe40007ffe0ff */
[----:B------:R-:W-:-:S03]  /*0590*/  ISETP.NE.AND P1, PT, R19, RZ, PT ;  /* 0x000000ff1300720c */ /* 0x000fc60003f25270 */
[----:B------:R-:W-:Y:S01]  /*05a0*/  @!P3 IMAD.MOV R8, RZ, RZ, -R8 ;  /* 0x000000ffff08b224 */ /* 0x000fe200078e0a08 */
[----:B------:R-:W-:-:S04]  /*05b0*/  ISETP.GE.AND P3, PT, R6, RZ, PT ;  /* 0x000000ff0600720c */ /* 0x000fc80003f66270 */
[----:B------:R-:W-:-:S05]  /*05c0*/  SEL R5, R9, R8, !P1 ;  /* 0x0000000809057207 */ /* 0x000fca0004800000 */
        /* <DEDUP_REMOVED lines=10> */
.L_x_249:
[----:B------:R-:W-:Y:S05]  /*0670*/  BSYNC B0 ;  /* 0x0000000000007941 */ /* 0x000fea0003800000 */
.L_x_248:
[----:B------:R-:W-:Y:S05]  /*0680*/  @P0 EXIT ;  /* 0x000000000000094d */ /* 0x000fea0003800000 */
[----:B------:R-:W-:Y:S01]  /*0690*/  IADD3 R4, R0, -c[0x0][0x184], RZ ;  /* 0x8000610000047a10 */ /* 0x000fe20007ffe0ff */
        /* <DEDUP_REMOVED lines=35> */
.L_x_255:
[----:B------:R-:W-:Y:S05]  /*08d0*/  BSYNC B2 ;  /* 0x0000000000027941 */ /* 0x000fea0003800000 */
.L_x_254:
        /* <DEDUP_REMOVED lines=8> */
.L_x_253:
[----:B------:R-:W-:Y:S05]  /*0960*/  BSYNC B1 ;  /* 0x0000000000017941 */ /* 0x000fea0003800000 */
.L_x_252:
        /* <DEDUP_REMOVED lines=14> */
.L_x_258:
        /* <DEDUP_REMOVED lines=37> */
.L_x_257:
[----:B------:R-:W-:Y:S05]  /*0ca0*/  BSYNC B1 ;  /* 0x0000000000017941 */ /* 0x000fea0003800000 */
.L_x_256:
        /* <DEDUP_REMOVED lines=26> */
.L_x_260:
[----:B------:R-:W-:Y:S05]  /*0e50*/  BSYNC B1 ;  /* 0x0000000000017941 */ /* 0x000fea0003800000 */
.L_x_259:
        /* <DEDUP_REMOVED lines=10> */
.L_x_251:
[----:B------:R-:W-:Y:S05]  /*0f00*/  BSYNC B0 ;  /* 0x0000000000007941 */ /* 0x000fea0003800000 */
.L_x_250:
[----:B------:R-:W0:Y:S01]  /*0f10*/  I2F R4, R4 ;  /* 0x0000000400047306 */ /* 0x000e220000201400 */
[----:B------:R-:W-:Y:S02]  /*0f20*/  IMAD.MOV.U32 R8, RZ, RZ, 0x3aaec44e ;  /* 0x3aaec44eff087424 */ /* 0x000fe400078e00ff */
[----:B------:R-:W-:-:S05]  /*0f30*/  IMAD R5, R5, c[0x0][0x178], R0 ;  /* 0x00005e0005057a24 */ /* 0x000fca00078e0200 */
[----:B------:R-:W-:-:S04]  /*0f40*/  IADD3 R0, P0, R5, R2, RZ ;  /* 0x0000000205007210 */ /* 0x000fc80007f1e0ff */
[----:B------:R-:W-:Y:S02]  /*0f50*/  LEA.HI.X.SX32 R3, R5, R3, 0x1, P0 ;  /* 0x0000000305037211 */ /* 0x000fe400000f0eff */
[----:B------:R-:W-:Y:S01]  /*0f60*/  LEA R2, P0, R0, c[0x0][0x168], 0x2 ;  /* 0x00005a0000027a11 */ /* 0x000fe200078010ff */
[----:B0-----:R-:W0:Y:S03]  /*0f70*/  MUFU.RCP R6, R4 ;  /* 0x0000000400067308 */ /* 0x001e260000001000 */
[----:B------:R-:W-:Y:S01]  /*0f80*/  LEA.HI.X R3, R0, c[0x0][0x16c], R3, 0x2, P0 ;  /* 0x00005b0000037a11 */ /* 0x000fe200000f1403 */
[----:B0-----:R-:W-:-:S05]  /*0f90*/  FMUL.FTZ R6, R6, R9 ;  /* 0x0000000906067220 */ /* 0x001fca0000410000 */
[----:B------:R-:W-:-:S05]  /*0fa0*/  FMNMX.FTZ R6, RZ, R6, !PT ;  /* 0x00000006ff067209 */ /* 0x000fca0007810000 */
[----:B------:R-:W-:-:S05]  /*0fb0*/  FMUL.FTZ R6, R6, -1.4426950216293334961 ;  /* 0xbfb8aa3b06067820 */ /* 0x000fca0000410000 */
[----:B------:R-:W-:-:S04]  /*0fc0*/  FMNMX.FTZ R6, R6, -126, !PT ;  /* 0xc2fc000006067809 */ /* 0x000fc80007810000 */
[----:B------:R-:W-:-:S06]  /*0fd0*/  FMNMX.FTZ R6, R6, 126, PT ;  /* 0x42fc000006067809 */ /* 0x000fcc0003810000 */
[----:B------:R-:W0:Y:S02]  /*0fe0*/  F2I.FTZ.TRUNC.NTZ R7, R6 ;  /* 0x0000000600077305 */ /* 0x000e24000021f100 */
[----:B0-----:R-:W0:Y:S02]  /*0ff0*/  I2F R9, R7 ;  /* 0x0000000700097306 */ /* 0x001e240000201400 */
[----:B0-----:R-:W-:-:S04]  /*1000*/  FADD.FTZ R9, R6, -R9 ;  /* 0x8000000906097221 */ /* 0x001fc80000010000 */
[----:B------:R-:W-:-:S04]  /*1010*/  FADD.FTZ R9, -R9, 1 ;  /* 0x3f80000009097421 */ /* 0x000fc80000010100 */
[----:B------:R-:W-:-:S04]  /*1020*/  FADD.FTZ R9, -R9, 1 ;  /* 0x3f80000009097421 */ /* 0x000fc80000010100 */
[----:B------:R-:W-:-:S04]  /*1030*/  FFMA.FTZ R4, R9, R8, 0.0098103526979684829712 ;  /* 0x3c20bb9a09047423 */ /* 0x000fc80000010008 */
[----:B------:R-:W-:-:S04]  /*1040*/  FFMA.FTZ R4, R9, R4, 0.055518340319395065308 ;  /* 0x3d63673309047423 */ /* 0x000fc80000010004 */
[----:B------:R-:W-:-:S04]  /*1050*/  FFMA.FTZ R4, R9, R4, 0.24017933011054992676 ;  /* 0x3e75f19209047423 */ /* 0x000fc80000010004 */
[----:B------:R-:W-:-:S04]  /*1060*/  FFMA.FTZ R4, R9, R4, 0.69314485788345336914 ;  /* 0x3f3171f109047423 */ /* 0x000fc80000010004 */
[----:B------:R-:W-:-:S04]  /*1070*/  FFMA.FTZ R4, R9, R4, 1 ;  /* 0x3f80000009047423 */ /* 0x000fc80000010004 */
[----:B------:R-:W-:-:S08]  /*1080*/  IMAD R7, R7, 0x800000, R4 ;  /* 0x0080000007077824 */ /* 0x000fd000078e0204 */
[----:B------:R-:W-:Y:S01]  /*1090*/  STG.E.SYS [R2], R7 ;  /* 0x0000000702007386 */ /* 0x000fe2000010e900 */
[----:B------:R-:W-:Y:S05]  /*10a0*/  EXIT ;  /* 0x000000000000794d */ /* 0x000fea0003800000 */
.L_x_261:
[----:B------:R-:W-:-:S00]  /*10b0*/  BRA `(.L_x_261) ;  /* 0xfffffff000007947 */ /* 0x000fc0000383ffff */
[----:B------:R-:W-:-:S00]  /*10c0*/  NOP ;  /* 0x0000000000007918 */ /* 0x000fc00000000000 */
[----:B------:R-:W-:-:S00]  /*10d0*/  NOP ;  /* 0x0000000000007918 */ /* 0x000fc00000000000 */
[----:B------:R-:W-:-:S00]  /*10e0*/  NOP ;  /* 0x0000000000007918 */ /* 0x000fc00000000000 */
[----:B------:R-:W-:-:S00]  /*10f0*/  NOP ;  /* 0x0000000000007918 */ /* 0x000fc00000000000 */
.L_x_600:


//--------------------- .text.kernel_cuda_filter_nlm_blur --------------------------
	.section	.text.kernel_cuda_filter_nlm_blur,"ax",@progbits
	.sectioninfo	@"SHI_REGISTERS=48"
	.align	128
        .global         kernel_cuda_filter_nlm_blur
        .type           kernel_cuda_filter_nlm_blur,@function
        .size           kernel_cuda_filter_nlm_blur,(.L_x_601 - kernel_cuda_filter_nlm_blur)
        .other          kernel_cuda_filter_nlm_blur,@"STO_CUDA_ENTRY STV_DEFAULT"
kernel_cuda_filter_nlm_blur:
.text.kernel_cuda_filter_nlm_blur:
        /* <DEDUP_REMOVED lines=63> */
[----:B------:R-:W1:Y:S01]  /*03f0*/  I2F.RP R0, R9 ;  /* 0x0000000900007306 */ /* 0x000e620000209400 */
[----:B------:R-:W-:Y:S01]  /*0400*/  IMAD.MOV R16, RZ, RZ, -R16 ;  /* 0x000000ffff107224 */ /* 0x000fe200078e0a10 */
[----:B-1----:R-:W1:Y:S01]  /*0410*/  MUFU.RCP R0, R0 ;  /* 0x0000000000007308 */ /* 0x002e620000001000 */
[----:B0-----:R-:W-:Y:S01]  /*0420*/  IMAD R6, R6, c[0x0][0x0], R7 ;  /* 0x0000000006067a24 */ /* 0x001fe200078e0207 */
[----:B-1----:R-:W-:-:S04]  /*0430*/  IADD3 R4, R0, 0xffffffe, RZ ;  /* 0x0ffffffe00047810 */ /* 0x002fc80007ffe0ff */
[----:B------:R-:W-:Y:S02]  /*0440*/  IABS R0, R6 ;  /* 0x0000000600007213 */ /* 0x000fe40000000000 */
[----:B------:R0:W1:Y:S02]  /*0450*/  F2I.FTZ.U32.TRUNC.NTZ R5, R4 ;  /* 0x0000000400057305 */ /* 0x000064000021f000 */
[----:B0-----:R-:W-:Y:S02]  /*0460*/  IMAD.MOV.U32 R4, RZ, RZ, RZ ;  /* 0x000000ffff047224 */ /* 0x001fe400078e00ff */
[----:B-1----:R-:W-:-:S04]  /*0470*/  IMAD.MOV R14, RZ, RZ, -R5 ;  /* 0x000000ffff0e7224 */ /* 0x002fc800078e0a05 */
[----:B------:R-:W-:-:S04]  /*0480*/  IMAD R7, R14, R9, RZ ;  /* 0x000000090e077224 */ /* 0x000fc800078e02ff */
[----:B------:R-:W-:Y:S01]  /*0490*/  IMAD.HI.U32 R5, R5, R7, R4 ;  /* 0x0000000705057227 */ /* 0x000fe200078e0004 */
[----:B------:R-:W-:Y:S01]  /*04a0*/  LOP3.LUT R7, RZ, R17, RZ, 0x33, !PT ;  /* 0x00000011ff077212 */ /* 0x000fe200078e33ff */
[----:B------:R-:W-:-:S04]  /*04b0*/  IMAD.MOV.U32 R4, RZ, RZ, R16 ;  /* 0x000000ffff047224 */ /* 0x000fc800078e0010 */
[----:B------:R-:W-:-:S04]  /*04c0*/  IMAD.HI.U32 R5, R5, R0, RZ ;  /* 0x0000000005057227 */ /* 0x000fc800078e00ff */
[----:B------:R-:W-:Y:S01]  /*04d0*/  IMAD R4, R5, R4, R0 ;  /* 0x0000000405047224 */ /* 0x000fe200078e0200 */
[----:B------:R-:W-:-:S04]  /*04e0*/  LOP3.LUT R0, R6, R17, RZ, 0x3c, !PT ;  /* 0x0000001106007212 */ /* 0x000fc800078e3cff */
[----:B------:R-:W-:Y:S02]  /*04f0*/  ISETP.GT.U32.AND P2, PT, R9, R4, PT ;  /* 0x000000040900720c */ /* 0x000fe40003f44070 */
[----:B------:R-:W-:Y:S02]  /*0500*/  ISETP.GE.AND P3, PT, R0, RZ, PT ;  /* 0x000000ff0000720c */ /* 0x000fe40003f66270 */
[----:B------:R-:W-:-:S04]  /*0510*/  IADD3 R0, R5, 0x1, RZ ;  /* 0x0000000105007810 */ /* 0x000fc80007ffe0ff */
[----:B------:R-:W-:-:S04]  /*0520*/  SEL R0, R0, R5, !P2 ;  /* 0x0000000500007207 */ /* 0x000fc80005000000 */
        /* <DEDUP_REMOVED lines=13> */
[----:B------:R-:W-:-:S05]  /*0600*/  SEL R5, R7, R4, !P1 ;  /* 0x0000000407057207 */ /* 0x000fca0004800000 */
[----:B------:R-:W-:-:S04]  /*0610*/  IMAD.IADD R5, R10, 0x1, R5 ;  /* 0x000000010a057824 */ /* 0x000fc800078e0205 */
[----:B------:R-:W-:Y:S01]  /*0620*/  @!P4 IMAD R6, R11, UR4, R8 ;  /* 0x000000040b06cc24 */ /* 0x000fe2000f8e0208 */
[----:B------:R-:W-:-:S03]  /*0630*/  @!P4 PLOP3.LUT P0, PT, PT, PT, PT, 0x8, 0x0 ;  /* 0x000000000000c81c */ /* 0x000fc60003f0e170 */
[----:B------:R-:W-:-:S04]  /*0640*/  @!P4 IMAD R7, R6, c[0x0][0x17c], RZ ;  /* 0x00005f000607ca24 */ /* 0x000fc800078e02ff */
[--C-:B------:R-:W-:Y:S01]  /*0650*/  @!P4 IMAD.MOV.U32 R2, RZ, RZ, R7.reuse ;  /* 0x000000ffff02c224 */ /* 0x100fe200078e0007 */
[----:B------:R-:W-:-:S08]  /*0660*/  @!P4 SHF.R.S32.HI R3, RZ, 0x1f, R7 ;  /* 0x0000001fff03c819 */ /* 0x000fd00000011407 */
.L_x_263:
[----:B------:R-:W-:Y:S05]  /*0670*/  BSYNC B0 ;  /* 0x0000000000007941 */ /* 0x000fea0003800000 */
.L_x_262:
        /* <DEDUP_REMOVED lines=20> */
[C---:B------:R-:W-:Y:S01]  /*07c0*/  @P0 IMAD R7, R8.reuse, c[0x0][0x178], R5 ;  /* 0x00005e0008070a24 */ /* 0x040fe200078e0205 */
[----:B------:R-:W-:-:S04]  /*07d0*/  @P0 IADD3 R8, R8, 0x1, RZ ;  /* 0x0000000108080810 */ /* 0x000fc80007ffe0ff */
[----:B------:R-:W-:Y:S01]  /*07e0*/  @P0 IADD3 R11, P1, R7, R2, RZ ;  /* 0x00000002070b0210 */ /* 0x000fe20007f3e0ff */
[----:B------:R-:W-:-:S03]  /*07f0*/  IMAD R9, R8, c[0x0][0x178], R5 ;  /* 0x00005e0008097a24 */ /* 0x000fc600078e0205 */
[-C--:B------:R-:W-:Y:S02]  /*0800*/  @P0 LEA.HI.X.SX32 R12, R7, R3.reuse, 0x1, P1 ;  /* 0x00000003070c0211 */ /* 0x080fe400008f0eff */
[----:B------:R-:W-:Y:S02]  /*0810*/  @P0 LEA R10, P1, R11, c[0x0][0x160], 0x2 ;  /* 0x000058000b0a0a11 */ /* 0x000fe400078210ff */
[----:B------:R-:W-:Y:S02]  /*0820*/  IADD3 R7, P2, R9, R2, RZ ;  /* 0x0000000209077210 */ /* 0x000fe40007f5e0ff */
        /* <DEDUP_REMOVED lines=10> */
.L_x_269:
[----:B------:R-:W-:Y:S05]  /*08d0*/  BSYNC B2 ;  /* 0x0000000000027941 */ /* 0x000fea0003800000 */
.L_x_268:
        /* <DEDUP_REMOVED lines=8> */
.L_x_267:
[----:B------:R-:W-:Y:S05]  /*0960*/  BSYNC B1 ;  /* 0x0000000000017941 */ /* 0x000fea0003800000 */
.L_x_266:
[----:B------:R-:W-:-:S12]  /*0970*/  ISETP.GE.U32.AND P0, PT, R6, 0x4, PT ;  /* 0x000000040600780c */ /* 0x000fd80003f06070 */
[----:B------:R-:W-:Y:S05]  /*0980*/  @!P0 BRA `(.L_x_265) ;  /* 0x000009e000008947 */ /* 0x000fea0003800000 */
[----:B------:R-:W-:Y:S01]  /*0990*/  IMAD.IADD R7, R4, 0x1, -R8 ;  /* 0x0000000104077824 */ /* 0x000fe200078e0a08 */
[----:B------:R-:W-:Y:S01]  /*09a0*/  BSSY B1, `(.L_x_270) ;  /* 0x0000059000017945 */ /* 0x000fe20003800000 */
[----:B------:R-:W-:Y:S01]  /*09b0*/  PLOP3.LUT P0, PT, PT, PT, PT, 0x80, 0x0 ;  /* 0x000000000000781c */ /* 0x000fe20003f0f070 */
[----:B------:R-:W-:Y:S02]  /*09c0*/  IMAD R17, R8, c[0x0][0x178], R5 ;  /* 0x00005e0008117a24 */ /* 0x000fe400078e0205 */
[----:B------:R-:W-:Y:S01]  /*09d0*/  ISETP.GT.AND P1, PT, R7, 0xc, PT ;  /* 0x0000000c0700780c */ /* 0x000fe20003f24270 */
[----:B------:R-:W-:-:S04]  /*09e0*/  IMAD.MOV.U32 R7, RZ, RZ, c[0x0][0x178] ;  /* 0x00005e00ff077624 */ /* 0x000fc800078e00ff */
[----:B------:R-:W-:-:S07]  /*09f0*/  IMAD.SHL.U32 R7, R7, 0x4, RZ ;  /* 0x0000000407077824 */ /* 0x000fce00078e00ff */
[----:B------:R-:W-:Y:S05]  /*0a00*/  @!P1 BRA `(.L_x_271) ;  /* 0x0000052000009947 */ /* 0x000fea0003800000 */
[----:B------:R-:W-:Y:S02]  /*0a10*/  PLOP3.LUT P0, PT, PT, PT, PT, 0x8, 0x0 ;  /* 0x000000000000781c */ /* 0x000fe40003f0e170 */
[----:B------:R-:W-:Y:S02]  /*0a20*/  IADD3 R15, R4, -0xc, RZ ;  /* 0xfffffff4040f7810 */ /* 0x000fe40007ffe0ff */
[----:B------:R-:W-:-:S08]  /*0a30*/  SHF.R.S32.HI R13, RZ, 0x1f, R7 ;  /* 0x0000001fff0d7819 */ /* 0x000fd00000011407 */
.L_x_272:
[----:B------:R-:W-:Y:S01]  /*0a40*/  IADD3 R12, P1, R17, R2, RZ ;  /* 0x00000002110c7210 */ /* 0x000fe20007f3e0ff */
[----:B------:R-:W-:-:S03]  /*0a50*/  IMAD.IADD R11, R7, 0x1, R17 ;  /* 0x00000001070b7824 */ /* 0x000fc600078e0211 */
[-C--:B------:R-:W-:Y:S01]  /*0a60*/  LEA.HI.X.SX32 R17, R17, R3.reuse, 0x1, P1 ;  /* 0x0000000311117211 */ /* 0x080fe200008f0eff */
[----:B------:R-:W-:Y:S01]  /*0a70*/  IMAD.IADD R31, R7, 0x1, R11 ;  /* 0x00000001071f7824 */ /* 0x000fe200078e020b */
[C---:B------:R-:W-:Y:S02]  /*0a80*/  LEA R16, P1, R12.reuse, c[0x0][0x160], 0x2 ;  /* 0x000058000c107a11 */ /* 0x040fe400078210ff */
[C---:B------:R-:W-:Y:S02]  /*0a90*/  IADD3 R10, P2, R11.reuse, R2, RZ ;  /* 0x000000020b0a7210 */ /* 0x040fe40007f5e0ff */
[----:B------:R-:W-:Y:S02]  /*0aa0*/  LEA.HI.X R17, R12, c[0x0][0x164], R17, 0x2, P1 ;  /* 0x000059000c117a11 */ /* 0x000fe400008f1411 */
[----:B------:R-:W-:Y:S02]  /*0ab0*/  LEA.HI.X.SX32 R19, R11, R3, 0x1, P2 ;  /* 0x000000030b137211 */ /* 0x000fe400010f0eff */
[----:B------:R-:W-:-:S02]  /*0ac0*/  LEA R24, P2, R10, c[0x0][0x160], 0x2 ;  /* 0x000058000a187a11 */ /* 0x000fc400078410ff */
[----:B------:R-:W-:Y:S02]  /*0ad0*/  IADD3 R18, P1, R7, R16, RZ ;  /* 0x0000001007127210 */ /* 0x000fe40007f3e0ff */
[----:B------:R-:W-:Y:S01]  /*0ae0*/  LEA.HI.X R25, R10, c[0x0][0x164], R19, 0x2, P2 ;  /* 0x000059000a197a11 */ /* 0x000fe200010f1413 */
[----:B------:R0:W2:Y:S01]  /*0af0*/  LDG.E.CONSTANT.SYS R12, [R16] ;  /* 0x00000000100c7381 */ /* 0x0000a200001e6900 */
[----:B------:R-:W-:Y:S01]  /*0b00*/  IADD3 R11, P3, R31, R2, RZ ;  /* 0x000000021f0b7210 */ /* 0x000fe20007f7e0ff */
[----:B------:R-:W-:Y:S01]  /*0b10*/  IMAD.X R19, R13, 0x1, R17, P1 ;  /* 0x000000010d137824 */ /* 0x000fe200008e0611 */
[----:B------:R-:W-:Y:S02]  /*0b20*/  IADD3 R20, P1, R7, R18, RZ ;  /* 0x0000001207147210 */ /* 0x000fe40007f3e0ff */
[----:B------:R-:W-:Y:S02]  /*0b30*/  LEA.HI.X.SX32 R14, R31, R3, 0x1, P3 ;  /* 0x000000031f0e7211 */ /* 0x000fe400018f0eff */
[----:B------:R-:W-:Y:S01]  /*0b40*/  LEA R10, P2, R11, c[0x0][0x160], 0x2 ;  /* 0x000058000b0a7a11 */ /* 0x000fe200078410ff */
[----:B------:R-:W-:Y:S01]  /*0b50*/  IMAD.X R21, R13, 0x1, R19, P1 ;  /* 0x000000010d157824 */ /* 0x000fe200008e0613 */
[----:B------:R-:W-:Y:S01]  /*0b60*/  IADD3 R22, P1, R7, R20, RZ ;  /* 0x0000001407167210 */ /* 0x000fe20007f3e0ff */
[----:B------:R1:W3:Y:S01]  /*0b70*/  LDG.E.CONSTANT.SYS R33, [R18] ;  /* 0x0000000012217381 */ /* 0x0002e200001e6900 */
[----:B------:R-:W-:-:S02]  /*0b80*/  LEA.HI.X R11, R11, c[0x0][0x164], R14, 0x2, P2 ;  /* 0x000059000b0b7a11 */ /* 0x000fc400010f140e */
[----:B------:R-:W-:Y:S01]  /*0b90*/  IADD3 R26, P2, R7, R24, RZ ;  /* 0x00000018071a7210 */ /* 0x000fe20007f5e0ff */
[----:B------:R-:W-:Y:S01]  /*0ba0*/  IMAD.X R23, R13, 0x1, R21, P1 ;  /* 0x000000010d177824 */ /* 0x000fe200008e0615 */
[----:B------:R4:W5:Y:S02]  /*0bb0*/  LDG.E.CONSTANT.SYS R39, [R24] ;  /* 0x0000000018277381 */ /* 0x00096400001e6900 */
[----:B------:R-:W-:Y:S01]  /*0bc0*/  IADD3 R28, P1, R7, R26, RZ ;  /* 0x0000001a071c7210 */ /* 0x000fe20007f3e0ff */
[C---:B------:R-:W-:Y:S01]  /*0bd0*/  IMAD.X R27, R13.reuse, 0x1, R25, P2 ;  /* 0x000000010d1b7824 */ /* 0x040fe200010e0619 */
[----:B------:R1:W5:Y:S03]  /*0be0*/  LDG.E.CONSTANT.SYS R35, [R20] ;  /* 0x0000000014237381 */ /* 0x00036600001e6900 */
[----:B------:R-:W-:Y:S01]  /*0bf0*/  IMAD.X R29, R13, 0x1, R27, P1 ;  /* 0x000000010d1d7824 */ /* 0x000fe200008e061b */
[C---:B------:R-:W-:Y:S01]  /*0c00*/  IADD3 R30, P1, R7.reuse, R28, RZ ;  /* 0x0000001c071e7210 */ /* 0x040fe20007f3e0ff */
[----:B------:R4:W5:Y:S01]  /*0c10*/  LDG.E.CONSTANT.SYS R37, [R22] ;  /* 0x0000000016257381 */ /* 0x00096200001e6900 */
[----:B0-----:R-:W-:-:S03]  /*0c20*/  IMAD.IADD R17, R7, 0x1, R31 ;  /* 0x0000000107117824 */ /* 0x001fc600078e021f */
[----:B------:R-:W-:Y:S01]  /*0c30*/  IMAD.X R31, R13, 0x1, R29, P1 ;  /* 0x000000010d1f7824 */ /* 0x000fe200008e061d */
[----:B-1----:R-:W-:Y:S01]  /*0c40*/  IADD3 R20, P1, R7, R10, RZ ;  /* 0x0000000a07147210 */ /* 0x002fe20007f3e0ff */
[----:B------:R0:W5:Y:S04]  /*0c50*/  LDG.E.CONSTANT.SYS R41, [R26] ;  /* 0x000000001a297381 */ /* 0x00016800001e6900 */
[----:B------:R-:W-:Y:S01]  /*0c60*/  IMAD.X R21, R13, 0x1, R11, P1 ;  /* 0x000000010d157824 */ /* 0x000fe200008e060b */
[----:B----4-:R-:W-:Y:S01]  /*0c70*/  IADD3 R22, P1, R7, R20, RZ ;  /* 0x0000001407167210 */ /* 0x010fe20007f3e0ff */
[----:B------:R1:W4:Y:S01]  /*0c80*/  LDG.E.CONSTANT.SYS R43, [R28] ;  /* 0x000000001c2b7381 */ /* 0x00032200001e6900 */
[----:B------:R-:W-:-:S03]  /*0c90*/  IADD3 R14, P2, R17, R2, RZ ;  /* 0x00000002110e7210 */ /* 0x000fc60007f5e0ff */
[----:B------:R-:W4:Y:S01]  /*0ca0*/  LDG.E.CONSTANT.SYS R31, [R30] ;  /* 0x000000001e1f7381 */ /* 0x000f2200001e6900 */
[----:B------:R-:W-:Y:S01]  /*0cb0*/  IMAD.X R23, R13, 0x1, R21, P1 ;  /* 0x000000010d177824 */ /* 0x000fe200008e0615 */
[----:B------:R-:W-:Y:S02]  /*0cc0*/  IADD3 R24, P1, R7, R22, RZ ;  /* 0x0000001607187210 */ /* 0x000fe40007f3e0ff */
[----:B------:R-:W-:Y:S01]  /*0cd0*/  LEA.HI.X.SX32 R19, R17, R3, 0x1, P2 ;  /* 0x0000000311137211 */ /* 0x000fe200010f0eff */
[----:B------:R1:W4:Y:S01]  /*0ce0*/  LDG.E.CONSTANT.SYS R45, [R10] ;  /* 0x000000000a2d7381 */ /* 0x00032200001e6900 */
[C---:B------:R-:W-:Y:S01]  /*0cf0*/  LEA R18, P2, R14.reuse, c[0x0][0x160], 0x2 ;  /* 0x000058000e127a11 */ /* 0x040fe200078410ff */
[----:B------:R-:W-:Y:S02]  /*0d00*/  IMAD.X R25, R13, 0x1, R23, P1 ;  /* 0x000000010d197824 */ /* 0x000fe400008e0617 */
[----:B------:R-:W4:Y:S01]  /*0d10*/  LDG.E.CONSTANT.SYS R21, [R20] ;  /* 0x0000000014157381 */ /* 0x000f2200001e6900 */
[----:B------:R-:W-:-:S02]  /*0d20*/  LEA.HI.X R19, R14, c[0x0][0x164], R19, 0x2, P2 ;  /* 0x000059000e137a11 */ /* 0x000fc400010f1413 */
[----:B0-----:R-:W-:Y:S01]  /*0d30*/  IADD3 R26, P1, R7, R18, RZ ;  /* 0x00000012071a7210 */ /* 0x001fe20007f3e0ff */
[----:B------:R-:W4:Y:S04]  /*0d40*/  LDG.E.CONSTANT.SYS R23, [R22] ;  /* 0x0000000016177381 */ /* 0x000f2800001e6900 */
[----:B------:R-:W-:Y:S01]  /*0d50*/  IMAD.X R27, R13, 0x1, R19, P1 ;  /* 0x000000010d1b7824 */ /* 0x000fe200008e0613 */
[----:B-1----:R-:W-:Y:S01]  /*0d60*/  IADD3 R28, P1, R7, R26, RZ ;  /* 0x0000001a071c7210 */ /* 0x002fe20007f3e0ff */
[----:B------:R-:W4:Y:S04]  /*0d70*/  LDG.E.CONSTANT.SYS R25, [R24] ;  /* 0x0000000018197381 */ /* 0x000f2800001e6900 */
[----:B------:R-:W-:Y:S01]  /*0d80*/  IMAD.X R29, R13, 0x1, R27, P1 ;  /* 0x000000010d1d7824 */ /* 0x000fe200008e061b */
[----:B------:R-:W-:Y:S01]  /*0d90*/  IADD3 R10, P1, R7, R28, RZ ;  /* 0x0000001c070a7210 */ /* 0x000fe20007f3e0ff */
[----:B------:R-:W4:Y:S04]  /*0da0*/  LDG.E.CONSTANT.SYS R19, [R18] ;  /* 0x0000000012137381 */ /* 0x000f2800001e6900 */
[----:B------:R-:W4:Y:S01]  /*0db0*/  LDG.E.CONSTANT.SYS R27, [R26] ;  /* 0x000000001a1b7381 */ /* 0x000f2200001e6900 */
[----:B------:R-:W-:-:S03]  /*0dc0*/  IMAD.X R11, R13, 0x1, R29, P1 ;  /* 0x000000010d0b7824 */ /* 0x000fc600008e061d */
[----:B------:R-:W4:Y:S05]  /*0dd0*/  LDG.E.CONSTANT.SYS R29, [R28] ;  /* 0x000000001c1d7381 */ /* 0x000f2a00001e6900 */
[----:B------:R-:W4:Y:S01]  /*0de0*/  LDG.E.CONSTANT.SYS R11, [R10] ;  /* 0x000000000a0b7381 */ /* 0x000f2200001e6900 */
[----:B------:R-:W-:-:S04]  /*0df0*/  IADD3 R8, R8, 0x10, RZ ;  /* 0x0000001008087810 */ /* 0x000fc80007ffe0ff */
[----:B------:R-:W-:Y:S01]  /*0e00*/  ISETP.GE.AND P1, PT, R8, R15, PT ;  /* 0x0000000f0800720c */ /* 0x000fe20003f26270 */
[----:B------:R-:W-:Y:S02]  /*0e10*/  IMAD.IADD R17, R7, 0x1, R17 ;  /* 0x0000000107117824 */ /* 0x000fe400078e0211 */
[----:B--2---:R-:W-:-:S04]  /*0e20*/  FADD.FTZ R12, R12, R9 ;  /* 0x000000090c0c7221 */ /* 0x004fc80000010000 */
[----:B---3--:R-:W-:-:S04]  /*0e30*/  FADD.FTZ R12, R12, R33 ;  /* 0x000000210c0c7221 */ /* 0x008fc80000010000 */
[----:B-----5:R-:W-:-:S04]  /*0e40*/  FADD.FTZ R12, R12, R35 ;  /* 0x000000230c0c7221 */ /* 0x020fc80000010000 */
[----:B------:R-:W-:-:S04]  /*0e50*/  FADD.FTZ R12, R12, R37 ;  /* 0x000000250c0c7221 */ /* 0x000fc80000010000 */
[----:B------:R-:W-:-:S04]  /*0e60*/  FADD.FTZ R12, R12, R39 ;  /* 0x000000270c0c7221 */ /* 0x000fc80000010000 */
[----:B------:R-:W-:-:S04]  /*0e70*/  FADD.FTZ R12, R12, R41 ;  /* 0x000000290c0c7221 */ /* 0x000fc80000010000 */
[----:B----4-:R-:W-:-:S04]  /*0e80*/  FADD.FTZ R12, R12, R43 ;  /* 0x0000002b0c0c7221 */ /* 0x010fc80000010000 */
        /* <DEDUP_REMOVED lines=10> */
.L_x_271:
[----:B------:R-:W-:Y:S05]  /*0f30*/  BSYNC B1 ;  /* 0x0000000000017941 */ /* 0x000fea0003800000 */
.L_x_270:
[----:B------:R-:W-:Y:S01]  /*0f40*/  IMAD.IADD R10, R4, 0x1, -R8 ;  /* 0x00000001040a7824 */ /* 0x000fe200078e0a08 */
[----:B------:R-:W-:Y:S04]  /*0f50*/  BSSY B1, `(.L_x_273) ;  /* 0x000002c000017945 */ /* 0x000fe80003800000 */
[----:B------:R-:W-:-:S12]  /*0f60*/  ISETP.GT.AND P1, PT, R10, 0x4, PT ;  /* 0x000000040a00780c */ /* 0x000fd80003f24270 */
[----:B------:R-:W-:Y:S05]  /*0f70*/  @!P1 BRA `(.L_x_274) ;  /* 0x0000029000009947 */ /* 0x000fea0003800000 */
[-C--:B------:R-:W-:Y:S01]  /*0f80*/  IADD3 R11, P0, R17, R2.reuse, RZ ;  /* 0x00000002110b7210 */ /* 0x080fe20007f1e0ff */
[----:B------:R-:W-:Y:S01]  /*0f90*/  IMAD.IADD R25, R7, 0x1, R17 ;  /* 0x0000000107197824 */ /* 0x000fe200078e0211 */
[----:B------:R-:W-:Y:S02]  /*0fa0*/  SHF.R.S32.HI R27, RZ, 0x1f, R7 ;  /* 0x0000001fff1b7819 */ /* 0x000fe40000011407 */
[----:B------:R-:W-:Y:S02]  /*0fb0*/  LEA.HI.X.SX32 R12, R17, R3, 0x1, P0 ;  /* 0x00000003110c7211 */ /* 0x000fe400000f0eff */
[----:B------:R-:W-:Y:S02]  /*0fc0*/  LEA R10, P0, R11, c[0x0][0x160], 0x2 ;  /* 0x000058000b0a7a11 */ /* 0x000fe400078010ff */
[----:B------:R-:W-:Y:S02]  /*0fd0*/  IADD3 R17, P1, R25, R2, RZ ;  /* 0x0000000219117210 */ /* 0x000fe40007f3e0ff */
[----:B------:R-:W-:-:S02]  /*0fe0*/  LEA.HI.X R11, R11, c[0x0][0x164], R12, 0x2, P0 ;  /* 0x000059000b0b7a11 */ /* 0x000fc400000f140c */
[----:B------:R-:W-:Y:S02]  /*0ff0*/  IADD3 R12, P0, R7, R10, RZ ;  /* 0x0000000a070c7210 */ /* 0x000fe40007f1e0ff */
[----:B------:R-:W-:Y:S02]  /*1000*/  LEA.HI.X.SX32 R20, R25, R3, 0x1, P1 ;  /* 0x0000000319147211 */ /* 0x000fe400008f0eff */
[----:B------:R-:W-:Y:S01]  /*1010*/  LEA R18, P1, R17, c[0x0][0x160], 0x2 ;  /* 0x0000580011127a11 */ /* 0x000fe200078210ff */
[----:B------:R-:W-:Y:S01]  /*1020*/  IMAD.X R13, R27, 0x1, R11, P0 ;  /* 0x000000011b0d7824 */ /* 0x000fe200000e060b */
[----:B------:R-:W-:Y:S01]  /*1030*/  IADD3 R14, P0, R7, R12, RZ ;  /* 0x0000000c070e7210 */ /* 0x000fe20007f1e0ff */
[----:B------:R0:W2:Y:S01]  /*1040*/  LDG.E.CONSTANT.SYS R24, [R10] ;  /* 0x000000000a187381 */ /* 0x0000a200001e6900 */
[----:B------:R-:W-:-:S03]  /*1050*/  LEA.HI.X R19, R17, c[0x0][0x164], R20, 0x2, P1 ;  /* 0x0000590011137a11 */ /* 0x000fc600008f1414 */
[----:B------:R-:W-:Y:S01]  /*1060*/  IMAD.X R15, R27, 0x1, R13, P0 ;  /* 0x000000011b0f7824 */ /* 0x000fe200000e060d */
[----:B------:R-:W-:Y:S01]  /*1070*/  IADD3 R16, P0, R7, R14, RZ ;  /* 0x0000000e07107210 */ /* 0x000fe20007f1e0ff */
[----:B------:R-:W3:Y:S04]  /*1080*/  LDG.E.CONSTANT.SYS R13, [R12] ;  /* 0x000000000c0d7381 */ /* 0x000ee800001e6900 */
[----:B------:R-:W-:Y:S01]  /*1090*/  IMAD.X R17, R27, 0x1, R15, P0 ;  /* 0x000000011b117824 */ /* 0x000fe200000e060f */
[----:B------:R-:W-:Y:S01]  /*10a0*/  IADD3 R20, P0, R7, R18, RZ ;  /* 0x0000001207147210 */ /* 0x000fe20007f1e0ff */
[----:B------:R-:W4:Y:S04]  /*10b0*/  LDG.E.CONSTANT.SYS R14, [R14] ;  /* 0x000000000e0e7381 */ /* 0x000f2800001e6900 */
[----:B------:R-:W-:Y:S01]  /*10c0*/  IMAD.X R21, R27, 0x1, R19, P0 ;  /* 0x000000011b157824 */ /* 0x000fe200000e0613 */
[----:B------:R-:W-:Y:S01]  /*10d0*/  IADD3 R22, P0, R7, R20, RZ ;  /* 0x0000001407167210 */ /* 0x000fe20007f1e0ff */
[----:B------:R1:W5:Y:S04]  /*10e0*/  LDG.E.CONSTANT.SYS R16, [R16] ;  /* 0x0000000010107381 */ /* 0x00036800001e6900 */
[----:B------:R-:W-:Y:S01]  /*10f0*/  IMAD.X R23, R27, 0x1, R21, P0 ;  /* 0x000000011b177824 */ /* 0x000fe200000e0615 */
[----:B0-----:R-:W-:Y:S01]  /*1100*/  IADD3 R10, P0, R7, R22, RZ ;  /* 0x00000016070a7210 */ /* 0x001fe20007f1e0ff */
[----:B------:R-:W5:Y:S04]  /*1110*/  LDG.E.CONSTANT.SYS R18, [R18] ;  /* 0x0000000012127381 */ /* 0x000f6800001e6900 */
[----:B------:R-:W5:Y:S01]  /*1120*/  LDG.E.CONSTANT.SYS R20, [R20] ;  /* 0x0000000014147381 */ /* 0x000f6200001e6900 */
[----:B------:R-:W-:-:S03]  /*1130*/  IMAD.X R11, R27, 0x1, R23, P0 ;  /* 0x000000011b0b7824 */ /* 0x000fc600000e0617 */
[----:B------:R-:W5:Y:S05]  /*1140*/  LDG.E.CONSTANT.SYS R22, [R22] ;  /* 0x0000000016167381 */ /* 0x000f6a00001e6900 */
[----:B------:R-:W5:Y:S01]  /*1150*/  LDG.E.CONSTANT.SYS R10, [R10] ;  /* 0x000000000a0a7381 */ /* 0x000f6200001e6900 */
[----:B------:R-:W-:Y:S01]  /*1160*/  PLOP3.LUT P0, PT, PT, PT, PT, 0x8, 0x0 ;  /* 0x000000000000781c */ /* 0x000fe20003f0e170 */
[----:B-1----:R-:W-:Y:S01]  /*1170*/  IMAD.IADD R17, R7, 0x1, R25 ;  /* 0x0000000107117824 */ /* 0x002fe200078e0219 */
[----:B------:R-:W-:Y:S01]  /*1180*/  IADD3 R8, R8, 0x8, RZ ;  /* 0x0000000808087810 */ /* 0x000fe20007ffe0ff */
[----:B--2---:R-:W-:-:S04]  /*1190*/  FADD.FTZ R24, R9, R24 ;  /* 0x0000001809187221 */ /* 0x004fc80000010000 */
[----:B---3--:R-:W-:-:S04]  /*11a0*/  FADD.FTZ R13, R24, R13 ;  /* 0x0000000d180d7221 */ /* 0x008fc80000010000 */
[----:B----4-:R-:W-:-:S04]  /*11b0*/  FADD.FTZ R13, R13, R14 ;  /* 0x0000000e0d0d7221 */ /* 0x010fc80000010000 */
[----:B-----5:R-:W-:-:S04]  /*11c0*/  FADD.FTZ R13, R13, R16 ;  /* 0x000000100d0d7221 */ /* 0x020fc80000010000 */
[----:B------:R-:W-:-:S04]  /*11d0*/  FADD.FTZ R13, R13, R18 ;  /* 0x000000120d0d7221 */ /* 0x000fc80000010000 */
[----:B------:R-:W-:-:S04]  /*11e0*/  FADD.FTZ R13, R13, R20 ;  /* 0x000000140d0d7221 */ /* 0x000fc80000010000 */
[----:B------:R-:W-:-:S04]  /*11f0*/  FADD.FTZ R13, R13, R22 ;  /* 0x000000160d0d7221 */ /* 0x000fc80000010000 */
[----:B------:R-:W-:-:S08]  /*1200*/  FADD.FTZ R9, R13, R10 ;  /* 0x0000000a0d097221 */ /* 0x000fd00000010000 */
.L_x_274:
[----:B------:R-:W-:Y:S05]  /*1210*/  BSYNC B1 ;  /* 0x0000000000017941 */ /* 0x000fea0003800000 */
.L_x_273:
[----:B------:R-:W-:-:S12]  /*1220*/  ISETP.LT.OR P0, PT, R8, R4, P0 ;  /* 0x000000040800720c */ /* 0x000fd80000701670 */
[----:B------:R-:W-:Y:S05]  /*1230*/  @!P0 BRA `(.L_x_265) ;  /* 0x0000013000008947 */ /* 0x000fea0003800000 */
[C---:B------:R-:W-:Y:S02]  /*1240*/  IADD3 R4, P0, R17.reuse, R2, RZ ;  /* 0x0000000211047210 */ /* 0x040fe40007f1e0ff */
[----:B------:R-:W-:Y:S02]  /*1250*/  SHF.R.S32.HI R19, RZ, 0x1f, R7 ;  /* 0x0000001fff137819 */ /* 0x000fe40000011407 */
[C---:B------:R-:W-:Y:S02]  /*1260*/  LEA R10, P1, R4.reuse, c[0x0][0x160], 0x2 ;  /* 0x00005800040a7a11 */ /* 0x040fe400078210ff */
[----:B------:R-:W-:Y:S02]  /*1270*/  LEA.HI.X.SX32 R17, R17, R3, 0x1, P0 ;  /* 0x0000000311117211 */ /* 0x000fe400000f0eff */
[----:B------:R-:W-:Y:S02]  /*1280*/  IADD3 R12, P0, R7, R10, RZ ;  /* 0x0000000a070c7210 */ /* 0x000fe40007f1e0ff */
[----:B------:R-:W-:-:S02]  /*1290*/  LEA.HI.X R11, R4, c[0x0][0x164], R17, 0x2, P1 ;  /* 0x00005900040b7a11 */ /* 0x000fc400008f1411 */
[----:B------:R-:W-:-:S03]  /*12a0*/  IADD3 R14, P1, R7, R12, RZ ;  /* 0x0000000c070e7210 */ /* 0x000fc60007f3e0ff */
[----:B------:R-:W-:Y:S01]  /*12b0*/  IMAD.X R13, R19, 0x1, R11, P0 ;  /* 0x00000001130d7824 */ /* 0x000fe200000e060b */
[----:B------:R-:W-:Y:S02]  /*12c0*/  IADD3 R16, P0, R7, R14, RZ ;  /* 0x0000000e07107210 */ /* 0x000fe40007f1e0ff */
[----:B------:R-:W2:Y:S01]  /*12d0*/  LDG.E.CONSTANT.SYS R10, [R10] ;  /* 0x000000000a0a7381 */ /* 0x000ea200001e6900 */
[----:B------:R-:W-:-:S04]  /*12e0*/  IMAD.X R15, R19, 0x1, R13, P1 ;  /* 0x00000001130f7824 */ /* 0x000fc800008e060d */
[----:B------:R-:W3:Y:S01]  /*12f0*/  LDG.E.CONSTANT.SYS R12, [R12] ;  /* 0x000000000c0c7381 */ /* 0x000ee200001e6900 */
[----:B------:R-:W-:-:S03]  /*1300*/  IMAD.X R17, R19, 0x1, R15, P0 ;  /* 0x0000000113117824 */ /* 0x000fc600000e060f */
[----:B------:R-:W4:Y:S05]  /*1310*/  LDG.E.CONSTANT.SYS R14, [R14] ;  /* 0x000000000e0e7381 */ /* 0x000f2a00001e6900 */
[----:B------:R-:W5:Y:S01]  /*1320*/  LDG.E.CONSTANT.SYS R16, [R16] ;  /* 0x0000000010107381 */ /* 0x000f6200001e6900 */
[----:B--2---:R-:W-:-:S04]  /*1330*/  FADD.FTZ R9, R9, R10 ;  /* 0x0000000a09097221 */ /* 0x004fc80000010000 */
[----:B---3--:R-:W-:-:S04]  /*1340*/  FADD.FTZ R9, R9, R12 ;  /* 0x0000000c09097221 */ /* 0x008fc80000010000 */
[----:B----4-:R-:W-:-:S04]  /*1350*/  FADD.FTZ R9, R9, R14 ;  /* 0x0000000e09097221 */ /* 0x010fc80000010000 */
[----:B-----5:R-:W-:-:S08]  /*1360*/  FADD.FTZ R9, R9, R16 ;  /* 0x0000001009097221 */ /* 0x020fd00000010000 */
.L_x_265:
[----:B------:R-:W-:Y:S05]  /*1370*/  BSYNC B0 ;  /* 0x0000000000007941 */ /* 0x000fea0003800000 */
.L_x_264:
[----:B------:R-:W0:Y:S01]  /*1380*/  I2F R6, R6 ;  /* 0x0000000600067306 */ /* 0x000e220000201400 */
[----:B------:R-:W-:-:S05]  /*1390*/  IMAD R5, R0, c[0x0][0x178], R5 ;  /* 0x00005e0000057a24 */ /* 0x000fca00078e0205 */
[----:B------:R-:W-:-:S04]  /*13a0*/  IADD3 R0, P0, R5, R2, RZ ;  /* 0x0000000205007210 */ /* 0x000fc80007f1e0ff */
[----:B------:R-:W-:Y:S02]  /*13b0*/  LEA.HI.X.SX32 R3, R5, R3, 0x1, P0 ;  /* 0x0000000305037211 */ /* 0x000fe400000f0eff */
[----:B------:R-:W-:Y:S01]  /*13c0*/  LEA R2, P0, R0, c[0x0][0x168], 0x2 ;  /* 0x00005a0000027a11 */ /* 0x000fe200078010ff */
[----:B0-----:R-:W0:Y:S03]  /*13d0*/  MUFU.RCP R4, R6 ;  /* 0x0000000600047308 */ /* 0x001e260000001000 */
[----:B------:R-:W-:Y:S01]  /*13e0*/  LEA.HI.X R3, R0, c[0x0][0x16c], R3, 0x2, P0 ;  /* 0x00005b0000037a11 */ /* 0x000fe200000f1403 */
[----:B0-----:R-:W-:-:S08]  /*13f0*/  FMUL.FTZ R9, R4, R9 ;  /* 0x0000000904097220 */ /* 0x001fd00000410000 */
[----:B------:R-:W-:Y:S01]  /*1400*/  STG.E.SYS [R2], R9 ;  /* 0x0000000902007386 */ /* 0x000fe2000010e900 */
[----:B------:R-:W-:Y:S05]  /*1410*/  EXIT ;  /* 0x000000000000794d */ /* 0x000fea0003800000 */
.L_x_275:
[----:B------:R-:W-:-:S00]  /*1420*/  BRA `(.L_x_275) ;  /* 0xfffffff000007947 */ /* 0x000fc0000383ffff */
[----:B------:R-:W-:-:S00]  /*1430*/  NOP ;  /* 0x0000000000007918 */ /* 0x000fc00000000000 */
[----:B------:R-:W-:-:S00]  /*1440*/  NOP ;  /* 0x0000000000007918 */ /* 0x000fc00000000000 */
[----:B------:R-:W-:-:S00]  /*1450*/  NOP ;  /* 0x0000000000007918 */ /* 0x000fc00000000000 */
[----:B------:R-:W-:-:S00]  /*1460*/  NOP ;  /* 0x0000000000007918 */ /* 0x000fc00000000000 */
[----:B------:R-:W-:-:S00]  /*1470*/  NOP ;  /* 0x0000000000007918 */ /* 0x000fc00000000000 */
.L_x_601:


//--------------------- .text.kernel_cuda_filter_nlm_calc_difference --------------------------
	.section	.text.kernel_cuda_filter_nlm_calc_difference,"ax",@progbits
	.sectioninfo	@"SHI_REGISTERS=49"
	.align	128
        .global         kernel_cuda_filter_nlm_calc_difference
        .type           kernel_cuda_filter_nlm_calc_difference,@function
        .size           kernel_cuda_filter_nlm_calc_difference,(.L_x_602 - kernel_cuda_filter_nlm_calc_difference)
        .other          kernel_cuda_filter_nlm_calc_difference,@"STO_CUDA_ENTRY STV_DEFAULT"
kernel_cuda_filter_nlm_calc_difference:
.text.kernel_cuda_filter_nlm_calc_difference:
[----:B------:R-:W-:-:S08]  /*0000*/  MOV R1, c[0x0][0x28] ;  /* 0x00000a0000017a02 */ /* 0x000fd00000000f00 */
        /* <DEDUP_REMOVED lines=13> */
[----:B0-----:R-:W-:Y:S02]  /*00e0*/  MOV R2, RZ ;  /* 0x000000ff00027202 */ /* 0x001fe40000000f00 */
[----:B-1----:R-:W-:-:S05]  /*00f0*/  IADD3 R6, RZ, -R3, RZ ;  /* 0x80000003ff067210 */ /* 0x002fca0007ffe0ff */
[----:B------:R-:W-:Y:S01]  /*0100*/  IMAD R5, R6, R7, RZ ;  /* 0x0000000706057224 */ /* 0x000fe200078e02ff */
[----:B------:R-:W-:-:S03]  /*0110*/  IABS R6, UR4 ;  /* 0x0000000400067c13 */ /* 0x000fc60008000000 */
[----:B------:R-:W-:Y:S01]  /*0120*/  IMAD.HI.U32 R3, R3, R5, R2 ;  /* 0x0000000503037227 */ /* 0x000fe200078e0002 */
[----:B------:R-:W-:Y:S02]  /*0130*/  IADD3 R2, RZ, -R6, RZ ;  /* 0x80000006ff027210 */ /* 0x000fe40007ffe0ff */
[----:B------:R-:W-:-:S03]  /*0140*/  LOP3.LUT R5, RZ, UR4, RZ, 0x33, !PT ;  /* 0x00000004ff057c12 */ /* 0x000fc6000f8e33ff */
        /* <DEDUP_REMOVED lines=8> */
[----:B------:R-:W-:Y:S02]  /*01d0*/  ISETP.NE.AND P1, PT, RZ, UR4, PT ;  /* 0x00000004ff007c0c */ /* 0x000fe4000bf25270 */
[CC--:B------:R-:W-:Y:S02]  /*01e0*/  ISETP.GE.U32.AND P0, PT, R2.reuse, R7.reuse, PT ;  /* 0x000000070200720c */ /* 0x0c0fe40003f06070 */
[----:B------:R-:W-:-:S10]  /*01f0*/  IADD3 R3, R2, -R7, RZ ;  /* 0x8000000702037210 */ /* 0x000fd40007ffe0ff */
[----:B------:R-:W-:Y:S02]  /*0200*/  @P0 IADD3 R4, R4, 0x1, RZ ;  /* 0x0000000104040810 */ /* 0x000fe40007ffe0ff */
[----:B------:R-:W-:-:S03]  /*0210*/  ISETP.GT.U32.AND P0, PT, R7, R2, PT ;  /* 0x000000020700720c */ /* 0x000fc60003f04070 */
[----:B------:R-:W-:Y:S01]  /*0220*/  @!P3 IMAD.MOV R4, RZ, RZ, -R4 ;  /* 0x000000ffff04b224 */ /* 0x000fe200078e0a04 */
[----:B------:R-:W-:Y:S02]  /*0230*/  SEL R2, R3, R2, !P0 ;  /* 0x0000000203027207 */ /* 0x000fe40004000000 */
[----:B------:R-:W-:Y:S02]  /*0240*/  PLOP3.LUT P0, PT, PT, PT, PT, 0x80, 0x0 ;  /* 0x000000000000781c */ /* 0x000fe40003f0f070 */
[----:B------:R-:W-:Y:S02]  /*0250*/  SEL R13, R5, R4, !P1 ;  /* 0x00000004050d7207 */ /* 0x000fe40004800000 */
[----:B------:R-:W-:Y:S02]  /*0260*/  @!P2 IADD3 R2, -R2, RZ, RZ ;  /* 0x000000ff0202a210 */ /* 0x000fe40007ffe1ff */
[----:B------:R-:W-:Y:S02]  /*0270*/  ISETP.GE.AND P3, PT, R13, UR4, PT ;  /* 0x000000040d007c0c */ /* 0x000fe4000bf66270 */
[----:B------:R-:W-:-:S02]  /*0280*/  SEL R10, R5, R2, !P1 ;  /* 0x00000002050a7207 */ /* 0x000fc40004800000 */
[----:B------:R-:W-:-:S08]  /*0290*/  CS2R R2, SRZ ;  /* 0x0000000000027805 */ /* 0x000fd0000001ff00 */
[----:B------:R-:W-:Y:S05]  /*02a0*/  @P3 BRA `(.L_x_277) ;  /* 0x000003c000003947 */ /* 0x000fea0003800000 */
[----:B------:R-:W-:Y:S02]  /*02b0*/  IADD3 R12, R10, -c[0x0][0x190], RZ ;  /* 0x800064000a0c7a10 */ /* 0x000fe40007ffe0ff */
[----:B------:R-:W-:Y:S02]  /*02c0*/  IADD3 R0, R13, -c[0x0][0x190], RZ ;  /* 0x800064000d007a10 */ /* 0x000fe40007ffe0ff */
[----:B------:R-:W-:Y:S02]  /*02d0*/  IMNMX R4, RZ, R12, !PT ;  /* 0x0000000cff047217 */ /* 0x000fe40007800200 */
[----:B------:R-:W-:Y:S02]  /*02e0*/  IMNMX R5, RZ, R0, !PT ;  /* 0x00000000ff057217 */ /* 0x000fe40007800200 */
[----:B------:R-:W-:Y:S02]  /*02f0*/  IADD3 R6, -R12, RZ, RZ ;  /* 0x000000ff0c067210 */ /* 0x000fe40007ffe1ff */
[----:B------:R-:W-:-:S02]  /*0300*/  IADD3 R4, -R4, c[0x0][0x180], RZ ;  /* 0x0000600004047a10 */ /* 0x000fc40007ffe1ff */
[----:B------:R-:W-:Y:S02]  /*0310*/  IADD3 R7, -R0, RZ, RZ ;  /* 0x000000ff00077210 */ /* 0x000fe40007ffe1ff */
[----:B------:R-:W-:Y:S02]  /*0320*/  IADD3 R5, -R5, c[0x0][0x184], RZ ;  /* 0x0000610005057a10 */ /* 0x000fe40007ffe1ff */
[----:B------:R-:W-:Y:S02]  /*0330*/  IMNMX R15, RZ, R6, !PT ;  /* 0x00000006ff0f7217 */ /* 0x000fe40007800200 */
[----:B------:R-:W-:Y:S02]  /*0340*/  IMNMX R4, R4, c[0x0][0x180], PT ;  /* 0x0000600004047a17 */ /* 0x000fe40003800200 */
[----:B------:R-:W-:Y:S02]  /*0350*/  IMNMX R17, RZ, R7, !PT ;  /* 0x00000007ff117217 */ /* 0x000fe40007800200 */
[----:B------:R-:W-:-:S02]  /*0360*/  IMNMX R14, R5, c[0x0][0x184], PT ;  /* 0x00006100050e7a17 */ /* 0x000fc40003800200 */
        /* <DEDUP_REMOVED lines=9> */
[----:B------:R-:W-:Y:S01]  /*0400*/  IADD3 R16, RZ, -R16, RZ ;  /* 0x80000010ff107210 */ /* 0x000fe20007ffe0ff */
[----:B-1----:R-:W1:Y:S01]  /*0410*/  MUFU.RCP R7, R7 ;  /* 0x0000000700077308 */ /* 0x002e620000001000 */
[----:B0-----:R-:W-:Y:S01]  /*0420*/  IMAD R6, R6, c[0x0][0x0], R9 ;  /* 0x0000000006067a24 */ /* 0x001fe200078e0209 */
[----:B-1----:R-:W-:-:S04]  /*0430*/  IADD3 R4, R7, 0xffffffe, RZ ;  /* 0x0ffffffe07047810 */ /* 0x002fc80007ffe0ff */
[-C--:B------:R-:W-:Y:S02]  /*0440*/  LOP3.LUT R7, R6, R19.reuse, RZ, 0x3c, !PT ;  /* 0x0000001306077212 */ /* 0x080fe400078e3cff */
[----:B------:R0:W1:Y:S02]  /*0450*/  F2I.FTZ.U32.TRUNC.NTZ R5, R4 ;  /* 0x0000000400057305 */ /* 0x000064000021f000 */
[----:B------:R-:W-:Y:S02]  /*0460*/  ISETP.GE.AND P3, PT, R7, RZ, PT ;  /* 0x000000ff0700720c */ /* 0x000fe40003f66270 */
[----:B------:R-:W-:Y:S02]  /*0470*/  LOP3.LUT R7, RZ, R19, RZ, 0x33, !PT ;  /* 0x00000013ff077212 */ /* 0x000fe400078e33ff */
[----:B0-----:R-:W-:Y:S02]  /*0480*/  MOV R4, RZ ;  /* 0x000000ff00047202 */ /* 0x001fe40000000f00 */
[----:B-1----:R-:W-:-:S05]  /*0490*/  IADD3 R8, RZ, -R5, RZ ;  /* 0x80000005ff087210 */ /* 0x002fca0007ffe0ff */
[----:B------:R-:W-:Y:S01]  /*04a0*/  IMAD R9, R8, R11, RZ ;  /* 0x0000000b08097224 */ /* 0x000fe200078e02ff */
[----:B------:R-:W-:-:S03]  /*04b0*/  IABS R8, R6 ;  /* 0x0000000600087213 */ /* 0x000fc60000000000 */
[----:B------:R-:W-:Y:S01]  /*04c0*/  IMAD.HI.U32 R5, R5, R9, R4 ;  /* 0x0000000905057227 */ /* 0x000fe200078e0004 */
[----:B------:R-:W-:-:S05]  /*04d0*/  MOV R4, R16 ;  /* 0x0000001000047202 */ /* 0x000fca0000000f00 */
[----:B------:R-:W-:-:S04]  /*04e0*/  IMAD.HI.U32 R5, R5, R8, RZ ;  /* 0x0000000805057227 */ /* 0x000fc800078e00ff */
[C---:B------:R-:W-:Y:S01]  /*04f0*/  IMAD R4, R5.reuse, R4, R8 ;  /* 0x0000000405047224 */ /* 0x040fe200078e0208 */
[----:B------:R-:W-:-:S04]  /*0500*/  IADD3 R8, R5, 0x1, RZ ;  /* 0x0000000105087810 */ /* 0x000fc80007ffe0ff */
[----:B------:R-:W-:-:S04]  /*0510*/  ISETP.GT.U32.AND P2, PT, R11, R4, PT ;  /* 0x000000040b00720c */ /* 0x000fc80003f44070 */
[----:B------:R-:W-:-:S08]  /*0520*/  SEL R8, R8, R5, !P2 ;  /* 0x0000000508087207 */ /* 0x000fd00005000000 */
[----:B------:R-:W-:-:S05]  /*0530*/  @!P2 IMAD.IADD R4, R4, 0x1, -R11 ;  /* 0x000000010404a824 */ /* 0x000fca00078e0a0b */
[CC--:B------:R-:W-:Y:S02]  /*0540*/  ISETP.GE.U32.AND P1, PT, R4.reuse, R11.reuse, PT ;  /* 0x0000000b0400720c */ /* 0x0c0fe40003f26070 */
[----:B------:R-:W-:Y:S02]  /*0550*/  ISETP.GT.U32.AND P2, PT, R11, R4, PT ;  /* 0x000000040b00720c */ /* 0x000fe40003f44070 */
[----:B------:R-:W-:-:S04]  /*0560*/  IADD3 R5, R4, -R11, RZ ;  /* 0x8000000b04057210 */ /* 0x000fc80007ffe0ff */
[----:B------:R-:W-:-:S04]  /*0570*/  SEL R4, R5, R4, !P2 ;  /* 0x0000000405047207 */ /* 0x000fc80005000000 */
[----:B------:R-:W-:Y:S02]  /*0580*/  @P1 IADD3 R8, R8, 0x1, RZ ;  /* 0x0000000108081810 */ /* 0x000fe40007ffe0ff */
[----:B------:R-:W-:Y:S02]  /*0590*/  ISETP.NE.AND P1, PT, R19, RZ, PT ;  /* 0x000000ff1300720c */ /* 0x000fe40003f25270 */
[----:B------:R-:W-:Y:S02]  /*05a0*/  @!P3 IADD3 R8, -R8, RZ, RZ ;  /* 0x000000ff0808b210 */ /* 0x000fe40007ffe1ff */
[----:B------:R-:W-:Y:S02]  /*05b0*/  ISETP.GE.AND P3, PT, R6, RZ, PT ;  /* 0x000000ff0600720c */ /* 0x000fe40003f66270 */
[----:B------:R-:W-:-:S04]  /*05c0*/  SEL R8, R7, R8, !P1 ;  /* 0x0000000807087207 */ /* 0x000fc80004800000 */
[----:B------:R-:W-:-:S04]  /*05d0*/  IADD3 R17, R17, R8, RZ ;  /* 0x0000000811117210 */ /* 0x000fc80007ffe0ff */
[----:B------:R-:W-:Y:S02]  /*05e0*/  ISETP.GE.AND P4, PT, R17, R14, PT ;  /* 0x0000000e1100720c */ /* 0x000fe40003f86270 */
[----:B------:R-:W-:-:S04]  /*05f0*/  @!P3 IADD3 R4, -R4, RZ, RZ ;  /* 0x000000ff0404b210 */ /* 0x000fc80007ffe1ff */
[----:B------:R-:W-:-:S05]  /*0600*/  SEL R4, R7, R4, !P1 ;  /* 0x0000000407047207 */ /* 0x000fca0004800000 */
[----:B------:R-:W-:Y:S01]  /*0610*/  IMAD.IADD R15, R15, 0x1, R4 ;  /* 0x000000010f0f7824 */ /* 0x000fe200078e0204 */
[----:B------:R-:W-:Y:S01]  /*0620*/  @!P4 PLOP3.LUT P0, PT, PT, PT, PT, 0x8, 0x0 ;  /* 0x000000000000c81c */ /* 0x000fe20003f0e170 */
[----:B------:R-:W-:-:S04]  /*0630*/  @!P4 IMAD R5, R13, UR4, R10 ;  /* 0x000000040d05cc24 */ /* 0x000fc8000f8e020a */
[----:B------:R-:W-:-:S05]  /*0640*/  @!P4 IMAD R5, R5, c[0x0][0x18c], RZ ;  /* 0x000063000505ca24 */ /* 0x000fca00078e02ff */
[----:B------:R-:W-:Y:S02]  /*0650*/  @!P4 SHF.R.S32.HI R3, RZ, 0x1f, R5 ;  /* 0x0000001fff03c819 */ /* 0x000fe40000011405 */
[----:B------:R-:W-:-:S08]  /*0660*/  @!P4 MOV R2, R5 ;  /* 0x000000050002c202 */ /* 0x000fd00000000f00 */
.L_x_277:
[----:B------:R-:W-:Y:S05]  /*0670*/  BSYNC B0 ;  /* 0x0000000000007941 */ /* 0x000fea0003800000 */
.L_x_276:
[----:B------:R-:W-:Y:S05]  /*0680*/  @P0 EXIT ;  /* 0x000000000000094d */ /* 0x000fea0003800000 */
[----:B------:R-:W-:Y:S02]  /*0690*/  ISETP.NE.U32.AND P0, PT, RZ, c[0x0][0x170], PT ;  /* 0x00005c00ff007a0c */ /* 0x000fe40003f05070 */
[----:B------:R-:W-:Y:S02]  /*06a0*/  IADD3 R12, R12, c[0x0][0x198], RZ ;  /* 0x000066000c0c7a10 */ /* 0x000fe40007ffe0ff */
[----:B------:R-:W-:-:S12]  /*06b0*/  ISETP.NE.AND.EX P0, PT, RZ, c[0x0][0x174], PT, P0 ;  /* 0x00005d00ff007a0c */ /* 0x000fd80003f05300 */
[----:B------:R-:W-:Y:S02]  /*06c0*/  @P0 IADD3 R4, R15, R12, RZ ;  /* 0x0000000c0f040210 */ /* 0x000fe40007ffe0ff */
[----:B------:R-:W-:Y:S02]  /*06d0*/  @P0 IADD3 R5, R0, R17, RZ ;  /* 0x0000001100050210 */ /* 0x000fe40007ffe0ff */
[----:B------:R-:W-:-:S03]  /*06e0*/  @P0 MOV R8, 0x4 ;  /* 0x0000000400080802 */ /* 0x000fc60000000f00 */
[----:B------:R-:W-:-:S04]  /*06f0*/  @P0 IMAD R4, R5, c[0x0][0x188], R4 ;  /* 0x0000620005040a24 */ /* 0x000fc800078e0204 */
[----:B------:R-:W-:Y:S02]  /*0700*/  @P0 IMAD.WIDE R6, R4, R8, c[0x0][0x170] ;  /* 0x00005c0004060625 */ /* 0x000fe400078e0208 */
[----:B------:R-:W-:-:S08]  /*0710*/  IMAD R5, R17, c[0x0][0x188], R15 ;  /* 0x0000620011057a24 */ /* 0x000fd000078e020f */
[----:B------:R0:W2:Y:S01]  /*0720*/  @P0 LDG.E.CONSTANT.SYS R7, [R6] ;  /* 0x0000000006070381 */ /* 0x0000a200001e6900 */
[----:B------:R-:W-:-:S10]  /*0730*/  @P0 IMAD.WIDE R8, R5, R8, c[0x0][0x170] ;  /* 0x00005c0005080625 */ /* 0x000fd400078e0208 */
[----:B------:R-:W3:Y:S01]  /*0740*/  @P0 LDG.E.CONSTANT.SYS R8, [R8] ;  /* 0x0000000008080381 */ /* 0x000ee200001e6900 */
[----:B------:R-:W-:Y:S01]  /*0750*/  ISETP.NE.AND P1, PT, RZ, c[0x0][0x194], PT ;  /* 0x00006500ff007a0c */ /* 0x000fe20003f25270 */
[----:B------:R-:W-:Y:S01]  /*0760*/  IMAD.IADD R17, R0, 0x1, R17 ;  /* 0x0000000100117824 */ /* 0x000fe200078e0211 */
[----:B------:R-:W-:Y:S02]  /*0770*/  MOV R10, 0x1 ;  /* 0x00000001000a7802 */ /* 0x000fe40000000f00 */
[----:B------:R-:W-:Y:S02]  /*0780*/  IADD3 R12, R15, R12, RZ ;  /* 0x0000000c0f0c7210 */ /* 0x000fe40007ffe0ff */
[----:B0-----:R-:W-:Y:S02]  /*0790*/  SEL R6, R10, 0x3, !P1 ;  /* 0x000000030a067807 */ /* 0x001fe40004800000 */
[----:B------:R-:W-:Y:S01]  /*07a0*/  MOV R4, 0x3f800000 ;  /* 0x3f80000000047802 */ /* 0x000fe20000000f00 */
[----:B------:R-:W-:Y:S01]  /*07b0*/  IMAD R17, R17, c[0x0][0x188], R12 ;  /* 0x0000620011117a24 */ /* 0x000fe200078e020c */
[----:B------:R-:W-:-:S02]  /*07c0*/  ISETP.GT.AND P2, PT, R6, 0x3, PT ;  /* 0x000000030600780c */ /* 0x000fc40003f44270 */
[----:B------:R-:W-:Y:S02]  /*07d0*/  MOV R12, 0x4 ;  /* 0x00000004000c7802 */ /* 0x000fe40000000f00 */
[----:B------:R-:W-:-:S03]  /*07e0*/  MOV R13, RZ ;  /* 0x000000ff000d7202 */ /* 0x000fc60000000f00 */
[-C--:B------:R-:W-:Y:S02]  /*07f0*/  IMAD.WIDE R22, R17, R12.reuse, c[0x0][0x168] ;  /* 0x00005a0011167625 */ /* 0x080fe400078e020c */
[CC--:B------:R-:W-:Y:S02]  /*0800*/  IMAD.WIDE R24, R5.reuse, R12.reuse, c[0x0][0x168] ;  /* 0x00005a0005187625 */ /* 0x0c0fe400078e020c */
[-C--:B------:R-:W-:Y:S02]  /*0810*/  IMAD.WIDE R14, R5, R12.reuse, c[0x0][0x160] ;  /* 0x00005800050e7625 */ /* 0x080fe400078e020c */
[----:B------:R-:W-:Y:S01]  /*0820*/  IMAD.WIDE R16, R17, R12, c[0x0][0x160] ;  /* 0x0000580011107625 */ /* 0x000fe200078e020c */
[----:B--2---:R-:W3:Y:S02]  /*0830*/  @P0 MUFU.RCP R11, R7 ;  /* 0x00000007000b0308 */ /* 0x004ee40000001000 */
[----:B---3--:R-:W-:-:S05]  /*0840*/  @P0 FMUL.FTZ R0, R8, R11 ;  /* 0x0000000b08000220 */ /* 0x008fca0000410000 */
[----:B------:R-:W-:-:S04]  /*0850*/  @P0 FMNMX.FTZ R0, R0, 0.25, !PT ;  /* 0x3e80000000000809 */ /* 0x000fc80007810000 */
[----:B------:R-:W-:Y:S01]  /*0860*/  @P0 FMNMX.FTZ R4, R0, 4, PT ;  /* 0x4080000000040809 */ /* 0x000fe20003810000 */
[----:B------:R-:W-:Y:S01]  /*0870*/  IMAD.MOV.U32 R0, RZ, RZ, RZ ;  /* 0x000000ffff007224 */ /* 0x000fe200078e00ff */
[----:B------:R-:W-:-:S03]  /*0880*/  PLOP3.LUT P0, PT, PT, PT, PT, 0x80, 0x0 ;  /* 0x000000000000781c */ /* 0x000fc60003f0f070 */
[----:B------:R-:W-:Y:S01]  /*0890*/  FMUL.FTZ R7, R4, R4 ;  /* 0x0000000404077220 */ /* 0x000fe20000410000 */
[----:B------:R-:W-:Y:S08]  /*08a0*/  @!P2 BRA `(.L_x_278) ;  /* 0x000004e00000a947 */ /* 0x000ff00003800000 */
[----:B------:R-:W-:Y:S02]  /*08b0*/  PLOP3.LUT P0, PT, PT, PT, PT, 0x8, 0x0 ;  /* 0x000000000000781c */ /* 0x000fe40003f0e170 */
[----:B------:R-:W-:-:S10]  /*08c0*/  IADD3 R18, R6, -0x3, RZ ;  /* 0xfffffffd06127810 */ /* 0x000fd40007ffe0ff */
.L_x_279:
[C---:B------:R-:W-:Y:S01]  /*08d0*/  IMAD.WIDE R26, R12.reuse, c[0x0][0x194], R22 ;  /* 0x000065000c1a7a25 */ /* 0x040fe200078e0216 */
[----:B------:R0:W2:Y:S01]  /*08e0*/  LDG.E.CONSTANT.SYS R42, [R22] ;  /* 0x00000000162a7381 */ /* 0x0000a200001e6900 */
[----:B------:R-:W-:-:S03]  /*08f0*/  IMAD.WIDE R30, R12, c[0x0][0x194], R24 ;  /* 0x000065000c1e7a25 */ /* 0x000fc600078e0218 */
[----:B------:R1:W3:Y:S03]  /*0900*/  LDG.E.CONSTANT.SYS R43, [R24] ;  /* 0x00000000182b7381 */ /* 0x0002e600001e6900 */
[C---:B------:R-:W-:Y:S01]  /*0910*/  IMAD.WIDE R34, R12.reuse, c[0x0][0x194], R26 ;  /* 0x000065000c227a25 */ /* 0x040fe200078e021a */
[----:B------:R4:W5:Y:S01]  /*0920*/  LDG.E.CONSTANT.SYS R41, [R16] ;  /* 0x0000000010297381 */ /* 0x00096200001e6900 */
[----:B------:R-:W-:-:S03]  /*0930*/  IMAD.WIDE R36, R12, c[0x0][0x194], R30 ;  /* 0x000065000c247a25 */ /* 0x000fc600078e021e */
[----:B------:R0:W5:Y:S03]  /*0940*/  LDG.E.CONSTANT.SYS R44, [R26] ;  /* 0x000000001a2c7381 */ /* 0x00016600001e6900 */
[C---:B------:R-:W-:Y:S01]  /*0950*/  IMAD.WIDE R8, R12.reuse, c[0x0][0x194], R34 ;  /* 0x000065000c087a25 */ /* 0x040fe200078e0222 */
[----:B------:R0:W5:Y:S01]  /*0960*/  LDG.E.CONSTANT.SYS R19, [R30] ;  /* 0x000000001e137381 */ /* 0x00016200001e6900 */
[C---:B------:R-:W-:Y:S02]  /*0970*/  IMAD.WIDE R10, R12.reuse, c[0x0][0x194], R36 ;  /* 0x000065000c0a7a25 */ /* 0x040fe400078e0224 */
[C---:B------:R-:W-:Y:S01]  /*0980*/  IMAD.WIDE R28, R12.reuse, c[0x0][0x194], R16 ;  /* 0x000065000c1c7a25 */ /* 0x040fe200078e0210 */
[----:B------:R0:W5:Y:S01]  /*0990*/  LDG.E.CONSTANT.SYS R34, [R34] ;  /* 0x0000000022227381 */ /* 0x00016200001e6900 */
[----:B------:R-:W-:-:S03]  /*09a0*/  IMAD.WIDE R32, R12, c[0x0][0x194], R14 ;  /* 0x000065000c207a25 */ /* 0x000fc600078e020e */
[----:B------:R-:W5:Y:S04]  /*09b0*/  LDG.E.CONSTANT.SYS R20, [R36] ;  /* 0x0000000024147381 */ /* 0x000f6800001e6900 */
[----:B------:R-:W5:Y:S01]  /*09c0*/  LDG.E.CONSTANT.SYS R46, [R8] ;  /* 0x00000000082e7381 */ /* 0x000f6200001e6900 */
[C---:B0-----:R-:W-:Y:S02]  /*09d0*/  IMAD.WIDE R30, R12.reuse, c[0x0][0x194], R28 ;  /* 0x000065000c1e7a25 */ /* 0x041fe400078e021c */
[C---:B------:R-:W-:Y:S01]  /*09e0*/  IMAD.WIDE R38, R12.reuse, c[0x0][0x194], R32 ;  /* 0x000065000c267a25 */ /* 0x040fe200078e0220 */
[----:B------:R-:W5:Y:S04]  /*09f0*/  LDG.E.CONSTANT.SYS R21, [R10] ;  /* 0x000000000a157381 */ /* 0x000f6800001e6900 */
[----:B------:R0:W5:Y:S01]  /*0a00*/  LDG.E.CONSTANT.SYS R40, [R14] ;  /* 0x000000000e287381 */ /* 0x00016200001e6900 */
[----:B----4-:R-:W-:-:S03]  /*0a10*/  IMAD.WIDE R16, R12, c[0x0][0x194], R30 ;  /* 0x000065000c107a25 */ /* 0x010fc600078e021e */
[----:B------:R4:W5:Y:S04]  /*0a20*/  LDG.E.CONSTANT.SYS R27, [R28] ;  /* 0x000000001c1b7381 */ /* 0x00096800001e6900 */
[----:B------:R-:W5:Y:S01]  /*0a30*/  LDG.E.CONSTANT.SYS R32, [R32] ;  /* 0x0000000020207381 */ /* 0x000f6200001e6900 */
[----:B0-----:R-:W-:-:S03]  /*0a40*/  IMAD.WIDE R14, R12, c[0x0][0x194], R38 ;  /* 0x000065000c0e7a25 */ /* 0x001fc600078e0226 */
[----:B-1----:R0:W5:Y:S04]  /*0a50*/  LDG.E.CONSTANT.SYS R25, [R30] ;  /* 0x000000001e197381 */ /* 0x00216800001e6900 */
[----:B------:R-:W5:Y:S04]  /*0a60*/  LDG.E.CONSTANT.SYS R24, [R38] ;  /* 0x0000000026187381 */ /* 0x000f6800001e6900 */
[----:B------:R1:W5:Y:S04]  /*0a70*/  LDG.E.CONSTANT.SYS R22, [R16] ;  /* 0x0000000010167381 */ /* 0x00036800001e6900 */
[----:B------:R0:W5:Y:S01]  /*0a80*/  LDG.E.CONSTANT.SYS R23, [R14] ;  /* 0x000000000e177381 */ /* 0x00016200001e6900 */
[----:B------:R-:W-:-:S02]  /*0a90*/  MOV R35, c[0x0][0x1a0] ;  /* 0x0000680000237a02 */ /* 0x000fc40000000f00 */
[----:B------:R-:W-:-:S04]  /*0aa0*/  IADD3 R13, R13, 0x4, RZ ;  /* 0x000000040d0d7810 */ /* 0x000fc80007ffe0ff */
[----:B------:R-:W-:Y:S01]  /*0ab0*/  ISETP.GE.AND P2, PT, R13, R18, PT ;  /* 0x000000120d00720c */ /* 0x000fe20003f46270 */
[C---:B-1----:R-:W-:Y:S02]  /*0ac0*/  IMAD.WIDE R16, R12.reuse, c[0x0][0x194], R16 ;  /* 0x000065000c107a25 */ /* 0x042fe400078e0210 */
[----:B0-----:R-:W-:Y:S02]  /*0ad0*/  IMAD.WIDE R14, R12, c[0x0][0x194], R14 ;  /* 0x000065000c0e7a25 */ /* 0x001fe400078e020e */
[----:B--2---:R-:W-:-:S05]  /*0ae0*/  FMUL.FTZ R42, R7, R42 ;  /* 0x0000002a072a7220 */ /* 0x004fca0000410000 */
[C---:B---3--:R-:W-:Y:S01]  /*0af0*/  FMNMX.FTZ R26, R42.reuse, R43, PT ;  /* 0x0000002b2a1a7209 */ /* 0x048fe20003810000 */
[----:B------:R-:W-:Y:S02]  /*0b00*/  FADD.FTZ R42, R42, R43 ;  /* 0x0000002b2a2a7221 */ /* 0x000fe40000010000 */
[----:B-----5:R-:W-:Y:S02]  /*0b10*/  FMUL.FTZ R44, R7, R44 ;  /* 0x0000002c072c7220 */ /* 0x020fe40000410000 */
[----:B------:R-:W-:Y:S02]  /*0b20*/  FADD.FTZ R26, R43, R26 ;  /* 0x0000001a2b1a7221 */ /* 0x000fe40000010000 */
[----:B------:R-:W-:Y:S01]  /*0b30*/  FFMA.FTZ R42, R42, R35, 9.9999999392252902908e-09 ;  /* 0x322bcc772a2a7423 */ /* 0x000fe20000010023 */
[C---:B----4-:R-:W-:Y:S01]  /*0b40*/  FMNMX.FTZ R28, R44.reuse, R19, PT ;  /* 0x000000132c1c7209 */ /* 0x050fe20003810000 */
[----:B------:R-:W-:Y:S02]  /*0b50*/  FADD.FTZ R44, R44, R19 ;  /* 0x000000132c2c7221 */ /* 0x000fe40000010000 */
[----:B------:R-:W-:-:S02]  /*0b60*/  FMUL.FTZ R31, R7, R34 ;  /* 0x00000022071f7220 */ /* 0x000fc40000410000 */
[----:B------:R-:W-:Y:S02]  /*0b70*/  FMUL.FTZ R29, R26, c[0x0][0x19c] ;  /* 0x000067001a1d7a20 */ /* 0x000fe40000410000 */
[-C--:B------:R-:W-:Y:S02]  /*0b80*/  FFMA.FTZ R44, R44, R35.reuse, 9.9999999392252902908e-09 ;  /* 0x322bcc772c2c7423 */ /* 0x080fe40000010023 */
[----:B------:R-:W-:Y:S02]  /*0b90*/  FADD.FTZ R26, R31, R20 ;  /* 0x000000141f1a7221 */ /* 0x000fe40000010000 */
[----:B------:R-:W-:Y:S01]  /*0ba0*/  FMUL.FTZ R46, R7, R46 ;  /* 0x0000002e072e7220 */ /* 0x000fe20000410000 */
[----:B------:R-:W0:Y:S01]  /*0bb0*/  MUFU.RCP R42, R42 ;  /* 0x0000002a002a7308 */ /* 0x000e220000001000 */
[----:B------:R-:W-:Y:S02]  /*0bc0*/  FADD.FTZ R28, R19, R28 ;  /* 0x0000001c131c7221 */ /* 0x000fe40000010000 */
[----:B------:R-:W-:-:S02]  /*0bd0*/  FFMA.FTZ R26, R26, R35, 9.9999999392252902908e-09 ;  /* 0x322bcc771a1a7423 */ /* 0x000fc40000010023 */
[C---:B------:R-:W-:Y:S01]  /*0be0*/  FADD.FTZ R19, R46.reuse, R21 ;  /* 0x000000152e137221 */ /* 0x040fe20000010000 */
[----:B------:R-:W1:Y:S01]  /*0bf0*/  MUFU.RCP R44, R44 ;  /* 0x0000002c002c7308 */ /* 0x000e620000001000 */
[----:B------:R-:W-:Y:S02]  /*0c00*/  FMNMX.FTZ R31, R31, R20, PT ;  /* 0x000000141f1f7209 */ /* 0x000fe40003810000 */
[----:B------:R-:W-:Y:S01]  /*0c10*/  FFMA.FTZ R30, R19, R35, 9.9999999392252902908e-09 ;  /* 0x322bcc77131e7423 */ /* 0x000fe20000010023 */
[----:B------:R-:W2:Y:S01]  /*0c20*/  MUFU.RCP R26, R26 ;  /* 0x0000001a001a7308 */ /* 0x000ea20000001000 */
[----:B------:R-:W-:Y:S01]  /*0c30*/  FFMA.FTZ R40, R41, -R4, R40 ;  /* 0x8000000429287223 */ /* 0x000fe20000010028 */
[----:B------:R-:W-:Y:S01]  /*0c40*/  FMNMX.FTZ R46, R46, R21, PT ;  /* 0x000000152e2e7209 */ /* 0x000fe20003810000 */
[----:B------:R-:W-:Y:S02]  /*0c50*/  FMUL.FTZ R28, R28, c[0x0][0x19c] ;  /* 0x000067001c1c7a20 */ /* 0x000fe40000410000 */
[----:B------:R-:W-:Y:S01]  /*0c60*/  FFMA.FTZ R29, R40, R40, -R29 ;  /* 0x00000028281d7223 */ /* 0x000fe2000001081d */
[----:B------:R-:W3:Y:S01]  /*0c70*/  MUFU.RCP R30, R30 ;  /* 0x0000001e001e7308 */ /* 0x000ee20000001000 */
[----:B------:R-:W-:-:S02]  /*0c80*/  FFMA.FTZ R27, R27, -R4, R32 ;  /* 0x800000041b1b7223 */ /* 0x000fc40000010020 */
[----:B------:R-:W-:Y:S02]  /*0c90*/  FADD.FTZ R31, R20, R31 ;  /* 0x0000001f141f7221 */ /* 0x000fe40000010000 */
[----:B0-----:R-:W-:Y:S02]  /*0ca0*/  FFMA.FTZ R29, R29, R42, R0 ;  /* 0x0000002a1d1d7223 */ /* 0x001fe40000010000 */
[----:B------:R-:W-:Y:S02]  /*0cb0*/  FFMA.FTZ R28, R27, R27, -R28 ;  /* 0x0000001b1b1c7223 */ /* 0x000fe4000001081c */
[----:B------:R-:W-:Y:S02]  /*0cc0*/  FFMA.FTZ R24, R25, -R4, R24 ;  /* 0x8000000419187223 */ /* 0x000fe40000010018 */
[----:B------:R-:W-:Y:S02]  /*0cd0*/  FMUL.FTZ R31, R31, c[0x0][0x19c] ;  /* 0x000067001f1f7a20 */ /* 0x000fe40000410000 */
[----:B------:R-:W-:-:S02]  /*0ce0*/  FADD.FTZ R46, R21, R46 ;  /* 0x0000002e152e7221 */ /* 0x000fc40000010000 */
[----:B-1----:R-:W-:Y:S02]  /*0cf0*/  FFMA.FTZ R28, R28, R44, R29 ;  /* 0x0000002c1c1c7223 */ /* 0x002fe4000001001d */
[----:B------:R-:W-:Y:S02]  /*0d00*/  FFMA.FTZ R31, R24, R24, -R31 ;  /* 0x00000018181f7223 */ /* 0x000fe4000001081f */
[----:B------:R-:W-:Y:S02]  /*0d10*/  FFMA.FTZ R22, R22, -R4, R23 ;  /* 0x8000000416167223 */ /* 0x000fe40000010017 */
[----:B------:R-:W-:Y:S02]  /*0d20*/  FMUL.FTZ R19, R46, c[0x0][0x19c] ;  /* 0x000067002e137a20 */ /* 0x000fe40000410000 */
[----:B--2---:R-:W-:Y:S02]  /*0d30*/  FFMA.FTZ R26, R31, R26, R28 ;  /* 0x0000001a1f1a7223 */ /* 0x004fe4000001001c */
[----:B------:R-:W-:-:S02]  /*0d40*/  FFMA.FTZ R19, R22, R22, -R19 ;  /* 0x0000001616137223 */ /* 0x000fc40000010813 */
[C---:B------:R-:W-:Y:S02]  /*0d50*/  IMAD.WIDE R22, R12.reuse, c[0x0][0x194], R8 ;  /* 0x000065000c167a25 */ /* 0x040fe400078e0208 */
[----:B------:R-:W-:Y:S02]  /*0d60*/  IMAD.WIDE R24, R12, c[0x0][0x194], R10 ;  /* 0x000065000c187a25 */ /* 0x000fe400078e020a */
[----:B---3--:R-:W-:Y:S01]  /*0d70*/  FFMA.FTZ R0, R19, R30, R26 ;  /* 0x0000001e13007223 */ /* 0x008fe2000001001a */
[----:B------:R-:W-:Y:S07]  /*0d80*/  @!P2 BRA `(.L_x_279) ;  /* 0xfffffb400000a947 */ /* 0x000fee000383ffff */
.L_x_278:
[----:B------:R-:W-:-:S04]  /*0d90*/  IADD3 R8, R6, -R13, RZ ;  /* 0x8000000d06087210 */ /* 0x000fc80007ffe0ff */
[----:B------:R-:W-:-:S12]  /*0da0*/  ISETP.GT.AND P2, PT, R8, 0x1, PT ;  /* 0x000000010800780c */ /* 0x000fd80003f44270 */
[----:B------:R-:W-:Y:S05]  /*0db0*/  @!P2 BRA `(.L_x_280) ;  /* 0x000002700000a947 */ /* 0x000fea0003800000 */
[C---:B------:R-:W-:Y:S02]  /*0dc0*/  IMAD.WIDE R8, R12.reuse, c[0x0][0x194], R22 ;  /* 0x000065000c087a25 */ /* 0x040fe400078e0216 */
[C---:B------:R-:W-:Y:S01]  /*0dd0*/  IMAD.WIDE R10, R12.reuse, c[0x0][0x194], R24 ;  /* 0x000065000c0a7a25 */ /* 0x040fe200078e0218 */
[----:B------:R-:W2:Y:S04]  /*0de0*/  LDG.E.CONSTANT.SYS R22, [R22] ;  /* 0x0000000016167381 */ /* 0x000ea800001e6900 */
[----:B------:R-:W3:Y:S04]  /*0df0*/  LDG.E.CONSTANT.SYS R25, [R24] ;  /* 0x0000000018197381 */ /* 0x000ee800001e6900 */
[----:B------:R-:W4:Y:S04]  /*0e00*/  LDG.E.CONSTANT.SYS R28, [R8] ;  /* 0x00000000081c7381 */ /* 0x000f2800001e6900 */
[----:B------:R-:W5:Y:S01]  /*0e10*/  LDG.E.CONSTANT.SYS R29, [R10] ;  /* 0x000000000a1d7381 */ /* 0x000f6200001e6900 */
[----:B------:R-:W-:-:S02]  /*0e20*/  IMAD.WIDE R20, R12, c[0x0][0x194], R16 ;  /* 0x000065000c147a25 */ /* 0x000fc400078e0210 */
[----:B------:R-:W-:Y:S01]  /*0e30*/  IMAD.WIDE R18, R12, c[0x0][0x194], R14 ;  /* 0x000065000c127a25 */ /* 0x000fe200078e020e */
[----:B------:R-:W5:Y:S04]  /*0e40*/  LDG.E.CONSTANT.SYS R17, [R16] ;  /* 0x0000000010117381 */ /* 0x000f6800001e6900 */
[----:B------:R0:W5:Y:S04]  /*0e50*/  LDG.E.CONSTANT.SYS R14, [R14] ;  /* 0x000000000e0e7381 */ /* 0x00016800001e6900 */
[----:B------:R-:W5:Y:S04]  /*0e60*/  LDG.E.CONSTANT.SYS R27, [R20] ;  /* 0x00000000141b7381 */ /* 0x000f6800001e6900 */
[----:B------:R-:W5:Y:S01]  /*0e70*/  LDG.E.CONSTANT.SYS R26, [R18] ;  /* 0x00000000121a7381 */ /* 0x000f6200001e6900 */
[----:B------:R-:W-:-:S02]  /*0e80*/  MOV R30, c[0x0][0x1a0] ;  /* 0x00006800001e7a02 */ /* 0x000fc40000000f00 */
[----:B------:R-:W-:Y:S02]  /*0e90*/  PLOP3.LUT P0, PT, PT, PT, PT, 0x8, 0x0 ;  /* 0x000000000000781c */ /* 0x000fe40003f0e170 */
[----:B------:R-:W-:Y:S01]  /*0ea0*/  IADD3 R13, R13, 0x2, RZ ;  /* 0x000000020d0d7810 */ /* 0x000fe20007ffe0ff */
[----:B--2---:R-:W-:-:S04]  /*0eb0*/  FMUL.FTZ R22, R7, R22 ;  /* 0x0000001607167220 */ /* 0x004fc80000410000 */
[C---:B---3--:R-:W-:Y:S01]  /*0ec0*/  FADD.FTZ R23, R22.reuse, R25 ;  /* 0x0000001916177221 */ /* 0x048fe20000010000 */
[----:B------:R-:W-:Y:S01]  /*0ed0*/  FMNMX.FTZ R22, R22, R25, PT ;  /* 0x0000001916167209 */ /* 0x000fe20003810000 */
[----:B----4-:R-:W-:Y:S02]  /*0ee0*/  FMUL.FTZ R28, R7, R28 ;  /* 0x0000001c071c7220 */ /* 0x010fe40000410000 */
[-C--:B------:R-:W-:Y:S02]  /*0ef0*/  FFMA.FTZ R23, R23, R30.reuse, 9.9999999392252902908e-09 ;  /* 0x322bcc7717177423 */ /* 0x080fe4000001001e */
[C---:B-----5:R-:W-:Y:S01]  /*0f00*/  FADD.FTZ R24, R28.reuse, R29 ;  /* 0x0000001d1c187221 */ /* 0x060fe20000010000 */
[----:B------:R-:W-:Y:S01]  /*0f10*/  FMNMX.FTZ R28, R28, R29, PT ;  /* 0x0000001d1c1c7209 */ /* 0x000fe20003810000 */
[----:B------:R-:W-:Y:S02]  /*0f20*/  FADD.FTZ R22, R25, R22 ;  /* 0x0000001619167221 */ /* 0x000fe40000010000 */
[----:B------:R-:W-:Y:S01]  /*0f30*/  FFMA.FTZ R24, R24, R30, 9.9999999392252902908e-09 ;  /* 0x322bcc7718187423 */ /* 0x000fe2000001001e */
[----:B------:R-:W1:Y:S01]  /*0f40*/  MUFU.RCP R23, R23 ;  /* 0x0000001700177308 */ /* 0x000e620000001000 */
[----:B0-----:R-:W-:-:S02]  /*0f50*/  FMUL.FTZ R15, R22, c[0x0][0x19c] ;  /* 0x00006700160f7a20 */ /* 0x001fc40000410000 */
[----:B------:R-:W-:Y:S02]  /*0f60*/  FFMA.FTZ R14, R17, -R4, R14 ;  /* 0x80000004110e7223 */ /* 0x000fe4000001000e */
[----:B------:R0:W2:Y:S01]  /*0f70*/  MUFU.RCP R30, R24 ;  /* 0x00000018001e7308 */ /* 0x0000a20000001000 */
[----:B------:R-:W-:Y:S02]  /*0f80*/  FADD.FTZ R28, R29, R28 ;  /* 0x0000001c1d1c7221 */ /* 0x000fe40000010000 */
[----:B------:R-:W-:Y:S02]  /*0f90*/  FFMA.FTZ R15, R14, R14, -R15 ;  /* 0x0000000e0e0f7223 */ /* 0x000fe4000001080f */
[----:B------:R-:W-:Y:S02]  /*0fa0*/  FMUL.FTZ R17, R28, c[0x0][0x19c] ;  /* 0x000067001c117a20 */ /* 0x000fe40000410000 */
[----:B------:R-:W-:Y:S02]  /*0fb0*/  FFMA.FTZ R26, R27, -R4, R26 ;  /* 0x800000041b1a7223 */ /* 0x000fe4000001001a */
[----:B0-----:R-:W-:-:S02]  /*0fc0*/  IMAD.WIDE R24, R12, c[0x0][0x194], R10 ;  /* 0x000065000c187a25 */ /* 0x001fc400078e020a */
[----:B-1----:R-:W-:Y:S02]  /*0fd0*/  FFMA.FTZ R0, R15, R23, R0 ;  /* 0x000000170f007223 */ /* 0x002fe40000010000 */
[----:B------:R-:W-:Y:S02]  /*0fe0*/  FFMA.FTZ R27, R26, R26, -R17 ;  /* 0x0000001a1a1b7223 */ /* 0x000fe40000010811 */
[C---:B------:R-:W-:Y:S02]  /*0ff0*/  IMAD.WIDE R16, R12.reuse, c[0x0][0x194], R20 ;  /* 0x000065000c107a25 */ /* 0x040fe400078e0214 */
[C---:B------:R-:W-:Y:S02]  /*1000*/  IMAD.WIDE R14, R12.reuse, c[0x0][0x194], R18 ;  /* 0x000065000c0e7a25 */ /* 0x040fe400078e0212 */
[----:B------:R-:W-:Y:S02]  /*1010*/  IMAD.WIDE R22, R12, c[0x0][0x194], R8 ;  /* 0x000065000c167a25 */ /* 0x000fe400078e0208 */
[----:B--2---:R-:W-:-:S08]  /*1020*/  FFMA.FTZ R0, R27, R30, R0 ;  /* 0x0000001e1b007223 */ /* 0x004fd00000010000 */
.L_x_280:
[----:B------:R-:W-:-:S12]  /*1030*/  ISETP.LT.OR P0, PT, R13, R6, P0 ;  /* 0x000000060d00720c */ /* 0x000fd80000701670 */
[----:B------:R-:W2:Y:S04]  /*1040*/  @P0 LDG.E.CONSTANT.SYS R22, [R22] ;  /* 0x0000000016160381 */ /* 0x000ea800001e6900 */
[----:B------:R-:W3:Y:S04]  /*1050*/  @P0 LDG.E.CONSTANT.SYS R24, [R24] ;  /* 0x0000000018180381 */ /* 0x000ee800001e6900 */
[----:B------:R-:W4:Y:S04]  /*1060*/  @P0 LDG.E.CONSTANT.SYS R17, [R16] ;  /* 0x0000000010110381 */ /* 0x000f2800001e6900 */
[----:B------:R-:W4:Y:S01]  /*1070*/  @P0 LDG.E.CONSTANT.SYS R14, [R14] ;  /* 0x000000000e0e0381 */ /* 0x000f2200001e6900 */
[----:B------:R-:W0:Y:S01]  /*1080*/  @P1 I2F R6, R6 ;  /* 0x0000000600061306 */ /* 0x000e220000201400 */
[----:B------:R-:W-:Y:S01]  /*1090*/  @P0 MOV R9, c[0x0][0x1a0] ;  /* 0x0000680000090a02 */ /* 0x000fe20000000f00 */
[----:B--2---:R-:W-:-:S04]  /*10a0*/  @P0 FMUL.FTZ R7, R7, R22 ;  /* 0x0000001607070220 */ /* 0x004fc80000410000 */
[C---:B---3--:R-:W-:Y:S01]  /*10b0*/  @P0 FADD.FTZ R8, R7.reuse, R24 ;  /* 0x0000001807080221 */ /* 0x048fe20000010000 */
[----:B------:R-:W-:-:S03]  /*10c0*/  @P0 FMNMX.FTZ R7, R7, R24, PT ;  /* 0x0000001807070209 */ /* 0x000fc60003810000 */
[----:B------:R-:W-:Y:S02]  /*10d0*/  @P0 FFMA.FTZ R8, R8, R9, 9.9999999392252902908e-09 ;  /* 0x322bcc7708080423 */ /* 0x000fe40000010009 */
[----:B------:R-:W-:Y:S01]  /*10e0*/  @P0 FADD.FTZ R7, R24, R7 ;  /* 0x0000000718070221 */ /* 0x000fe20000010000 */
[----:B0-----:R-:W-:Y:S01]  /*10f0*/  @P1 MUFU.RCP R9, R6 ;  /* 0x0000000600091308 */ /* 0x001fe20000001000 */
[----:B----4-:R-:W-:Y:S02]  /*1100*/  @P0 FFMA.FTZ R17, R17, -R4, R14 ;  /* 0x8000000411110223 */ /* 0x010fe4000001000e */
[----:B------:R-:W0:Y:S01]  /*1110*/  @P0 MUFU.RCP R8, R8 ;  /* 0x0000000800080308 */ /* 0x000e220000001000 */
[----:B------:R-:W-:-:S04]  /*1120*/  @P0 FMUL.FTZ R4, R7, c[0x0][0x19c] ;  /* 0x0000670007040a20 */ /* 0x000fc80000410000 */
[----:B------:R-:W-:Y:S01]  /*1130*/  @P0 FFMA.FTZ R17, R17, R17, -R4 ;  /* 0x0000001111110223 */ /* 0x000fe20000010804 */
[----:B------:R-:W-:-:S04]  /*1140*/  IADD3 R4, P2, R5, R2, RZ ;  /* 0x0000000205047210 */ /* 0x000fc80007f5e0ff */
[----:B------:R-:W-:Y:S01]  /*1150*/  LEA.HI.X.SX32 R3, R5, R3, 0x1, P2 ;  /* 0x0000000305037211 */ /* 0x000fe200010f0eff */
[----:B0-----:R-:W-:Y:S01]  /*1160*/  @P0 FFMA.FTZ R0, R17, R8, R0 ;  /* 0x0000000811000223 */ /* 0x001fe20000010000 */
[----:B------:R-:W-:-:S03]  /*1170*/  LEA R2, P0, R4, c[0x0][0x178], 0x2 ;  /* 0x00005e0004027a11 */ /* 0x000fc600078010ff */
[----:B------:R-:W-:Y:S01]  /*1180*/  @P1 FMUL.FTZ R0, R0, R9 ;  /* 0x0000000900001220 */ /* 0x000fe20000410000 */
[----:B------:R-:W-:-:S08]  /*1190*/  LEA.HI.X R3, R4, c[0x0][0x17c], R3, 0x2, P0 ;  /* 0x00005f0004037a11 */ /* 0x000fd000000f1403 */
[----:B------:R-:W-:Y:S01]  /*11a0*/  STG.E.SYS [R2], R0 ;  /* 0x0000000002007386 */ /* 0x000fe2000010e900 */
[----:B------:R-:W-:Y:S05]  /*11b0*/  EXIT ;  /* 0x000000000000794d */ /* 0x000fea0003800000 */
.L_x_281:
[----:B------:R-:W-:-:S00]  /*11c0*/  BRA `(.L_x_281) ;  /* 0xfffffff000007947 */ /* 0x000fc0000383ffff */
[----:B------:R-:W-:-:S00]  /*11d0*/  NOP ;  /* 0x0000000000007918 */ /* 0x000fc00000000000 */
[----:B------:R-:W-:-:S00]  /*11e0*/  NOP ;  /* 0x0000000000007918 */ /* 0x000fc00000000000 */
[----:B------:R-:W-:-:S00]  /*11f0*/  NOP ;  /* 0x0000000000007918 */ /* 0x000fc00000000000 */
.L_x_602:


//--------------------- .text.kernel_cuda_filter_construct_transform --------------------------
	.section	.text.kernel_cuda_filter_construct_transform,"ax",@progbits
	.sectioninfo	@"SHI_REGISTERS=50"
	.align	128
        .global         kernel_cuda_filter_construct_transform
        .type           kernel_cuda_filter_construct_transform,@function
        .size           kernel_cuda_filter_construct_transform,(.L_x_603 - kernel_cuda_filter_construct_transform)
        .other          kernel_cuda_filter_construct_transform,@"STO_CUDA_ENTRY STV_DEFAULT"
kernel_cuda_filter_construct_transform:
.text.kernel_cuda_filter_construct_transform:
[----:B------:R-:W-:-:S08]  /*0000*/  MOV R1, c[0x0][0x28] ;  /* 0x00000a0000017a02 */ /* 0x000fd00000000f00 */
[----:B------:R-:W0:Y:S01]  /*0010*/  S2R R2, SR_CTAID.Y ;  /* 0x0000000000027919 */ /* 0x000e220000002600 */
[----:B------:R-:W-:-:S03]  /*0020*/  IADD3 R1, R1, -0x240, RZ ;  /* 0xfffffdc001017810 */ /* 0x000fc60007ffe0ff */
        /* <DEDUP_REMOVED lines=8> */
[----:B------:R-:W0:Y:S01]  /*00b0*/  LDC.U8 R0, c[0x0][0x1b0] ;  /* 0x00006c00ff007b82 */ /* 0x000e220000000000 */
[----:B------:R-:W-:Y:S02]  /*00c0*/  ULDC UR4, c[0x0][0x168] ;  /* 0x00005a0000047ab9 */ /* 0x000fe40000000800 */
[----:B------:R-:W-:Y:S01]  /*00d0*/  UIADD3 UR4, UP0, UR4, 0xac, URZ ;  /* 0x000000ac04047890 */ /* 0x000fe2000ff1e03f */
[----:B------:R-:W-:Y:S01]  /*00e0*/  IMAD.MOV.U32 R29, RZ, RZ, 0xa ;  /* 0x0000000aff1d7424 */ /* 0x000fe200078e00ff */
[----:B------:R-:W-:Y:S02]  /*00f0*/  ULDC UR5, c[0x0][0x16c] ;  /* 0x00005b0000057ab9 */ /* 0x000fe40000000800 */
[----:B------:R-:W-:Y:S01]  /*0100*/  UIADD3.X UR5, URZ, UR5, URZ, UP0, !UPT ;  /* 0x000000053f057290 */ /* 0x000fe200087fe43f */
[----:B------:R-:W-:Y:S02]  /*0110*/  IADD3 R3, R23, c[0x0][0x180], RZ ;  /* 0x0000600017037a10 */ /* 0x000fe40007ffe0ff */
[----:B------:R-:W-:-:S06]  /*0120*/  IADD3 R4, R2, c[0x0][0x184], RZ ;  /* 0x0000610002047a10 */ /* 0x000fcc0007ffe0ff */
[----:B------:R-:W5:Y:S01]  /*0130*/  LDG.E.SYS R30, [UR4] ;  /* 0x00000004ff1e7981 */ /* 0x000f62000c1ee900 */
[----:B------:R-:W-:Y:S01]  /*0140*/  ULDC UR4, c[0x0][0x1a0] ;  /* 0x0000680000047ab9 */ /* 0x000fe20000000800 */
[----:B------:R-:W-:Y:S01]  /*0150*/  PLOP3.LUT P0, PT, PT, PT, PT, 0x80, 0x0 ;  /* 0x000000000000781c */ /* 0x000fe20003f0f070 */
[----:B------:R-:W-:Y:S01]  /*0160*/  UIADD3 UR4, UR4, 0x1, URZ ;  /* 0x0000000104047890 */ /* 0x000fe2000fffe03f */
[----:B------:R-:W-:Y:S01]  /*0170*/  IMAD.MOV.U32 R6, RZ, RZ, RZ ;  /* 0x000000ffff067224 */ /* 0x000fe200078e00ff */
[----:B------:R-:W-:Y:S02]  /*0180*/  ULDC UR6, c[0x0][0x188] ;  /* 0x0000620000067ab9 */ /* 0x000fe40000000800 */
[----:B------:R-:W-:Y:S01]  /*0190*/  ULDC UR5, c[0x0][0x18c] ;  /* 0x0000630000057ab9 */ /* 0x000fe20000000800 */
[----:B0-----:R-:W-:Y:S01]  /*01a0*/  PRMT R0, R0, 0x8880, RZ ;  /* 0x0000888000007816 */ /* 0x001fe200000000ff */
[----:B------:R-:W-:Y:S01]  /*01b0*/  UIMAD UR5, UR6, UR5, URZ ;  /* 0x00000005060572a4 */ /* 0x000fe2000f8e023f */
[----:B------:R-:W-:-:S02]  /*01c0*/  IADD3 R26, R3, UR4, RZ ;  /* 0x00000004031a7c10 */ /* 0x000fc4000fffe0ff */
[----:B------:R-:W-:Y:S02]  /*01d0*/  PRMT R0, R0, 0x7710, RZ ;  /* 0x0000771000007816 */ /* 0x000fe400000000ff */
[----:B------:R-:W-:Y:S02]  /*01e0*/  IADD3 R25, R4, UR4, RZ ;  /* 0x0000000404197c10 */ /* 0x000fe4000fffe0ff */
[----:B------:R-:W-:-:S04]  /*01f0*/  LOP3.LUT R0, R0, 0xff, RZ, 0xc0, !PT ;  /* 0x000000ff00007812 */ /* 0x000fc800078ec0ff */
[----:B------:R-:W-:Y:S02]  /*0200*/  ISETP.NE.AND P1, PT, R0, RZ, PT ;  /* 0x000000ff0000720c */ /* 0x000fe40003f25270 */
[----:B------:R-:W-:Y:S02]  /*0210*/  MOV R0, R1 ;  /* 0x0000000100007202 */ /* 0x000fe40000000f00 */
[----:B------:R-:W-:-:S04]  /*0220*/  SEL R29, R29, 0xb, !P1 ;  /* 0x0000000b1d1d7807 */ /* 0x000fc80004800000 */
[----:B------:R-:W-:-:S12]  /*0230*/  ISETP.GT.AND P2, PT, R29, 0x3, PT ;  /* 0x000000031d00780c */ /* 0x000fd80003f44270 */
[----:B------:R-:W-:Y:S05]  /*0240*/  @!P2 BRA `(.L_x_282) ;  /* 0x000000800000a947 */ /* 0x000fea0003800000 */
[----:B------:R-:W-:Y:S02]  /*0250*/  PLOP3.LUT P0, PT, PT, PT, PT, 0x8, 0x0 ;  /* 0x000000000000781c */ /* 0x000fe40003f0e170 */
[----:B------:R-:W-:-:S10]  /*0260*/  IADD3 R5, R29, -0x3, RZ ;  /* 0xfffffffd1d057810 */ /* 0x000fd40007ffe0ff */
.L_x_283:
[----:B------:R-:W-:Y:S01]  /*0270*/  IADD3 R6, R6, 0x4, RZ ;  /* 0x0000000406067810 */ /* 0x000fe20007ffe0ff */
[----:B------:R-:W-:Y:S03]  /*0280*/  STL.64 [R0], RZ ;  /* 0x000000ff00007387 */ /* 0x000fe60000100a00 */
[----:B------:R-:W-:Y:S01]  /*0290*/  ISETP.GE.AND P2, PT, R6, R5, PT ;  /* 0x000000050600720c */ /* 0x000fe20003f46270 */
[----:B------:R0:W-:Y:S02]  /*02a0*/  STL.64 [R0+0x8], RZ ;  /* 0x000008ff00007387 */ /* 0x0001e40000100a00 */
[----:B0-----:R-:W-:-:S09]  /*02b0*/  IADD3 R0, R0, 0x10, RZ ;  /* 0x0000001000007810 */ /* 0x001fd20007ffe0ff */
[----:B------:R-:W-:Y:S05]  /*02c0*/  @!P2 BRA `(.L_x_283) ;  /* 0xffffffa00000a947 */ /* 0x000fea000383ffff */
.L_x_282:
[----:B------:R-:W-:Y:S01]  /*02d0*/  IADD3 R5, R29, -R6, RZ ;  /* 0x800000061d057210 */ /* 0x000fe20007ffe0ff */
[----:B------:R-:W-:Y:S01]  /*02e0*/  IMAD R24, R7, c[0x0][0x0], R24 ;  /* 0x0000000007187a24 */ /* 0x000fe200078e0218 */
[----:B------:R-:W-:Y:S01]  /*02f0*/  IADD3 R27, R3, -c[0x0][0x1a0], RZ ;  /* 0x80006800031b7a10 */ /* 0x000fe20007ffe0ff */
[----:B------:R-:W-:Y:S01]  /*0300*/  IMAD.MOV.U32 R3, RZ, RZ, c[0x0][0x190] ;  /* 0x00006400ff037624 */ /* 0x000fe200078e00ff */
[----:B------:R-:W-:Y:S01]  /*0310*/  ISETP.GT.AND P2, PT, R5, 0x1, PT ;  /* 0x000000010500780c */ /* 0x000fe20003f44270 */
[----:B------:R-:W-:Y:S01]  /*0320*/  IMAD R23, R2, c[0x0][0x188], R23 ;  /* 0x0000620002177a24 */ /* 0x000fe200078e0217 */
[----:B------:R-:W-:Y:S01]  /*0330*/  IADD3 R28, R4, -c[0x0][0x1a0], RZ ;  /* 0x80006800041c7a10 */ /* 0x000fe20007ffe0ff */
[----:B------:R-:W-:Y:S01]  /*0340*/  IMAD R20, R24, 0x2c, RZ ;  /* 0x0000002c18147824 */ /* 0x000fe200078e02ff */
[----:B------:R-:W-:Y:S02]  /*0350*/  IMNMX R27, R27, c[0x0][0x190], !PT ;  /* 0x000064001b1b7a17 */ /* 0x000fe40007800200 */
[----:B------:R-:W-:-:S02]  /*0360*/  IMNMX R28, R28, c[0x0][0x194], !PT ;  /* 0x000065001c1c7a17 */ /* 0x000fc40007800200 */
[----:B------:R-:W-:Y:S02]  /*0370*/  IMNMX R25, R25, c[0x0][0x19c], PT ;  /* 0x0000670019197a17 */ /* 0x000fe40003800200 */
[----:B------:R-:W-:Y:S02]  /*0380*/  IMNMX R26, R26, c[0x0][0x198], PT ;  /* 0x000066001a1a7a17 */ /* 0x000fe40003800200 */
[----:B------:R-:W-:Y:S01]  /*0390*/  @P2 PLOP3.LUT P0, PT, PT, PT, PT, 0x8, 0x0 ;  /* 0x000000000000281c */ /* 0x000fe20003f0e170 */
[----:B------:R0:W-:Y:S01]  /*03a0*/  @P2 STL.64 [R0], RZ ;  /* 0x000000ff00002387 */ /* 0x0001e20000100a00 */
[----:B------:R-:W-:Y:S01]  /*03b0*/  @P2 IADD3 R6, R6, 0x2, RZ ;  /* 0x0000000206062810 */ /* 0x000fe20007ffe0ff */
[----:B------:R-:W-:Y:S01]  /*03c0*/  IMAD.IADD R5, R26, 0x1, -R27 ;  /* 0x000000011a057824 */ /* 0x000fe200078e0a1b */
[----:B------:R-:W-:Y:S02]  /*03d0*/  IADD3 R4, -R28, R25, RZ ;  /* 0x000000191c047210 */ /* 0x000fe40007ffe1ff */
[----:B------:R-:W-:-:S02]  /*03e0*/  IADD3 R3, -R3, 0x3, RZ ;  /* 0x0000000303037810 */ /* 0x000fc40007ffe1ff */
[----:B0-----:R-:W-:Y:S01]  /*03f0*/  @P2 IADD3 R0, R0, 0x8, RZ ;  /* 0x0000000800002810 */ /* 0x001fe20007ffe0ff */
[----:B------:R-:W-:Y:S01]  /*0400*/  IMAD R5, R4, R5, RZ ;  /* 0x0000000504057224 */ /* 0x000fe200078e02ff */
[----:B------:R-:W-:Y:S02]  /*0410*/  IADD3 R3, R3, c[0x0][0x198], RZ ;  /* 0x0000660003037a10 */ /* 0x000fe40007ffe0ff */
[----:B------:R-:W-:Y:S01]  /*0420*/  ISETP.LT.OR P0, PT, R6, R29, P0 ;  /* 0x0000001d0600720c */ /* 0x000fe20000701670 */
[----:B-----5:R-:W-:Y:S01]  /*0430*/  IMAD R14, R5, R30, RZ ;  /* 0x0000001e050e7224 */ /* 0x020fe200078e02ff */
[C---:B------:R-:W-:Y:S02]  /*0440*/  IADD3 R22, R1.reuse, 0x2c, RZ ;  /* 0x0000002c01167810 */ /* 0x040fe40007ffe0ff */
[----:B------:R-:W-:Y:S02]  /*0450*/  IADD3 R21, R1, 0x58, RZ ;  /* 0x0000005801157810 */ /* 0x000fe40007ffe0ff */
[----:B------:R-:W-:-:S06]  /*0460*/  LOP3.LUT R17, R3, 0xfffffffc, RZ, 0xc0, !PT ;  /* 0xfffffffc03117812 */ /* 0x000fcc00078ec0ff */
[----:B------:R0:W-:Y:S01]  /*0470*/  @P0 STL [R0], RZ ;  /* 0x000000ff00000387 */ /* 0x0001e20000100800 */
[----:B------:R-:W-:-:S12]  /*0480*/  ISETP.GE.AND P0, PT, R30, 0x1, PT ;  /* 0x000000011e00780c */ /* 0x000fd80003f06270 */
[----:B------:R-:W-:Y:S05]  /*0490*/  @!P0 BRA `(.L_x_284) ;  /* 0x0000053000008947 */ /* 0x000fea0003800000 */
[----:B0-----:R-:W-:Y:S01]  /*04a0*/  MOV R0, c[0x0][0x1a8] ;  /* 0x00006a0000007a02 */ /* 0x001fe20000000f00 */
[----:B------:R-:W-:Y:S01]  /*04b0*/  IMAD.MOV.U32 R19, RZ, RZ, RZ ;  /* 0x000000ffff137224 */ /* 0x000fe200078e00ff */
[----:B------:R-:W-:Y:S02]  /*04c0*/  IADD3 R15, -R26, R27, R17 ;  /* 0x0000001b1a0f7210 */ /* 0x000fe40007ffe111 */
[----:B------:R-:W-:Y:S02]  /*04d0*/  IADD3 R18, R28, -c[0x0][0x194], RZ ;  /* 0x800065001c127a10 */ /* 0x000fe40007ffe0ff */
[----:B------:R-:W-:Y:S02]  /*04e0*/  IADD3 R2, R27, -c[0x0][0x190], RZ ;  /* 0x800064001b027a10 */ /* 0x000fe40007ffe0ff */
[----:B------:R-:W-:Y:S02]  /*04f0*/  SHF.R.S32.HI R3, RZ, 0x1f, R0 ;  /* 0x0000001fff037819 */ /* 0x000fe40000011400 */
[----:B------:R-:W-:Y:S01]  /*0500*/  SHF.R.S32.HI R4, RZ, 0x1f, R15 ;  /* 0x0000001fff047819 */ /* 0x000fe2000001140f */
[----:B------:R-:W-:Y:S01]  /*0510*/  IMAD R18, R17, R18, R2 ;  /* 0x0000001211127224 */ /* 0x000fe200078e0202 */
[----:B------:R-:W-:-:S02]  /*0520*/  SHF.L.U64.HI R16, R0, 0x2, R3 ;  /* 0x0000000200107819 */ /* 0x000fc40000010203 */
[----:B------:R-:W-:-:S08]  /*0530*/  SHF.L.U64.HI R31, R15, 0x2, R4 ;  /* 0x000000020f1f7819 */ /* 0x000fd00000010204 */
.L_x_292:
[----:B------:R-:W-:Y:S01]  /*0540*/  ISETP.GT.AND P0, PT, R25, R28, PT ;  /* 0x0000001c1900720c */ /* 0x000fe20003f04270 */
[----:B------:R-:W-:Y:S11]  /*0550*/  BSSY B0, `(.L_x_285) ;  /* 0x0000044000007945 */ /* 0x000ff60003800000 */
[----:B01----:R-:W-:Y:S05]  /*0560*/  @!P0 BRA `(.L_x_286) ;  /* 0x0000042000008947 */ /* 0x003fea0003800000 */
[----:B------:R-:W-:-:S05]  /*0570*/  MOV R3, 0x4 ;  /* 0x0000000400037802 */ /* 0x000fca0000000f00 */
[----:B------:R-:W-:-:S10]  /*0580*/  IMAD.WIDE R4, R19, R3, c[0x0][0x168] ;  /* 0x00005a0013047625 */ /* 0x000fd400078e0203 */
[----:B------:R-:W2:Y:S01]  /*0590*/  LDG.E.SYS R4, [R4+0x6c] ;  /* 0x00006c0004047381 */ /* 0x000ea200001ee900 */
[----:B------:R-:W-:Y:S02]  /*05a0*/  IMAD R2, R19, c[0x0][0x1ac], R18 ;  /* 0x00006b0013027a24 */ /* 0x000fe400078e0212 */
[----:B------:R-:W-:Y:S02]  /*05b0*/  IMAD.MOV.U32 R36, RZ, RZ, R28 ;  /* 0x000000ffff247224 */ /* 0x000fe400078e001c */
[----:B------:R-:W-:-:S06]  /*05c0*/  IMAD.WIDE R2, R2, R3, c[0x0][0x160] ;  /* 0x0000580002027625 */ /* 0x000fcc00078e0203 */
[----:B------:R-:W-:Y:S01]  /*05d0*/  IMAD.MOV.U32 R38, RZ, RZ, R2 ;  /* 0x000000ffff267224 */ /* 0x000fe200078e0002 */
[----:B------:R-:W-:Y:S01]  /*05e0*/  MOV R35, R3 ;  /* 0x0000000300237202 */ /* 0x000fe20000000f00 */
[----:B--2---:R0:W1:Y:S07]  /*05f0*/  I2F R45, R4 ;  /* 0x00000004002d7306 */ /* 0x00406e0000201400 */
.L_x_291:
[----:B------:R-:W-:Y:S01]  /*0600*/  ISETP.GT.AND P0, PT, R26, R27, PT ;  /* 0x0000001b1a00720c */ /* 0x000fe20003f04270 */
[----:B------:R-:W-:Y:S11]  /*0610*/  BSSY B1, `(.L_x_287) ;  /* 0x0000032000017945 */ /* 0x000ff60003800000 */
[----:B01----:R-:W-:Y:S05]  /*0620*/  @!P0 BRA `(.L_x_288) ;  /* 0x0000030000008947 */ /* 0x003fea0003800000 */
[----:B------:R-:W-:-:S08]  /*0630*/  MOV R37, R27 ;  /* 0x0000001b00257202 */ /* 0x000fd00000000f00 */
.L_x_290:
[----:B------:R-:W-:Y:S01]  /*0640*/  LEA R32, P0, R0, R38, 0x2 ;  /* 0x0000002600207211 */ /* 0x000fe200078010ff */
[----:B------:R-:W-:Y:S01]  /*0650*/  IMAD.MOV.U32 R34, RZ, RZ, R38 ;  /* 0x000000ffff227224 */ /* 0x000fe200078e0026 */
[----:B------:R-:W-:-:S03]  /*0660*/  MOV R3, 0x4 ;  /* 0x0000000400037802 */ /* 0x000fc60000000f00 */
[----:B------:R-:W-:-:S04]  /*0670*/  IMAD.X R33, R35, 0x1, R16, P0 ;  /* 0x0000000123217824 */ /* 0x000fc800000e0610 */
[C---:B------:R-:W-:Y:S01]  /*0680*/  IMAD.WIDE R12, R3.reuse, c[0x0][0x1a8], R32 ;  /* 0x00006a00030c7a25 */ /* 0x040fe200078e0220 */
[----:B------:R-:W2:Y:S04]  /*0690*/  LDG.E.CONSTANT.SYS R34, [R34] ;  /* 0x0000000022227381 */ /* 0x000ea800001e6900 */
[----:B------:R2:W3:Y:S03]  /*06a0*/  LDG.E.CONSTANT.SYS R43, [R32] ;  /* 0x00000000202b7381 */ /* 0x0004e600001e6900 */
[C---:B------:R-:W-:Y:S02]  /*06b0*/  IMAD.WIDE R10, R3.reuse, c[0x0][0x1a8], R12 ;  /* 0x00006a00030a7a25 */ /* 0x040fe400078e020c */
[----:B------:R-:W4:Y:S06]  /*06c0*/  LDG.E.CONSTANT.SYS R13, [R12] ;  /* 0x000000000c0d7381 */ /* 0x000f2c00001e6900 */
[----:B------:R-:W-:-:S02]  /*06d0*/  IMAD.WIDE R8, R3, c[0x0][0x1a8], R10 ;  /* 0x00006a0003087a25 */ /* 0x000fc400078e020a */
[----:B------:R-:W5:Y:S06]  /*06e0*/  LDG.E.CONSTANT.SYS R11, [R10] ;  /* 0x000000000a0b7381 */ /* 0x000f6c00001e6900 */
[C---:B------:R-:W-:Y:S02]  /*06f0*/  IMAD.WIDE R6, R3.reuse, c[0x0][0x1a8], R8 ;  /* 0x00006a0003067a25 */ /* 0x040fe400078e0208 */
[----:B------:R-:W5:Y:S06]  /*0700*/  LDG.E.CONSTANT.SYS R9, [R8] ;  /* 0x0000000008097381 */ /* 0x000f6c00001e6900 */
[----:B0-----:R-:W-:-:S02]  /*0710*/  IMAD.WIDE R4, R3, c[0x0][0x1a8], R6 ;  /* 0x00006a0003047a25 */ /* 0x001fc400078e0206 */
[----:B------:R-:W5:Y:S06]  /*0720*/  LDG.E.CONSTANT.SYS R7, [R6] ;  /* 0x0000000006077381 */ /* 0x000f6c00001e6900 */
[----:B------:R-:W-:Y:S02]  /*0730*/  IMAD.WIDE R2, R3, c[0x0][0x1a8], R4 ;  /* 0x00006a0003027a25 */ /* 0x000fe400078e0204 */
[----:B------:R-:W5:Y:S08]  /*0740*/  LDG.E.CONSTANT.SYS R5, [R4] ;  /* 0x0000000004057381 */ /* 0x000f7000001e6900 */
[----:B------:R0:W5:Y:S01]  /*0750*/  LDG.E.CONSTANT.SYS R3, [R2] ;  /* 0x0000000002037381 */ /* 0x00016200001e6900 */
[----:B------:R-:W1:Y:S01]  /*0760*/  I2F R39, R36 ;  /* 0x0000002400277306 */ /* 0x000e620000201400 */
[----:B------:R-:W0:Y:S02]  /*0770*/  I2F R41, R37 ;  /* 0x0000002500297306 */ /* 0x000e240000201400 */
[----:B-1----:R1:W-:Y:S04]  /*0780*/  @P1 STS [R20+0x28], R45 ;  /* 0x0000282d14001388 */ /* 0x0023e80000000800 */
[----:B------:R1:W-:Y:S04]  /*0790*/  STS [R20+0x4], R39 ;  /* 0x0000042714007388 */ /* 0x0003e80000000800 */
[----:B0-----:R1:W-:Y:S01]  /*07a0*/  STS [R20], R41 ;  /* 0x0000002914007388 */ /* 0x0013e20000000800 */
[----:B------:R-:W-:-:S02]  /*07b0*/  IADD3 R37, R37, 0x1, RZ ;  /* 0x0000000125257810 */ /* 0x000fc40007ffe0ff */
[----:B------:R-:W-:Y:S02]  /*07c0*/  MOV R2, RZ ;  /* 0x000000ff00027202 */ /* 0x000fe40000000f00 */
[----:B------:R-:W-:Y:S01]  /*07d0*/  ISETP.GE.AND P2, PT, R37, R26, PT ;  /* 0x0000001a2500720c */ /* 0x000fe20003f46270 */
[----:B--2---:R-:W-:Y:S01]  /*07e0*/  FADD.FTZ R33, |R34|, -RZ ;  /* 0x800000ff22217221 */ /* 0x004fe20000010200 */
[----:B---3--:R1:W-:Y:S07]  /*07f0*/  STS [R20+0xc], R43 ;  /* 0x00000c2b14007388 */ /* 0x0083ee0000000800 */
[----:B------:R1:W-:Y:S04]  /*0800*/  STS [R20+0x8], R33 ;  /* 0x0000082114007388 */ /* 0x0003e80000000800 */
[----:B----4-:R1:W-:Y:S04]  /*0810*/  STS [R20+0x10], R13 ;  /* 0x0000100d14007388 */ /* 0x0103e80000000800 */
[----:B-----5:R1:W-:Y:S04]  /*0820*/  STS [R20+0x14], R11 ;  /* 0x0000140b14007388 */ /* 0x0203e80000000800 */
[----:B------:R1:W-:Y:S04]  /*0830*/  STS [R20+0x18], R9 ;  /* 0x0000180914007388 */ /* 0x0003e80000000800 */
[----:B------:R1:W-:Y:S04]  /*0840*/  STS [R20+0x1c], R7 ;  /* 0x00001c0714007388 */ /* 0x0003e80000000800 */
[----:B------:R1:W-:Y:S04]  /*0850*/  STS [R20+0x20], R5 ;  /* 0x0000200514007388 */ /* 0x0003e80000000800 */
[----:B------:R1:W-:Y:S02]  /*0860*/  STS [R20+0x24], R3 ;  /* 0x0000240314007388 */ /* 0x0003e40000000800 */
.L_x_289:
[----:B0-----:R-:W-:-:S08]  /*0870*/  IMAD R4, R2, 0x4, R1 ;  /* 0x0000000402047824 */ /* 0x001fd000078e0201 */
[----:B-1----:R-:W2:Y:S01]  /*0880*/  LDL R5, [R4] ;  /* 0x0000000004057983 */ /* 0x002ea20000100800 */
[----:B------:R-:W-:Y:S01]  /*0890*/  IMAD R3, R24, 0xb, R2 ;  /* 0x0000000b18037824 */ /* 0x000fe200078e0202 */
[----:B------:R-:W-:-:S04]  /*08a0*/  IADD3 R2, R2, 0x1, RZ ;  /* 0x0000000102027810 */ /* 0x000fc80007ffe0ff */
[----:B------:R-:W-:-:S03]  /*08b0*/  ISETP.GE.AND P0, PT, R2, R29, PT ;  /* 0x0000001d0200720c */ /* 0x000fc60003f06270 */
[----:B------:R-:W2:Y:S02]  /*08c0*/  LDS.U R6, [R3.X4] ;  /* 0x0000000003067984 */ /* 0x000ea40000005800 */
[----:B--2---:R-:W-:-:S08]  /*08d0*/  FADD.FTZ R5, R5, R6 ;  /* 0x0000000605057221 */ /* 0x004fd00000010000 */
[----:B------:R0:W-:Y:S01]  /*08e0*/  STL [R4], R5 ;  /* 0x0000000504007387 */ /* 0x0001e20000100800 */
[----:B------:R-:W-:Y:S05]  /*08f0*/  @!P0 BRA `(.L_x_289) ;  /* 0xffffff7000008947 */ /* 0x000fea000383ffff */
[----:B------:R-:W-:-:S04]  /*0900*/  IADD3 R38, P0, R38, 0x4, RZ ;  /* 0x0000000426267810 */ /* 0x000fc80007f1e0ff */
[----:B------:R-:W-:Y:S01]  /*0910*/  IADD3.X R35, RZ, R35, RZ, P0, !PT ;  /* 0x00000023ff237210 */ /* 0x000fe200007fe4ff */
[----:B------:R-:W-:Y:S07]  /*0920*/  @!P2 BRA `(.L_x_290) ;  /* 0xfffffd100000a947 */ /* 0x000fee000383ffff */
.L_x_288:
[----:B------:R-:W-:Y:S05]  /*0930*/  BSYNC B1 ;  /* 0x0000000000017941 */ /* 0x000fea0003800000 */
.L_x_287:
[----:B------:R-:W-:Y:S02]  /*0940*/  IADD3 R36, R36, 0x1, RZ ;  /* 0x0000000124247810 */ /* 0x000fe40007ffe0ff */
[----:B------:R-:W-:Y:S02]  /*0950*/  LEA R38, P2, R15, R38, 0x2 ;  /* 0x000000260f267211 */ /* 0x000fe400078410ff */
[----:B------:R-:W-:-:S03]  /*0960*/  ISETP.GE.AND P0, PT, R36, R25, PT ;  /* 0x000000192400720c */ /* 0x000fc60003f06270 */
[----:B------:R-:W-:-:S09]  /*0970*/  IMAD.X R35, R31, 0x1, R35, P2 ;  /* 0x000000011f237824 */ /* 0x000fd200010e0623 */
[----:B------:R-:W-:Y:S05]  /*0980*/  @!P0 BRA `(.L_x_291) ;  /* 0xfffffc7000008947 */ /* 0x000fea000383ffff */
.L_x_286:
[----:B------:R-:W-:Y:S05]  /*0990*/  BSYNC B0 ;  /* 0x0000000000007941 */ /* 0x000fea0003800000 */
.L_x_285:
[----:B------:R-:W-:-:S04]  /*09a0*/  IADD3 R19, R19, 0x1, RZ ;  /* 0x0000000113137810 */ /* 0x000fc80007ffe0ff */
[----:B------:R-:W-:-:S12]  /*09b0*/  ISETP.GE.AND P0, PT, R19, R30, PT ;  /* 0x0000001e1300720c */ /* 0x000fd80003f06270 */
[----:B------:R-:W-:Y:S05]  /*09c0*/  @!P0 BRA `(.L_x_292) ;  /* 0xfffffb7000008947 */ /* 0x000fea000383ffff */
.L_x_284:
[----:B0-----:R-:W0:Y:S01]  /*09d0*/  I2F R14, R14 ;  /* 0x0000000e000e7306 */ /* 0x001e220000201400 */
[----:B------:R-:W-:Y:S01]  /*09e0*/  ISETP.GT.AND P3, PT, R29, 0x3, PT ;  /* 0x000000031d00780c */ /* 0x000fe20003f64270 */
[----:B------:R-:W-:Y:S01]  /*09f0*/  IMAD.MOV.U32 R4, RZ, RZ, RZ ;  /* 0x000000ffff047224 */ /* 0x000fe200078e00ff */
[----:B------:R-:W-:Y:S02]  /*0a00*/  PLOP3.LUT P0, PT, PT, PT, PT, 0x80, 0x0 ;  /* 0x000000000000781c */ /* 0x000fe40003f0f070 */
[----:B------:R-:W-:Y:S01]  /*0a10*/  MOV R0, R1 ;  /* 0x0000000100007202 */ /* 0x000fe20000000f00 */
[----:B0-----:R0:W2:Y:S07]  /*0a20*/  MUFU.RCP R2, R14 ;  /* 0x0000000e00027308 */ /* 0x0010ae0000001000 */
[----:B------:R-:W-:Y:S05]  /*0a30*/  @!P3 BRA `(.L_x_293) ;  /* 0x000001200000b947 */ /* 0x000fea0003800000 */
[----:B------:R-:W-:Y:S02]  /*0a40*/  PLOP3.LUT P0, PT, PT, PT, PT, 0x8, 0x0 ;  /* 0x000000000000781c */ /* 0x000fe40003f0e170 */
[----:B------:R-:W-:-:S10]  /*0a50*/  IADD3 R11, R29, -0x3, RZ ;  /* 0xfffffffd1d0b7810 */ /* 0x000fd40007ffe0ff */
.L_x_294:
[----:B------:R-:W3:Y:S04]  /*0a60*/  LDL R3, [R0] ;  /* 0x0000000000037983 */ /* 0x000ee80000100800 */
[----:B------:R-:W4:Y:S04]  /*0a70*/  LDL R5, [R0+0x4] ;  /* 0x0000040000057983 */ /* 0x000f280000100800 */
[----:B------:R-:W5:Y:S04]  /*0a80*/  LDL R7, [R0+0x8] ;  /* 0x0000080000077983 */ /* 0x000f680000100800 */
[----:B--2---:R-:W2:Y:S01]  /*0a90*/  LDL R9, [R0+0xc] ;  /* 0x00000c0000097983 */ /* 0x004ea20000100800 */
[----:B------:R-:W-:-:S04]  /*0aa0*/  IADD3 R4, R4, 0x4, RZ ;  /* 0x0000000404047810 */ /* 0x000fc80007ffe0ff */
[----:B------:R-:W-:Y:S01]  /*0ab0*/  ISETP.GE.AND P2, PT, R4, R11, PT ;  /* 0x0000000b0400720c */ /* 0x000fe20003f46270 */
[C---:B---3--:R-:W-:Y:S02]  /*0ac0*/  FMUL.FTZ R3, R2.reuse, R3 ;  /* 0x0000000302037220 */ /* 0x048fe40000410000 */
[C---:B----4-:R-:W-:Y:S02]  /*0ad0*/  FMUL.FTZ R5, R2.reuse, R5 ;  /* 0x0000000502057220 */ /* 0x050fe40000410000 */
[----:B-----5:R-:W-:-:S04]  /*0ae0*/  FMUL.FTZ R7, R2, R7 ;  /* 0x0000000702077220 */ /* 0x020fc80000410000 */
[----:B------:R-:W-:Y:S01]  /*0af0*/  STL [R0], R3 ;  /* 0x0000000300007387 */ /* 0x000fe20000100800 */
[----:B--2---:R-:W-:-:S03]  /*0b00*/  FMUL.FTZ R9, R2, R9 ;  /* 0x0000000902097220 */ /* 0x004fc60000410000 */
[----:B------:R-:W-:Y:S04]  /*0b10*/  STL [R0+0x4], R5 ;  /* 0x0000040500007387 */ /* 0x000fe80000100800 */
[----:B------:R-:W-:Y:S04]  /*0b20*/  STL [R0+0x8], R7 ;  /* 0x0000080700007387 */ /* 0x000fe80000100800 */
[----:B------:R2:W-:Y:S02]  /*0b30*/  STL [R0+0xc], R9 ;  /* 0x00000c0900007387 */ /* 0x0005e40000100800 */
[----:B--2---:R-:W-:Y:S01]  /*0b40*/  IADD3 R0, R0, 0x10, RZ ;  /* 0x0000001000007810 */ /* 0x004fe20007ffe0ff */
[----:B------:R-:W-:Y:S07]  /*0b50*/  @!P2 BRA `(.L_x_294) ;  /* 0xffffff000000a947 */ /* 0x000fee000383ffff */
.L_x_293:
[----:B------:R-:W-:-:S04]  /*0b60*/  IADD3 R3, R29, -R4, RZ ;  /* 0x800000041d037210 */ /* 0x000fc80007ffe0ff */
[----:B------:R-:W-:-:S12]  /*0b70*/  ISETP.GT.AND P2, PT, R3, 0x1, PT ;  /* 0x000000010300780c */ /* 0x000fd80003f44270 */
[----:B------:R-:W-:Y:S05]  /*0b80*/  @!P2 BRA `(.L_x_295) ;  /* 0x000000900000a947 */ /* 0x000fea0003800000 */
[----:B------:R-:W3:Y:S04]  /*0b90*/  LDL R3, [R0] ;  /* 0x0000000000037983 */ /* 0x000ee80000100800 */
[----:B------:R-:W4:Y:S01]  /*0ba0*/  LDL R5, [R0+0x4] ;  /* 0x0000040000057983 */ /* 0x000f220000100800 */
[----:B------:R-:W-:Y:S02]  /*0bb0*/  PLOP3.LUT P0, PT, PT, PT, PT, 0x8, 0x0 ;  /* 0x000000000000781c */ /* 0x000fe40003f0e170 */
[----:B------:R-:W-:Y:S01]  /*0bc0*/  IADD3 R4, R4, 0x2, RZ ;  /* 0x0000000204047810 */ /* 0x000fe20007ffe0ff */
[C---:B--23--:R-:W-:Y:S02]  /*0bd0*/  FMUL.FTZ R3, R2.reuse, R3 ;  /* 0x0000000302037220 */ /* 0x04cfe40000410000 */
[----:B----4-:R-:W-:-:S06]  /*0be0*/  FMUL.FTZ R5, R2, R5 ;  /* 0x0000000502057220 */ /* 0x010fcc0000410000 */
[----:B------:R-:W-:Y:S04]  /*0bf0*/  STL [R0], R3 ;  /* 0x0000000300007387 */ /* 0x000fe80000100800 */
[----:B------:R2:W-:Y:S02]  /*0c00*/  STL [R0+0x4], R5 ;  /* 0x0000040500007387 */ /* 0x0005e40000100800 */
[----:B--2---:R-:W-:-:S08]  /*0c10*/  IADD3 R0, R0, 0x8, RZ ;  /* 0x0000000800007810 */ /* 0x004fd00007ffe0ff */
.L_x_295:
[----:B------:R-:W-:Y:S01]  /*0c20*/  ISETP.LT.OR P2, PT, R4, R29, P0 ;  /* 0x0000001d0400720c */ /* 0x000fe20000741670 */
[----:B------:R-:W-:Y:S01]  /*0c30*/  IMAD.MOV.U32 R4, RZ, RZ, R22 ;  /* 0x000000ffff047224 */ /* 0x000fe200078e0016 */
[----:B------:R-:W-:-:S10]  /*0c40*/  PLOP3.LUT P0, PT, PT, PT, PT, 0x80, 0x0 ;  /* 0x000000000000781c */ /* 0x000fd40003f0f070 */
[----:B------:R-:W-:Y:S05]  /*0c50*/  @!P2 BRA `(.L_x_296) ;  /* 0x000000300000a947 */ /* 0x000fea0003800000 */
[----:B------:R-:W3:Y:S02]  /*0c60*/  LDL R3, [R0] ;  /* 0x0000000000037983 */ /* 0x000ee40000100800 */
[----:B--23--:R-:W-:-:S08]  /*0c70*/  FMUL.FTZ R3, R2, R3 ;  /* 0x0000000302037220 */ /* 0x00cfd00000410000 */
[----:B------:R2:W-:Y:S02]  /*0c80*/  STL [R0], R3 ;  /* 0x0000000300007387 */ /* 0x0005e40000100800 */
.L_x_296:
[----:B--2---:R-:W-:Y:S01]  /*0c90*/  MOV R0, RZ ;  /* 0x000000ff00007202 */ /* 0x004fe20000000f00 */
[----:B------:R-:W-:Y:S07]  /*0ca0*/  @!P3 BRA `(.L_x_297) ;  /* 0x000000a00000b947 */ /* 0x000fee0003800000 */
[----:B------:R-:W-:Y:S02]  /*0cb0*/  PLOP3.LUT P0, PT, PT, PT, PT, 0x8, 0x0 ;  /* 0x000000000000781c */ /* 0x000fe40003f0e170 */
[----:B------:R-:W-:-:S10]  /*0cc0*/  IADD3 R3, R29, -0x3, RZ ;  /* 0xfffffffd1d037810 */ /* 0x000fd40007ffe0ff */
.L_x_298:
[----:B------:R-:W-:Y:S01]  /*0cd0*/  IADD3 R0, R0, 0x4, RZ ;  /* 0x0000000400007810 */ /* 0x000fe20007ffe0ff */
[----:B------:R-:W-:Y:S03]  /*0ce0*/  STL [R4], RZ ;  /* 0x000000ff04007387 */ /* 0x000fe60000100800 */
[----:B------:R-:W-:Y:S01]  /*0cf0*/  ISETP.GE.AND P2, PT, R0, R3, PT ;  /* 0x000000030000720c */ /* 0x000fe20003f46270 */
[----:B------:R-:W-:Y:S04]  /*0d00*/  STL [R4+0x4], RZ ;  /* 0x000004ff04007387 */ /* 0x000fe80000100800 */
[----:B------:R-:W-:Y:S04]  /*0d10*/  STL [R4+0x8], RZ ;  /* 0x000008ff04007387 */ /* 0x000fe80000100800 */
[----:B------:R2:W-:Y:S02]  /*0d20*/  STL [R4+0xc], RZ ;  /* 0x00000cff04007387 */ /* 0x0005e40000100800 */
[----:B--2---:R-:W-:Y:S01]  /*0d30*/  IADD3 R4, R4, 0x10, RZ ;  /* 0x0000001004047810 */ /* 0x004fe20007ffe0ff */
[----:B------:R-:W-:Y:S07]  /*0d40*/  @!P2 BRA `(.L_x_298) ;  /* 0xffffff800000a947 */ /* 0x000fee000383ffff */
.L_x_297:
[----:B------:R-:W-:-:S05]  /*0d50*/  IMAD.IADD R2, R29, 0x1, -R0 ;  /* 0x000000011d027824 */ /* 0x000fca00078e0a00 */
[----:B------:R-:W-:-:S12]  /*0d60*/  ISETP.GT.AND P2, PT, R2, 0x1, PT ;  /* 0x000000010200780c */ /* 0x000fd80003f44270 */
[----:B------:R-:W-:Y:S01]  /*0d70*/  @P2 PLOP3.LUT P0, PT, PT, PT, PT, 0x8, 0x0 ;  /* 0x000000000000281c */ /* 0x000fe20003f0e170 */
[----:B------:R-:W-:Y:S01]  /*0d80*/  @P2 STL [R4], RZ ;  /* 0x000000ff04002387 */ /* 0x000fe20000100800 */
[----:B------:R-:W-:-:S03]  /*0d90*/  @P2 IADD3 R0, R0, 0x2, RZ ;  /* 0x0000000200002810 */ /* 0x000fc60007ffe0ff */
[----:B------:R2:W-:Y:S07]  /*0da0*/  @P2 STL [R4+0x4], RZ ;  /* 0x000004ff04002387 */ /* 0x0005ee0000100800 */
[----:B------:R-:W-:Y:S02]  /*0db0*/  ISETP.LT.OR P0, PT, R0, R29, P0 ;  /* 0x0000001d0000720c */ /* 0x000fe40000701670 */
[----:B--2---:R-:W-:-:S10]  /*0dc0*/  @P2 IADD3 R4, R4, 0x8, RZ ;  /* 0x0000000804042810 */ /* 0x004fd40007ffe0ff */
[----:B------:R2:W-:Y:S01]  /*0dd0*/  @P0 STL [R4], RZ ;  /* 0x000000ff04000387 */ /* 0x0005e20000100800 */
[----:B------:R-:W-:-:S12]  /*0de0*/  ISETP.GE.AND P0, PT, R30, 0x1, PT ;  /* 0x000000011e00780c */ /* 0x000fd80003f06270 */
[----:B------:R-:W-:Y:S05]  /*0df0*/  @!P0 BRA `(.L_x_299) ;  /* 0x0000060000008947 */ /* 0x000fea0003800000 */
[----:B--2---:R-:W-:-:S08]  /*0e00*/  MOV R31, RZ ;  /* 0x000000ff001f7202 */ /* 0x004fd00000000f00 */
.L_x_307:
[----:B------:R-:W-:Y:S01]  /*0e10*/  ISETP.GT.AND P0, PT, R25, R28, PT ;  /* 0x0000001c1900720c */ /* 0x000fe20003f04270 */
[----:B------:R-:W-:Y:S01]  /*0e20*/  BSSY B0, `(.L_x_300) ;  /* 0x000005a000007945 */ /* 0x000fe20003800000 */
[----:B------:R-:W-:Y:S02]  /*0e30*/  IADD3 R0, R28, -c[0x0][0x194], RZ ;  /* 0x800065001c007a10 */ /* 0x000fe40007ffe0ff */
[----:B--2---:R-:W-:-:S05]  /*0e40*/  IADD3 R2, R27, -c[0x0][0x190], RZ ;  /* 0x800064001b027a10 */ /* 0x004fca0007ffe0ff */
[----:B------:R-:W-:-:S03]  /*0e50*/  IMAD R0, R17, R0, R2 ;  /* 0x0000000011007224 */ /* 0x000fc600078e0202 */
[----:B01-3--:R-:W-:Y:S05]  /*0e60*/  @!P0 BRA `(.L_x_301) ;  /* 0x0000055000008947 */ /* 0x00bfea0003800000 */
[----:B------:R-:W-:-:S04]  /*0e70*/  IMAD.MOV.U32 R19, RZ, RZ, 0x4 ;  /* 0x00000004ff137424 */ /* 0x000fc800078e00ff */
[----:B------:R-:W-:-:S10]  /*0e80*/  IMAD.WIDE R2, R31, R19, c[0x0][0x168] ;  /* 0x00005a001f027625 */ /* 0x000fd400078e0213 */
[----:B------:R-:W2:Y:S01]  /*0e90*/  LDG.E.SYS R2, [R2+0x6c] ;  /* 0x00006c0002027381 */ /* 0x000ea200001ee900 */
[----:B------:R-:W-:Y:S01]  /*0ea0*/  IMAD R18, R31, c[0x0][0x1ac], R0 ;  /* 0x00006b001f127a24 */ /* 0x000fe200078e0200 */
[----:B------:R-:W-:-:S03]  /*0eb0*/  MOV R46, R28 ;  /* 0x0000001c002e7202 */ /* 0x000fc60000000f00 */
[----:B------:R-:W-:Y:S01]  /*0ec0*/  IMAD.WIDE R18, R18, R19, c[0x0][0x160] ;  /* 0x0000580012127625 */ /* 0x000fe200078e0213 */
[----:B--2---:R2:W3:Y:S07]  /*0ed0*/  I2F R44, R2 ;  /* 0x00000002002c7306 */ /* 0x0044ee0000201400 */
.L_x_306:
[----:B------:R-:W-:Y:S01]  /*0ee0*/  ISETP.GT.AND P0, PT, R26, R27, PT ;  /* 0x0000001b1a00720c */ /* 0x000fe20003f04270 */
[----:B------:R-:W-:Y:S11]  /*0ef0*/  BSSY B1, `(.L_x_302) ;  /* 0x0000047000017945 */ /* 0x000ff60003800000 */
[----:B0123--:R-:W-:Y:S05]  /*0f00*/  @!P0 BRA `(.L_x_303) ;  /* 0x0000045000008947 */ /* 0x00ffea0003800000 */
[----:B0-----:R-:W4:Y:S04]  /*0f10*/  LDL.64 R14, [R1] ;  /* 0x00000000010e7983 */ /* 0x001f280000100a00 */
[----:B--2---:R0:W5:Y:S04]  /*0f20*/  LDL.64 R2, [R1+0x8] ;  /* 0x0000080001027983 */ /* 0x0041680000100a00 */
[----:B------:R0:W5:Y:S04]  /*0f30*/  LDL.64 R4, [R1+0x10] ;  /* 0x0000100001047983 */ /* 0x0001680000100a00 */
[----:B------:R0:W5:Y:S04]  /*0f40*/  LDL.64 R6, [R1+0x18] ;  /* 0x0000180001067983 */ /* 0x0001680000100a00 */
[----:B------:R0:W5:Y:S01]  /*0f50*/  LDL.64 R8, [R1+0x20] ;  /* 0x0000200001087983 */ /* 0x0001620000100a00 */
[----:B------:R-:W4:Y:S02]  /*0f60*/  I2F R0, R46 ;  /* 0x0000002e00007306 */ /* 0x000f240000201400 */
[----:B----4-:R-:W-:-:S02]  /*0f70*/  FADD.FTZ R10, R0, -R15 ;  /* 0x8000000f000a7221 */ /* 0x010fc40000010000 */
[----:B------:R-:W-:Y:S02]  /*0f80*/  IMAD.MOV.U32 R0, RZ, RZ, R27 ;  /* 0x000000ffff007224 */ /* 0x000fe400078e001b */
[----:B0-----:R-:W-:-:S08]  /*0f90*/  FADD.FTZ R10, |R10|, -RZ ;  /* 0x800000ff0a0a7221 */ /* 0x001fd00000010200 */
.L_x_305:
[----:B------:R-:W-:Y:S01]  /*0fa0*/  MOV R43, 0x4 ;  /* 0x00000004002b7802 */ /* 0x000fe20000000f00 */
[----:B-1----:R-:W2:Y:S04]  /*0fb0*/  LDG.E.CONSTANT.SYS R45, [R18] ;  /* 0x00000000122d7381 */ /* 0x002ea800001e6900 */
[C---:B------:R-:W-:Y:S01]  /*0fc0*/  IMAD.WIDE R32, R43.reuse, c[0x0][0x1a8], R18 ;  /* 0x00006a002b207a25 */ /* 0x040fe200078e0212 */
[----:B------:R-:W4:Y:S07]  /*0fd0*/  @P1 LDL R47, [R1+0x28] ;  /* 0x00002800012f1983 */ /* 0x000f2e0000100800 */
[----:B------:R-:W-:-:S02]  /*0fe0*/  IMAD.WIDE R12, R43, c[0x0][0x1a8], R32 ;  /* 0x00006a002b0c7a25 */ /* 0x000fc400078e0220 */
[----:B0--3--:R0:W3:Y:S06]  /*0ff0*/  LDG.E.CONSTANT.SYS R32, [R32] ;  /* 0x0000000020207381 */ /* 0x0090ec00001e6900 */
[C---:B------:R-:W-:Y:S02]  /*1000*/  IMAD.WIDE R34, R43.reuse, c[0x0][0x1a8], R12 ;  /* 0x00006a002b227a25 */ /* 0x040fe400078e020c */
[----:B------:R3:W3:Y:S06]  /*1010*/  LDG.E.CONSTANT.SYS R13, [R12] ;  /* 0x000000000c0d7381 */ /* 0x0006ec00001e6900 */
[----:B------:R-:W-:-:S02]  /*1020*/  IMAD.WIDE R36, R43, c[0x0][0x1a8], R34 ;  /* 0x00006a002b247a25 */ /* 0x000fc400078e0222 */
[----:B------:R-:W3:Y:S06]  /*1030*/  LDG.E.CONSTANT.SYS R34, [R34] ;  /* 0x0000000022227381 */ /* 0x000eec00001e6900 */
[C---:B------:R-:W-:Y:S02]  /*1040*/  IMAD.WIDE R38, R43.reuse, c[0x0][0x1a8], R36 ;  /* 0x00006a002b267a25 */ /* 0x040fe400078e0224 */
[----:B------:R-:W3:Y:S06]  /*1050*/  LDG.E.CONSTANT.SYS R37, [R36] ;  /* 0x0000000024257381 */ /* 0x000eec00001e6900 */
[----:B------:R-:W-:-:S02]  /*1060*/  IMAD.WIDE R40, R43, c[0x0][0x1a8], R38 ;  /* 0x00006a002b287a25 */ /* 0x000fc400078e0226 */
[----:B------:R-:W3:Y:S06]  /*1070*/  LDG.E.CONSTANT.SYS R38, [R38] ;  /* 0x0000000026267381 */ /* 0x000eec00001e6900 */
[----:B------:R-:W-:Y:S02]  /*1080*/  IMAD.WIDE R42, R43, c[0x0][0x1a8], R40 ;  /* 0x00006a002b2a7a25 */ /* 0x000fe400078e0228 */
[----:B------:R-:W3:Y:S08]  /*1090*/  LDG.E.CONSTANT.SYS R15, [R40] ;  /* 0x00000000280f7381 */ /* 0x000ef000001e6900 */
[----:B------:R-:W3:Y:S01]  /*10a0*/  LDG.E.CONSTANT.SYS R42, [R42] ;  /* 0x000000002a2a7381 */ /* 0x000ee200001e6900 */
[----:B------:R-:W1:Y:S03]  /*10b0*/  I2F R11, R0 ;  /* 0x00000000000b7306 */ /* 0x000e660000201400 */
[----:B------:R0:W-:Y:S01]  /*10c0*/  STS [R20+0x4], R10 ;  /* 0x0000040a14007388 */ /* 0x0001e20000000800 */
[----:B-1----:R-:W-:-:S04]  /*10d0*/  FADD.FTZ R11, -R14, R11 ;  /* 0x0000000b0e0b7221 */ /* 0x002fc80000010100 */
[----:B------:R-:W-:-:S08]  /*10e0*/  FADD.FTZ R11, |R11|, -RZ ;  /* 0x800000ff0b0b7221 */ /* 0x000fd00000010200 */
[----:B------:R1:W-:Y:S01]  /*10f0*/  STS [R20], R11 ;  /* 0x0000000b14007388 */ /* 0x0003e20000000800 */
[----:B------:R-:W-:Y:S01]  /*1100*/  IADD3 R0, R0, 0x1, RZ ;  /* 0x0000000100007810 */ /* 0x000fe20007ffe0ff */
[----:B0-----:R-:W-:-:S03]  /*1110*/  IMAD.MOV.U32 R33, RZ, RZ, RZ ;  /* 0x000000ffff217224 */ /* 0x001fc600078e00ff */
[----:B------:R-:W-:Y:S01]  /*1120*/  ISETP.GE.AND P2, PT, R0, R26, PT ;  /* 0x0000001a0000720c */ /* 0x000fe20003f46270 */
[----:B--2--5:R-:W-:Y:S02]  /*1130*/  FADD.FTZ R45, -R2, |R45| ;  /* 0x4000002d022d7221 */ /* 0x024fe40000010100 */
[----:B----4-:R-:W-:Y:S02]  /*1140*/  @P1 FADD.FTZ R47, R44, -R47 ;  /* 0x8000002f2c2f1221 */ /* 0x010fe40000010000 */
[----:B---3--:R-:W-:Y:S02]  /*1150*/  FADD.FTZ R12, R32, -R3 ;  /* 0x80000003200c7221 */ /* 0x008fe40000010000 */
[----:B------:R-:W-:-:S04]  /*1160*/  FADD.FTZ R13, -R4, R13 ;  /* 0x0000000d040d7221 */ /* 0x000fc80000010100 */
[----:B------:R-:W-:-:S04]  /*1170*/  FMUL.FTZ R13, R13, R13 ;  /* 0x0000000d0d0d7220 */ /* 0x000fc80000410000 */
[----:B------:R-:W-:Y:S02]  /*1180*/  FFMA.FTZ R13, R12, R12, R13 ;  /* 0x0000000c0c0d7223 */ /* 0x000fe4000001000d */
[----:B------:R-:W-:Y:S02]  /*1190*/  FADD.FTZ R12, R34, -R5 ;  /* 0x80000005220c7221 */ /* 0x000fe40000010000 */
[----:B------:R-:W-:Y:S02]  /*11a0*/  FADD.FTZ R45, |R45|, -RZ ;  /* 0x800000ff2d2d7221 */ /* 0x000fe40000010200 */
[----:B------:R-:W-:Y:S02]  /*11b0*/  FADD.FTZ R37, -R6, R37 ;  /* 0x0000002506257221 */ /* 0x000fe40000010100 */
[----:B------:R-:W-:Y:S02]  /*11c0*/  FFMA.FTZ R13, R12, R12, R13 ;  /* 0x0000000c0c0d7223 */ /* 0x000fe4000001000d */
[----:B------:R-:W-:-:S02]  /*11d0*/  FADD.FTZ R37, |R37|, -RZ ;  /* 0x800000ff25257221 */ /* 0x000fc40000010200 */
[----:B------:R-:W-:Y:S02]  /*11e0*/  FADD.FTZ R16, -R8, R15 ;  /* 0x0000000f08107221 */ /* 0x000fe40000010100 */
[----:B------:R-:W-:Y:S02]  /*11f0*/  FADD.FTZ R15, R38, -R7 ;  /* 0x80000007260f7221 */ /* 0x000fe40000010000 */
[----:B------:R-:W-:-:S04]  /*1200*/  FMUL.FTZ R16, R16, R16 ;  /* 0x0000001010107220 */ /* 0x000fc80000410000 */
[----:B------:R-:W-:Y:S02]  /*1210*/  FFMA.FTZ R15, R15, R15, R16 ;  /* 0x0000000f0f0f7223 */ /* 0x000fe40000010010 */
[----:B------:R-:W-:Y:S02]  /*1220*/  FADD.FTZ R42, R42, -R9 ;  /* 0x800000092a2a7221 */ /* 0x000fe40000010000 */
[----:B------:R-:W-:Y:S02]  /*1230*/  @P1 FADD.FTZ R47, |R47|, -RZ ;  /* 0x800000ff2f2f1221 */ /* 0x000fe40000010200 */
[----:B------:R-:W-:Y:S01]  /*1240*/  FFMA.FTZ R15, R42, R42, R15 ;  /* 0x0000002a2a0f7223 */ /* 0x000fe2000001000f */
[----:B------:R1:W-:Y:S04]  /*1250*/  STS [R20+0xc], R13 ;  /* 0x00000c0d14007388 */ /* 0x0003e80000000800 */
[----:B------:R1:W-:Y:S04]  /*1260*/  STS [R20+0x10], R37 ;  /* 0x0000102514007388 */ /* 0x0003e80000000800 */
[----:B------:R1:W-:Y:S04]  /*1270*/  STS [R20+0x14], R15 ;  /* 0x0000140f14007388 */ /* 0x0003e80000000800 */
[----:B------:R1:W-:Y:S04]  /*1280*/  STS [R20+0x8], R45 ;  /* 0x0000082d14007388 */ /* 0x0003e80000000800 */
[----:B------:R1:W-:Y:S02]  /*1290*/  @P1 STS [R20+0x18], R47 ;  /* 0x0000182f14001388 */ /* 0x0003e40000000800 */
.L_x_304:
[----:B01----:R-:W-:-:S08]  /*12a0*/  LEA R11, R33, R22, 0x2 ;  /* 0x00000016210b7211 */ /* 0x003fd000078e10ff */
[----:B------:R-:W2:Y:S01]  /*12b0*/  LDL R13, [R11] ;  /* 0x000000000b0d7983 */ /* 0x000ea20000100800 */
[----:B------:R-:W-:Y:S01]  /*12c0*/  IMAD R12, R24, 0xb, R33 ;  /* 0x0000000b180c7824 */ /* 0x000fe200078e0221 */
[----:B------:R-:W-:-:S04]  /*12d0*/  IADD3 R33, R33, 0x1, RZ ;  /* 0x0000000121217810 */ /* 0x000fc80007ffe0ff */
[----:B------:R-:W-:-:S03]  /*12e0*/  ISETP.GE.AND P0, PT, R33, R29, PT ;  /* 0x0000001d2100720c */ /* 0x000fc60003f06270 */
[----:B------:R-:W2:Y:S02]  /*12f0*/  LDS.U R12, [R12.X4] ;  /* 0x000000000c0c7984 */ /* 0x000ea40000005800 */
[----:B--2---:R-:W-:-:S08]  /*1300*/  FMNMX.FTZ R16, R12, R13, !PT ;  /* 0x0000000d0c107209 */ /* 0x004fd00007810000 */
[----:B------:R0:W-:Y:S01]  /*1310*/  STL [R11], R16 ;  /* 0x000000100b007387 */ /* 0x0001e20000100800 */
[----:B------:R-:W-:Y:S05]  /*1320*/  @!P0 BRA `(.L_x_304) ;  /* 0xffffff7000008947 */ /* 0x000fea000383ffff */
[----:B------:R-:W-:-:S05]  /*1330*/  IADD3 R18, P0, R18, 0x4, RZ ;  /* 0x0000000412127810 */ /* 0x000fca0007f1e0ff */
[----:B------:R-:W-:Y:S01]  /*1340*/  IMAD.X R19, RZ, RZ, R19, P0 ;  /* 0x000000ffff137224 */ /* 0x000fe200000e0613 */
[----:B------:R-:W-:Y:S07]  /*1350*/  @!P2 BRA `(.L_x_305) ;  /* 0xfffffc400000a947 */ /* 0x000fee000383ffff */
.L_x_303:
[----:B------:R-:W-:Y:S05]  /*1360*/  BSYNC B1 ;  /* 0x0000000000017941 */ /* 0x000fea0003800000 */
.L_x_302:
[----:B------:R-:W-:Y:S02]  /*1370*/  IADD3 R46, R46, 0x1, RZ ;  /* 0x000000012e2e7810 */ /* 0x000fe40007ffe0ff */
[----:B------:R-:W-:Y:S02]  /*1380*/  IADD3 R3, -R26, R27, R17 ;  /* 0x0000001b1a037210 */ /* 0x000fe40007ffe111 */
[----:B------:R-:W-:-:S03]  /*1390*/  ISETP.GE.AND P0, PT, R46, R25, PT ;  /* 0x000000192e00720c */ /* 0x000fc60003f06270 */
[----:B------:R-:W-:-:S09]  /*13a0*/  IMAD.WIDE R18, R3, 0x4, R18 ;  /* 0x0000000403127825 */ /* 0x000fd200078e0212 */
[----:B------:R-:W-:Y:S05]  /*13b0*/  @!P0 BRA `(.L_x_306) ;  /* 0xfffffb2000008947 */ /* 0x000fea000383ffff */
.L_x_301:
[----:B------:R-:W-:Y:S05]  /*13c0*/  BSYNC B0 ;  /* 0x0000000000007941 */ /* 0x000fea0003800000 */
.L_x_300:
[----:B------:R-:W-:-:S04]  /*13d0*/  IADD3 R31, R31, 0x1, RZ ;  /* 0x000000011f1f7810 */ /* 0x000fc80007ffe0ff */
[----:B------:R-:W-:-:S12]  /*13e0*/  ISETP.GE.AND P0, PT, R31, R30, PT ;  /* 0x0000001e1f00720c */ /* 0x000fd80003f06270 */
[----:B------:R-:W-:Y:S05]  /*13f0*/  @!P0 BRA `(.L_x_307) ;  /* 0xfffffa1000008947 */ /* 0x000fea000383ffff */
.L_x_299:
[----:B--2---:R-:W2:Y:S04]  /*1400*/  LDL R7, [R1+0x40] ;  /* 0x0000400001077983 */ /* 0x004ea80000100800 */
[----:B------:R-:W4:Y:S04]  /*1410*/  LDL.64 R8, [R1+0x38] ;  /* 0x0000380001087983 */ /* 0x000f280000100a00 */
[----:B------:R-:W5:Y:S04]  /*1420*/  @P1 LDL R5, [R1+0x44] ;  /* 0x0000440001051983 */ /* 0x000f680000100800 */
[----:B---3--:R-:W3:Y:S04]  /*1430*/  LDL.64 R2, [R1+0x30] ;  /* 0x0000300001027983 */ /* 0x008ee80000100a00 */
[----:B------:R-:W3:Y:S01]  /*1440*/  LDL R0, [R1+0x2c] ;  /* 0x00002c0001007983 */ /* 0x000ee20000100800 */
[----:B------:R-:W-:Y:S01]  /*1450*/  MOV R12, RZ ;  /* 0x000000ff000c7202 */ /* 0x000fe20000000f00 */
[----:B--2---:R-:W2:Y:S01]  /*1460*/  MUFU.SQRT R4, R7 ;  /* 0x0000000700047308 */ /* 0x004ea20000002000 */
[----:B----4-:R-:W4:Y:S01]  /*1470*/  MUFU.SQRT R8, R8 ;  /* 0x0000000800087308 */ /* 0x010f220000002000 */
[----:B0-----:R-:W-:-:S02]  /*1480*/  FMNMX.FTZ R11, R9, 0.0099999997764825820923, !PT ;  /* 0x3c23d70a090b7809 */ /* 0x001fc40007810000 */
[----:B-----5:R-:W-:Y:S02]  /*1490*/  @P1 FMNMX.FTZ R9, R5, 0.0099999997764825820923, !PT ;  /* 0x3c23d70a05091809 */ /* 0x020fe40007810000 */
[----:B---3--:R-:W-:Y:S02]  /*14a0*/  FMNMX.FTZ R2, R2, 0.0099999997764825820923, !PT ;  /* 0x3c23d70a02027809 */ /* 0x008fe40007810000 */
[----:B------:R-:W-:Y:S02]  /*14b0*/  FMNMX.FTZ R3, R3, 0.0099999997764825820923, !PT ;  /* 0x3c23d70a03037809 */ /* 0x000fe40007810000 */
[----:B------:R-:W0:Y:S01]  /*14c0*/  @P1 MUFU.RCP R10, R9 ;  /* 0x00000009000a1308 */ /* 0x000e220000001000 */
[----:B--2---:R-:W-:Y:S02]  /*14d0*/  FMNMX.FTZ R4, R4, 0.0099999997764825820923, !PT ;  /* 0x3c23d70a04047809 */ /* 0x004fe40007810000 */
[----:B------:R-:W-:Y:S01]  /*14e0*/  FMNMX.FTZ R0, R0, 0.0099999997764825820923, !PT ;  /* 0x3c23d70a00007809 */ /* 0x000fe20007810000 */
[----:B------:R-:W-:Y:S01]  /*14f0*/  MUFU.RCP R2, R2 ;  /* 0x0000000200027308 */ /* 0x000fe20000001000 */
[----:B----4-:R-:W-:Y:S01]  /*1500*/  FMNMX.FTZ R6, R8, 0.0099999997764825820923, !PT ;  /* 0x3c23d70a08067809 */ /* 0x010fe20007810000 */
[----:B------:R-:W2:Y:S01]  /*1510*/  MUFU.RCP R3, R3 ;  /* 0x0000000300037308 */ /* 0x000ea20000001000 */
[----:B------:R-:W3:Y:S01]  /*1520*/  MUFU.RCP R4, R4 ;  /* 0x0000000400047308 */ /* 0x000ee20000001000 */
[----:B------:R-:W-:Y:S01]  /*1530*/  MUFU.RCP R8, R11 ;  /* 0x0000000b00087308 */ /* 0x000fe20000001000 */
[----:B------:R-:W-:Y:S02]  /*1540*/  MUFU.RCP R0, R0 ;  /* 0x0000000000007308 */ /* 0x000fe40000001000 */
[----:B------:R-:W4:Y:S01]  /*1550*/  MUFU.RCP R6, R6 ;  /* 0x0000000600067308 */ /* 0x000f220000001000 */
[----:B0-----:R0:W-:Y:S04]  /*1560*/  @P1 STL [R1+0x54], R10 ;  /* 0x0000540a01001387 */ /* 0x0011e80000100800 */
[----:B--2---:R0:W-:Y:S01]  /*1570*/  STL.64 [R1+0x30], R2 ;  /* 0x0000300201007387 */ /* 0x0041e20000100a00 */
[----:B---3--:R-:W-:-:S03]  /*1580*/  MOV R5, R4 ;  /* 0x0000000400057202 */ /* 0x008fc60000000f00 */
[----:B------:R0:W-:Y:S01]  /*1590*/  STL [R1+0x50], R4 ;  /* 0x0000500401007387 */ /* 0x0001e20000100800 */
[----:B----4-:R-:W-:-:S03]  /*15a0*/  IMAD.MOV.U32 R7, RZ, RZ, R6 ;  /* 0x000000ffff077224 */ /* 0x010fc600078e0006 */
[----:B------:R0:W-:Y:S04]  /*15b0*/  STL [R1+0x44], R8 ;  /* 0x0000440801007387 */ /* 0x0001e80000100800 */
[----:B------:R0:W-:Y:S04]  /*15c0*/  STL.64 [R1+0x48], R4 ;  /* 0x0000480401007387 */ /* 0x0001e80000100a00 */
[----:B------:R0:W-:Y:S04]  /*15d0*/  STL [R1+0x40], R6 ;  /* 0x0000400601007387 */ /* 0x0001e80000100800 */
[----:B------:R0:W-:Y:S04]  /*15e0*/  STL.64 [R1+0x38], R6 ;  /* 0x0000380601007387 */ /* 0x0001e80000100a00 */
[----:B------:R0:W-:Y:S02]  /*15f0*/  STL [R1+0x2c], R0 ;  /* 0x00002c0001007387 */ /* 0x0001e40000100800 */
.L_x_311:
[----:B------:R-:W-:-:S12]  /*1600*/  ISETP.GE.AND P0, PT, R12, RZ, PT ;  /* 0x000000ff0c00720c */ /* 0x000fd80003f06270 */
[----:B0-----:R-:W-:Y:S05]  /*1610*/  @!P0 BRA `(.L_x_308) ;  /* 0x000001a000008947 */ /* 0x001fea0003800000 */
[----:B0-----:R-:W-:Y:S01]  /*1620*/  IADD3 R0, R12, 0x1, RZ ;  /* 0x000000010c007810 */ /* 0x001fe20007ffe0ff */
[----:B------:R-:W-:Y:S01]  /*1630*/  IMAD.MOV.U32 R3, RZ, RZ, -0x1 ;  /* 0xffffffffff037424 */ /* 0x000fe200078e00ff */
[----:B------:R-:W-:Y:S02]  /*1640*/  PLOP3.LUT P0, PT, PT, PT, PT, 0x80, 0x0 ;  /* 0x000000000000781c */ /* 0x000fe40003f0f070 */
[----:B------:R-:W-:Y:S01]  /*1650*/  ISETP.GT.AND P2, PT, R0, 0x3, PT ;  /* 0x000000030000780c */ /* 0x000fe20003f44270 */
[----:B------:R-:W-:-:S04]  /*1660*/  IMAD R0, R29, R12, RZ ;  /* 0x0000000c1d007224 */ /* 0x000fc800078e02ff */
[----:B------:R-:W-:-:S07]  /*1670*/  IMAD R0, R0, 0x4, R21 ;  /* 0x0000000400007824 */ /* 0x000fce00078e0215 */
[----:B------:R-:W-:Y:S05]  /*1680*/  @!P2 BRA `(.L_x_309) ;  /* 0x000000a00000a947 */ /* 0x000fea0003800000 */
[----:B------:R-:W-:Y:S02]  /*1690*/  PLOP3.LUT P0, PT, PT, PT, PT, 0x8, 0x0 ;  /* 0x000000000000781c */ /* 0x000fe40003f0e170 */
[----:B------:R-:W-:-:S10]  /*16a0*/  IADD3 R2, R12, -0x3, RZ ;  /* 0xfffffffd0c027810 */ /* 0x000fd40007ffe0ff */
.L_x_310:
[----:B------:R-:W-:Y:S01]  /*16b0*/  IADD3 R3, R3, 0x4, RZ ;  /* 0x0000000403037810 */ /* 0x000fe20007ffe0ff */
[----:B------:R-:W-:Y:S03]  /*16c0*/  STL [R0], RZ ;  /* 0x000000ff00007387 */ /* 0x000fe60000100800 */
[----:B------:R-:W-:Y:S01]  /*16d0*/  ISETP.GE.AND P2, PT, R3, R2, PT ;  /* 0x000000020300720c */ /* 0x000fe20003f46270 */
[----:B------:R-:W-:Y:S04]  /*16e0*/  STL [R0+0x4], RZ ;  /* 0x000004ff00007387 */ /* 0x000fe80000100800 */
[----:B------:R-:W-:Y:S04]  /*16f0*/  STL [R0+0x8], RZ ;  /* 0x000008ff00007387 */ /* 0x000fe80000100800 */
[----:B------:R0:W-:Y:S02]  /*1700*/  STL [R0+0xc], RZ ;  /* 0x00000cff00007387 */ /* 0x0001e40000100800 */
[----:B0-----:R-:W-:Y:S01]  /*1710*/  IADD3 R0, R0, 0x10, RZ ;  /* 0x0000001000007810 */ /* 0x001fe20007ffe0ff */
[----:B------:R-:W-:Y:S07]  /*1720*/  @!P2 BRA `(.L_x_310) ;  /* 0xffffff800000a947 */ /* 0x000fee000383ffff */
.L_x_309:
[----:B------:R-:W-:-:S04]  /*1730*/  IADD3 R2, -R3, R12, RZ ;  /* 0x0000000c03027210 */ /* 0x000fc80007ffe1ff */
[----:B------:R-:W-:-:S12]  /*1740*/  ISETP.GT.AND P2, PT, R2, 0x1, PT ;  /* 0x000000010200780c */ /* 0x000fd80003f44270 */
[----:B------:R-:W-:Y:S01]  /*1750*/  @P2 PLOP3.LUT P0, PT, PT, PT, PT, 0x8, 0x0 ;  /* 0x000000000000281c */ /* 0x000fe20003f0e170 */
[----:B------:R-:W-:Y:S01]  /*1760*/  @P2 STL [R0], RZ ;  /* 0x000000ff00002387 */ /* 0x000fe20000100800 */
[----:B------:R-:W-:-:S03]  /*1770*/  @P2 IADD3 R3, R3, 0x2, RZ ;  /* 0x0000000203032810 */ /* 0x000fc60007ffe0ff */
[----:B------:R0:W-:Y:S07]  /*1780*/  @P2 STL [R0+0x4], RZ ;  /* 0x000004ff00002387 */ /* 0x0001ee0000100800 */
[----:B------:R-:W-:Y:S02]  /*1790*/  ISETP.LT.OR P0, PT, R3, R12, P0 ;  /* 0x0000000c0300720c */ /* 0x000fe40000701670 */
[----:B0-----:R-:W-:-:S10]  /*17a0*/  @P2 IADD3 R0, R0, 0x8, RZ ;  /* 0x0000000800002810 */ /* 0x001fd40007ffe0ff */
[----:B------:R0:W-:Y:S02]  /*17b0*/  @P0 STL [R0], RZ ;  /* 0x000000ff00000387 */ /* 0x0001e40000100800 */
.L_x_308:
[----:B------:R-:W-:-:S04]  /*17c0*/  IADD3 R12, R12, 0x1, RZ ;  /* 0x000000010c0c7810 */ /* 0x000fc80007ffe0ff */
[----:B------:R-:W-:-:S12]  /*17d0*/  ISETP.GE.AND P0, PT, R12, R29, PT ;  /* 0x0000001d0c00720c */ /* 0x000fd80003f06270 */
[----:B------:R-:W-:Y:S05]  /*17e0*/  @!P0 BRA `(.L_x_311) ;  /* 0xfffffe1000008947 */ /* 0x000fea000383ffff */
[----:B------:R-:W-:-:S12]  /*17f0*/  ISETP.GE.AND P0, PT, R30, 0x1, PT ;  /* 0x000000011e00780c */ /* 0x000fd80003f06270 */
[----:B------:R-:W-:Y:S05]  /*1800*/  @!P0 BRA `(.L_x_312) ;  /* 0x00000a1000008947 */ /* 0x000fea0003800000 */
[----:B0-----:R-:W-:Y:S01]  /*1810*/  IMAD.MOV.U32 R0, RZ, RZ, c[0x0][0x1a8] ;  /* 0x00006a00ff007624 */ /* 0x001fe200078e00ff */
[----:B------:R-:W-:Y:S02]  /*1820*/  IADD3 R18, -R26, R27, R17 ;  /* 0x0000001b1a127210 */ /* 0x000fe40007ffe111 */
[----:B------:R-:W-:Y:S02]  /*1830*/  IADD3 R2, R28, -c[0x0][0x194], RZ ;  /* 0x800065001c027a10 */ /* 0x000fe40007ffe0ff */
[----:B------:R-:W-:Y:S02]  /*1840*/  IADD3 R19, R27, -c[0x0][0x190], RZ ;  /* 0x800064001b137a10 */ /* 0x000fe40007ffe0ff */
[----:B------:R-:W-:Y:S02]  /*1850*/  SHF.R.S32.HI R3, RZ, 0x1f, R0 ;  /* 0x0000001fff037819 */ /* 0x000fe40000011400 */
[----:B------:R-:W-:Y:S01]  /*1860*/  SHF.R.S32.HI R33, RZ, 0x1f, R18 ;  /* 0x0000001fff217819 */ /* 0x000fe20000011412 */
[----:B------:R-:W-:Y:S01]  /*1870*/  IMAD R19, R17, R2, R19 ;  /* 0x0000000211137224 */ /* 0x000fe200078e0213 */
[----:B------:R-:W-:-:S02]  /*1880*/  MOV R31, RZ ;  /* 0x000000ff001f7202 */ /* 0x000fc40000000f00 */
[----:B------:R-:W-:Y:S02]  /*1890*/  SHF.L.U64.HI R32, R0, 0x2, R3 ;  /* 0x0000000200207819 */ /* 0x000fe40000010203 */
[----:B------:R-:W-:-:S08]  /*18a0*/  SHF.L.U64.HI R33, R18, 0x2, R33 ;  /* 0x0000000212217819 */ /* 0x000fd00000010221 */
.L_x_326:
[----:B------:R-:W-:Y:S01]  /*18b0*/  ISETP.GT.AND P0, PT, R25, R28, PT ;  /* 0x0000001c1900720c */ /* 0x000fe20003f04270 */
[----:B------:R-:W-:Y:S11]  /*18c0*/  BSSY B0, `(.L_x_313) ;  /* 0x0000092000007945 */ /* 0x000ff60003800000 */
[----:B012---:R-:W-:Y:S05]  /*18d0*/  @!P0 BRA `(.L_x_314) ;  /* 0x0000090000008947 */ /* 0x007fea0003800000 */
[----:B------:R-:W-:-:S04]  /*18e0*/  IMAD.MOV.U32 R17, RZ, RZ, 0x4 ;  /* 0x00000004ff117424 */ /* 0x000fc800078e00ff */
[----:B------:R-:W-:-:S10]  /*18f0*/  IMAD.WIDE R2, R31, R17, c[0x0][0x168] ;  /* 0x00005a001f027625 */ /* 0x000fd400078e0211 */
[----:B------:R-:W2:Y:S01]  /*1900*/  LDG.E.SYS R2, [R2+0x6c] ;  /* 0x00006c0002027381 */ /* 0x000ea200001ee900 */
[----:B------:R-:W-:Y:S01]  /*1910*/  IMAD R16, R31, c[0x0][0x1ac], R19 ;  /* 0x00006b001f107a24 */ /* 0x000fe200078e0213 */
[----:B------:R-:W-:-:S03]  /*1920*/  MOV R36, R28 ;  /* 0x0000001c00247202 */ /* 0x000fc60000000f00 */
[----:B------:R-:W-:Y:S01]  /*1930*/  IMAD.WIDE R16, R16, R17, c[0x0][0x160] ;  /* 0x0000580010107625 */ /* 0x000fe200078e0211 */
[----:B--2---:R0:W2:Y:S07]  /*1940*/  I2F R35, R2 ;  /* 0x0000000200237306 */ /* 0x0040ae0000201400 */
.L_x_325:
[----:B------:R-:W-:Y:S01]  /*1950*/  ISETP.GT.AND P0, PT, R26, R27, PT ;  /* 0x0000001b1a00720c */ /* 0x000fe20003f04270 */
[----:B------:R-:W-:Y:S11]  /*1960*/  BSSY B1, `(.L_x_315) ;  /* 0x0000082000017945 */ /* 0x000ff60003800000 */
[----:B012---:R-:W-:Y:S05]  /*1970*/  @!P0 BRA `(.L_x_316) ;  /* 0x0000080000008947 */ /* 0x007fea0003800000 */
[----:B------:R-:W-:-:S08]  /*1980*/  IMAD.MOV.U32 R37, RZ, RZ, R27 ;  /* 0x000000ffff257224 */ /* 0x000fd000078e001b */
.L_x_324:
[----:B0-----:R-:W-:Y:S01]  /*1990*/  LEA R2, P0, R0, R16, 0x2 ;  /* 0x0000001000027211 */ /* 0x001fe200078010ff */
[----:B------:R-:W-:Y:S01]  /*19a0*/  IMAD.MOV.U32 R15, RZ, RZ, 0x4 ;  /* 0x00000004ff0f7424 */ /* 0x000fe200078e00ff */
[----:B------:R-:W3:Y:S02]  /*19b0*/  LDG.E.CONSTANT.SYS R38, [R16] ;  /* 0x0000000010267381 */ /* 0x000ee400001e6900 */
[----:B------:R-:W-:-:S05]  /*19c0*/  IADD3.X R3, R17, R32, RZ, P0, !PT ;  /* 0x0000002011037210 */ /* 0x000fca00007fe4ff */
[----:B------:R-:W-:-:S03]  /*19d0*/  IMAD.WIDE R4, R15, c[0x0][0x1a8], R2 ;  /* 0x00006a000f047a25 */ /* 0x000fc600078e0202 */
[----:B------:R0:W4:Y:S05]  /*19e0*/  LDG.E.CONSTANT.SYS R43, [R2] ;  /* 0x00000000022b7381 */ /* 0x00012a00001e6900 */
[C---:B------:R-:W-:Y:S02]  /*19f0*/  IMAD.WIDE R6, R15.reuse, c[0x0][0x1a8], R4 ;  /* 0x00006a000f067a25 */ /* 0x040fe400078e0204 */
[----:B------:R-:W5:Y:S06]  /*1a00*/  LDG.E.CONSTANT.SYS R5, [R4] ;  /* 0x0000000004057381 */ /* 0x000f6c00001e6900 */
[----:B------:R-:W-:-:S02]  /*1a10*/  IMAD.WIDE R8, R15, c[0x0][0x1a8], R6 ;  /* 0x00006a000f087a25 */ /* 0x000fc400078e0206 */
[----:B--2---:R-:W2:Y:S06]  /*1a20*/  LDG.E.CONSTANT.SYS R7, [R6] ;  /* 0x0000000006077381 */ /* 0x004eac00001e6900 */
[C---:B------:R-:W-:Y:S02]  /*1a30*/  IMAD.WIDE R10, R15.reuse, c[0x0][0x1a8], R8 ;  /* 0x00006a000f0a7a25 */ /* 0x040fe400078e0208 */
[----:B------:R-:W2:Y:S06]  /*1a40*/  LDG.E.CONSTANT.SYS R9, [R8] ;  /* 0x0000000008097381 */ /* 0x000eac00001e6900 */
[----:B------:R-:W-:-:S02]  /*1a50*/  IMAD.WIDE R12, R15, c[0x0][0x1a8], R10 ;  /* 0x00006a000f0c7a25 */ /* 0x000fc400078e020a */
[----:B------:R-:W2:Y:S06]  /*1a60*/  LDG.E.CONSTANT.SYS R11, [R10] ;  /* 0x000000000a0b7381 */ /* 0x000eac00001e6900 */
[----:B------:R-:W-:Y:S02]  /*1a70*/  IMAD.WIDE R14, R15, c[0x0][0x1a8], R12 ;  /* 0x00006a000f0e7a25 */ /* 0x000fe400078e020c */
[----:B------:R-:W2:Y:S08]  /*1a80*/  LDG.E.CONSTANT.SYS R13, [R12] ;  /* 0x000000000c0d7381 */ /* 0x000eb000001e6900 */
[----:B------:R-:W2:Y:S01]  /*1a90*/  LDG.E.CONSTANT.SYS R15, [R14] ;  /* 0x000000000e0f7381 */ /* 0x000ea200001e6900 */
[----:B------:R-:W1:Y:S01]  /*1aa0*/  I2F R39, R36 ;  /* 0x0000002400277306 */ /* 0x000e620000201400 */
[----:B------:R-:W0:Y:S02]  /*1ab0*/  I2F R41, R37 ;  /* 0x0000002500297306 */ /* 0x000e240000201400 */
[----:B------:R0:W-:Y:S04]  /*1ac0*/  @P1 STS [R20+0x28], R35 ;  /* 0x0000282314001388 */ /* 0x0001e80000000800 */
[----:B-1----:R1:W-:Y:S04]  /*1ad0*/  STS [R20+0x4], R39 ;  /* 0x0000042714007388 */ /* 0x0023e80000000800 */
[----:B0-----:R1:W-:Y:S01]  /*1ae0*/  STS [R20], R41 ;  /* 0x0000002914007388 */ /* 0x0013e20000000800 */
[----:B------:R-:W-:-:S02]  /*1af0*/  IADD3 R37, R37, 0x1, RZ ;  /* 0x0000000125257810 */ /* 0x000fc40007ffe0ff */
[----:B------:R-:W-:Y:S02]  /*1b00*/  MOV R2, RZ ;  /* 0x000000ff00027202 */ /* 0x000fe40000000f00 */
[----:B------:R-:W-:Y:S01]  /*1b10*/  ISETP.GE.AND P2, PT, R37, R26, PT ;  /* 0x0000001a2500720c */ /* 0x000fe20003f46270 */
[----:B---3--:R-:W-:-:S08]  /*1b20*/  FADD.FTZ R3, |R38|, -RZ ;  /* 0x800000ff26037221 */ /* 0x008fd00000010200 */
[----:B------:R1:W-:Y:S04]  /*1b30*/  STS [R20+0x8], R3 ;  /* 0x0000080314007388 */ /* 0x0003e80000000800 */
[----:B----4-:R1:W-:Y:S04]  /*1b40*/  STS [R20+0xc], R43 ;  /* 0x00000c2b14007388 */ /* 0x0103e80000000800 */
[----:B-----5:R1:W-:Y:S04]  /*1b50*/  STS [R20+0x10], R5 ;  /* 0x0000100514007388 */ /* 0x0203e80000000800 */
[----:B--2---:R1:W-:Y:S04]  /*1b60*/  STS [R20+0x14], R7 ;  /* 0x0000140714007388 */ /* 0x0043e80000000800 */
[----:B------:R1:W-:Y:S04]  /*1b70*/  STS [R20+0x18], R9 ;  /* 0x0000180914007388 */ /* 0x0003e80000000800 */
[----:B------:R1:W-:Y:S04]  /*1b80*/  STS [R20+0x1c], R11 ;  /* 0x00001c0b14007388 */ /* 0x0003e80000000800 */
[----:B------:R1:W-:Y:S04]  /*1b90*/  STS [R20+0x20], R13 ;  /* 0x0000200d14007388 */ /* 0x0003e80000000800 */
[----:B------:R1:W-:Y:S02]  /*1ba0*/  STS [R20+0x24], R15 ;  /* 0x0000240f14007388 */ /* 0x0003e40000000800 */
.L_x_317:
[----:B-1----:R-:W-:-:S08]  /*1bb0*/  IMAD R3, R2, 0x4, R1 ;  /* 0x0000000402037824 */ /* 0x002fd000078e0201 */
[----:B------:R-:W2:Y:S01]  /*1bc0*/  LDL R6, [R3] ;  /* 0x0000000003067983 */ /* 0x000ea20000100800 */
[----:B0-----:R-:W-:Y:S01]  /*1bd0*/  IMAD R4, R24, 0xb, R2 ;  /* 0x0000000b18047824 */ /* 0x001fe200078e0202 */
[----:B------:R-:W-:-:S04]  /*1be0*/  IADD3 R2, R2, 0x1, RZ ;  /* 0x0000000102027810 */ /* 0x000fc80007ffe0ff */
[----:B------:R-:W-:-:S03]  /*1bf0*/  ISETP.GE.AND P0, PT, R2, R29, PT ;  /* 0x0000001d0200720c */ /* 0x000fc60003f06270 */
[----:B------:R-:W2:Y:S02]  /*1c00*/  LDS.U R5, [R4.X4] ;  /* 0x0000000004057984 */ /* 0x000ea40000005800 */
[----:B--2---:R-:W-:-:S08]  /*1c10*/  FADD.FTZ R5, R5, -R6 ;  /* 0x8000000605057221 */ /* 0x004fd00000010000 */
[----:B------:R0:W-:Y:S01]  /*1c20*/  STS [R4.X4], R5 ;  /* 0x0000000504007388 */ /* 0x0001e20000004800 */
[----:B------:R-:W-:Y:S05]  /*1c30*/  @!P0 BRA `(.L_x_317) ;  /* 0xffffff7000008947 */ /* 0x000fea000383ffff */
[----:B------:R-:W-:Y:S02]  /*1c40*/  MOV R3, RZ ;  /* 0x000000ff00037202 */ /* 0x000fe40000000f00 */
[----:B------:R-:W-:-:S03]  /*1c50*/  PLOP3.LUT P0, PT, PT, PT, PT, 0x80, 0x0 ;  /* 0x000000000000781c */ /* 0x000fc60003f0f070 */
[----:B------:R-:W-:-:S05]  /*1c60*/  IMAD.IADD R2, R29, 0x1, -R3 ;  /* 0x000000011d027824 */ /* 0x000fca00078e0a03 */
[----:B------:R-:W-:-:S12]  /*1c70*/  ISETP.GT.AND P3, PT, R2, 0x3, PT ;  /* 0x000000030200780c */ /* 0x000fd80003f64270 */
[----:B------:R-:W-:Y:S05]  /*1c80*/  @!P3 BRA `(.L_x_318) ;  /* 0x000001e00000b947 */ /* 0x000fea0003800000 */
[----:B------:R-:W-:Y:S02]  /*1c90*/  PLOP3.LUT P0, PT, PT, PT, PT, 0x8, 0x0 ;  /* 0x000000000000781c */ /* 0x000fe40003f0e170 */
[----:B------:R-:W-:-:S10]  /*1ca0*/  IADD3 R12, R29, -0x3, RZ ;  /* 0xfffffffd1d0c7810 */ /* 0x000fd40007ffe0ff */
.L_x_319:
[C---:B0-----:R-:W-:Y:S02]  /*1cb0*/  IADD3 R5, R3.reuse, 0x1, RZ ;  /* 0x0000000103057810 */ /* 0x041fe40007ffe0ff */
[C---:B------:R-:W-:Y:S02]  /*1cc0*/  IADD3 R9, R3.reuse, 0x3, RZ ;  /* 0x0000000303097810 */ /* 0x040fe40007ffe0ff */
[----:B------:R-:W-:Y:S01]  /*1cd0*/  IADD3 R7, R3, 0x2, RZ ;  /* 0x0000000203077810 */ /* 0x000fe20007ffe0ff */
[--C-:B------:R-:W-:Y:S01]  /*1ce0*/  IMAD R6, R5, 0x4, R22.reuse ;  /* 0x0000000405067824 */ /* 0x100fe200078e0216 */
[-C--:B------:R-:W-:Y:S01]  /*1cf0*/  LEA R2, R3, R22.reuse, 0x2 ;  /* 0x0000001603027211 */ /* 0x080fe200078e10ff */
[----:B------:R-:W-:Y:S01]  /*1d00*/  IMAD R10, R9, 0x4, R22 ;  /* 0x00000004090a7824 */ /* 0x000fe200078e0216 */
[----:B------:R-:W-:-:S05]  /*1d10*/  LEA R8, R7, R22, 0x2 ;  /* 0x0000001607087211 */ /* 0x000fca00078e10ff */
[----:B------:R-:W2:Y:S04]  /*1d20*/  LDL R6, [R6] ;  /* 0x0000000006067983 */ /* 0x000ea80000100800 */
[----:B------:R-:W3:Y:S04]  /*1d30*/  LDL R2, [R2] ;  /* 0x0000000002027983 */ /* 0x000ee80000100800 */
[----:B------:R-:W4:Y:S04]  /*1d40*/  LDL R8, [R8] ;  /* 0x0000000008087983 */ /* 0x000f280000100800 */
[----:B------:R-:W5:Y:S01]  /*1d50*/  LDL R10, [R10] ;  /* 0x000000000a0a7983 */ /* 0x000f620000100800 */
[----:B------:R-:W-:-:S08]  /*1d60*/  IMAD R4, R24, 0xb, R3 ;  /* 0x0000000b18047824 */ /* 0x000fd000078e0203 */
[----:B------:R-:W-:Y:S04]  /*1d70*/  LDS.U R5, [R4.X4] ;  /* 0x0000000004057984 */ /* 0x000fe80000005800 */
[----:B------:R-:W2:Y:S04]  /*1d80*/  LDS.U R7, [R4.X4+0x4] ;  /* 0x0000040004077984 */ /* 0x000ea80000005800 */
[----:B------:R-:W4:Y:S04]  /*1d90*/  LDS.U R9, [R4.X4+0x8] ;  /* 0x0000080004097984 */ /* 0x000f280000005800 */
[----:B------:R-:W5:Y:S01]  /*1da0*/  LDS.U R11, [R4.X4+0xc] ;  /* 0x00000c00040b7984 */ /* 0x000f620000005800 */
[----:B------:R-:W-:-:S04]  /*1db0*/  IADD3 R3, R3, 0x4, RZ ;  /* 0x0000000403037810 */ /* 0x000fc80007ffe0ff */
[----:B------:R-:W-:Y:S01]  /*1dc0*/  ISETP.GE.AND P3, PT, R3, R12, PT ;  /* 0x0000000c0300720c */ /* 0x000fe20003f66270 */
[----:B--2---:R-:W-:Y:S02]  /*1dd0*/  FMUL.FTZ R7, R7, R6 ;  /* 0x0000000607077220 */ /* 0x004fe40000410000 */
[----:B---3--:R-:W-:Y:S02]  /*1de0*/  FMUL.FTZ R5, R5, R2 ;  /* 0x0000000205057220 */ /* 0x008fe40000410000 */
[----:B----4-:R-:W-:Y:S02]  /*1df0*/  FMUL.FTZ R9, R9, R8 ;  /* 0x0000000809097220 */ /* 0x010fe40000410000 */
[----:B-----5:R-:W-:-:S04]  /*1e00*/  FMUL.FTZ R11, R11, R10 ;  /* 0x0000000a0b0b7220 */ /* 0x020fc80000410000 */
[----:B------:R0:W-:Y:S04]  /*1e10*/  STS [R4.X4], R5 ;  /* 0x0000000504007388 */ /* 0x0001e80000004800 */
[----:B------:R0:W-:Y:S04]  /*1e20*/  STS [R4.X4+0x4], R7 ;  /* 0x0000040704007388 */ /* 0x0001e80000004800 */
[----:B------:R0:W-:Y:S04]  /*1e30*/  STS [R4.X4+0x8], R9 ;  /* 0x0000080904007388 */ /* 0x0001e80000004800 */
[----:B------:R0:W-:Y:S01]  /*1e40*/  STS [R4.X4+0xc], R11 ;  /* 0x00000c0b04007388 */ /* 0x0001e20000004800 */
[----:B------:R-:W-:Y:S05]  /*1e50*/  @!P3 BRA `(.L_x_319) ;  /* 0xfffffe500000b947 */ /* 0x000fea000383ffff */
[----:B------:R-:W-:-:S08]  /*1e60*/  MOV R34, RZ ;  /* 0x000000ff00227202 */ /* 0x000fd00000000f00 */
.L_x_318:
[----:B------:R-:W-:-:S05]  /*1e70*/  IMAD.IADD R2, R29, 0x1, -R3 ;  /* 0x000000011d027824 */ /* 0x000fca00078e0a03 */
[----:B------:R-:W-:-:S12]  /*1e80*/  ISETP.GT.AND P3, PT, R2, 0x1, PT ;  /* 0x000000010200780c */ /* 0x000fd80003f64270 */
[----:B------:R-:W-:Y:S05]  /*1e90*/  @!P3 BRA `(.L_x_320) ;  /* 0x000000f00000b947 */ /* 0x000fea0003800000 */
[C---:B0-----:R-:W-:Y:S02]  /*1ea0*/  IADD3 R5, R3.reuse, 0x1, RZ ;  /* 0x0000000103057810 */ /* 0x041fe40007ffe0ff */
[----:B------:R-:W-:-:S03]  /*1eb0*/  LEA R2, R3, R22, 0x2 ;  /* 0x0000001603027211 */ /* 0x000fc600078e10ff */
[----:B------:R-:W-:-:S05]  /*1ec0*/  IMAD R6, R5, 0x4, R22 ;  /* 0x0000000405067824 */ /* 0x000fca00078e0216 */
[----:B------:R-:W2:Y:S04]  /*1ed0*/  LDL R2, [R2] ;  /* 0x0000000002027983 */ /* 0x000ea80000100800 */
[----:B------:R-:W3:Y:S01]  /*1ee0*/  LDL R6, [R6] ;  /* 0x0000000006067983 */ /* 0x000ee20000100800 */
[----:B------:R-:W-:Y:S01]  /*1ef0*/  IMAD R4, R24, 0xb, R3 ;  /* 0x0000000b18047824 */ /* 0x000fe200078e0203 */
[----:B------:R-:W-:Y:S02]  /*1f00*/  PLOP3.LUT P0, PT, PT, PT, PT, 0x8, 0x0 ;  /* 0x000000000000781c */ /* 0x000fe40003f0e170 */
[----:B------:R-:W-:Y:S02]  /*1f10*/  MOV R34, RZ ;  /* 0x000000ff00227202 */ /* 0x000fe40000000f00 */
[----:B------:R-:W-:-:S03]  /*1f20*/  IADD3 R3, R3, 0x2, RZ ;  /* 0x0000000203037810 */ /* 0x000fc60007ffe0ff */
[----:B------:R-:W2:Y:S04]  /*1f30*/  LDS.U R5, [R4.X4] ;  /* 0x0000000004057984 */ /* 0x000ea80000005800 */
[----:B------:R-:W3:Y:S01]  /*1f40*/  LDS.U R7, [R4.X4+0x4] ;  /* 0x0000040004077984 */ /* 0x000ee20000005800 */
[----:B--2---:R-:W-:Y:S02]  /*1f50*/  FMUL.FTZ R5, R5, R2 ;  /* 0x0000000205057220 */ /* 0x004fe40000410000 */
[----:B---3--:R-:W-:-:S06]  /*1f60*/  FMUL.FTZ R7, R7, R6 ;  /* 0x0000000607077220 */ /* 0x008fcc0000410000 */
[----:B------:R0:W-:Y:S04]  /*1f70*/  STS [R4.X4], R5 ;  /* 0x0000000504007388 */ /* 0x0001e80000004800 */
[----:B------:R0:W-:Y:S02]  /*1f80*/  STS [R4.X4+0x4], R7 ;  /* 0x0000040704007388 */ /* 0x0001e40000004800 */
.L_x_320:
[----:B------:R-:W-:-:S12]  /*1f90*/  ISETP.LT.OR P0, PT, R3, R29, P0 ;  /* 0x0000001d0300720c */ /* 0x000fd80000701670 */
[----:B------:R-:W-:Y:S05]  /*1fa0*/  @!P0 BRA `(.L_x_321) ;  /* 0x0000007000008947 */ /* 0x000fea0003800000 */
[----:B------:R-:W-:-:S08]  /*1fb0*/  IMAD R2, R3, 0x4, R22 ;  /* 0x0000000403027824 */ /* 0x000fd000078e0216 */
[----:B0-----:R-:W2:Y:S01]  /*1fc0*/  LDL R5, [R2] ;  /* 0x0000000002057983 */ /* 0x001ea20000100800 */
[----:B------:R-:W-:Y:S01]  /*1fd0*/  IMAD R3, R24, 0xb, R3 ;  /* 0x0000000b18037824 */ /* 0x000fe200078e0203 */
[----:B------:R-:W-:-:S07]  /*1fe0*/  MOV R34, RZ ;  /* 0x000000ff00227202 */ /* 0x000fce0000000f00 */
[----:B------:R-:W2:Y:S02]  /*1ff0*/  LDS.U R4, [R3.X4] ;  /* 0x0000000003047984 */ /* 0x000ea40000005800 */
[----:B--2---:R-:W-:-:S08]  /*2000*/  FMUL.FTZ R4, R4, R5 ;  /* 0x0000000504047220 */ /* 0x004fd00000410000 */
[----:B------:R0:W-:Y:S02]  /*2010*/  STS [R3.X4], R4 ;  /* 0x0000000403007388 */ /* 0x0001e40000004800 */
.L_x_321:
[----:B------:R-:W-:-:S12]  /*2020*/  ISETP.GE.AND P0, PT, R34, RZ, PT ;  /* 0x000000ff2200720c */ /* 0x000fd80003f06270 */
[----:B------:R-:W-:Y:S05]  /*2030*/  @!P0 BRA `(.L_x_322) ;  /* 0x000000e000008947 */ /* 0x000fea0003800000 */
[----:B------:R-:W-:Y:S02]  /*2040*/  IMAD R2, R24, 0xb, R34 ;  /* 0x0000000b18027824 */ /* 0x000fe400078e0222 */
[----:B------:R-:W-:Y:S02]  /*2050*/  IMAD R8, R29, R34, RZ ;  /* 0x000000221d087224 */ /* 0x000fe400078e02ff */
[----:B0-----:R-:W-:-:S04]  /*2060*/  IMAD.MOV.U32 R3, RZ, RZ, RZ ;  /* 0x000000ffff037224 */ /* 0x001fc800078e00ff */
[----:B------:R0:W1:Y:S04]  /*2070*/  LDS.U R6, [R2.X4] ;  /* 0x0000000002067984 */ /* 0x0000680000005800 */
.L_x_323:
[----:B0-----:R-:W-:-:S05]  /*2080*/  IADD3 R2, R8, R3, RZ ;  /* 0x0000000308027210 */ /* 0x001fca0007ffe0ff */
[----:B------:R-:W-:-:S08]  /*2090*/  IMAD R4, R2, 0x4, R21 ;  /* 0x0000000402047824 */ /* 0x000fd000078e0215 */
[----:B------:R-:W2:Y:S01]  /*20a0*/  LDL R5, [R4] ;  /* 0x0000000004057983 */ /* 0x000ea20000100800 */
[----:B------:R-:W-:Y:S01]  /*20b0*/  IMAD R2, R24, 0xb, R3 ;  /* 0x0000000b18027824 */ /* 0x000fe200078e0203 */
[C---:B------:R-:W-:Y:S02]  /*20c0*/  ISETP.GE.AND P0, PT, R3.reuse, R34, PT ;  /* 0x000000220300720c */ /* 0x040fe40003f06270 */
[----:B------:R-:W-:-:S05]  /*20d0*/  IADD3 R3, R3, 0x1, RZ ;  /* 0x0000000103037810 */ /* 0x000fca0007ffe0ff */
[----:B------:R-:W2:Y:S02]  /*20e0*/  LDS.U R2, [R2.X4] ;  /* 0x0000000002027984 */ /* 0x000ea40000005800 */
[----:B-12---:R-:W-:-:S08]  /*20f0*/  FFMA.FTZ R5, R6, R2, R5 ;  /* 0x0000000206057223 */ /* 0x006fd00000010005 */
[----:B------:R0:W-:Y:S01]  /*2100*/  STL [R4], R5 ;  /* 0x0000000504007387 */ /* 0x0001e20000100800 */
[----:B------:R-:W-:Y:S05]  /*2110*/  @!P0 BRA `(.L_x_323) ;  /* 0xffffff6000008947 */ /* 0x000fea000383ffff */
.L_x_322:
[----:B------:R-:W-:-:S04]  /*2120*/  IADD3 R34, R34, 0x1, RZ ;  /* 0x0000000122227810 */ /* 0x000fc80007ffe0ff */
[----:B------:R-:W-:-:S12]  /*2130*/  ISETP.GE.AND P0, PT, R34, R29, PT ;  /* 0x0000001d2200720c */ /* 0x000fd80003f06270 */
[----:B0-----:R-:W-:Y:S05]  /*2140*/  @!P0 BRA `(.L_x_321) ;  /* 0xfffffed000008947 */ /* 0x001fea000383ffff */
[----:B------:R-:W-:-:S04]  /*2150*/  IADD3 R16, P0, R16, 0x4, RZ ;  /* 0x0000000410107810 */ /* 0x000fc80007f1e0ff */
[----:B------:R-:W-:Y:S01]  /*2160*/  IADD3.X R17, RZ, R17, RZ, P0, !PT ;  /* 0x00000011ff117210 */ /* 0x000fe200007fe4ff */
[----:B------:R-:W-:Y:S07]  /*2170*/  @!P2 BRA `(.L_x_324) ;  /* 0xfffff8100000a947 */ /* 0x000fee000383ffff */
.L_x_316:
[----:B------:R-:W-:Y:S05]  /*2180*/  BSYNC B1 ;  /* 0x0000000000017941 */ /* 0x000fea0003800000 */
.L_x_315:
[----:B------:R-:W-:Y:S02]  /*2190*/  IADD3 R36, R36, 0x1, RZ ;  /* 0x0000000124247810 */ /* 0x000fe40007ffe0ff */
[----:B------:R-:W-:Y:S02]  /*21a0*/  LEA R16, P2, R18, R16, 0x2 ;  /* 0x0000001012107211 */ /* 0x000fe400078410ff */
[----:B------:R-:W-:-:S03]  /*21b0*/  ISETP.GE.AND P0, PT, R36, R25, PT ;  /* 0x000000192400720c */ /* 0x000fc60003f06270 */
[----:B------:R-:W-:-:S09]  /*21c0*/  IMAD.X R17, R33, 0x1, R17, P2 ;  /* 0x0000000121117824 */ /* 0x000fd200010e0611 */
[----:B------:R-:W-:Y:S05]  /*21d0*/  @!P0 BRA `(.L_x_325) ;  /* 0xfffff77000008947 */ /* 0x000fea000383ffff */
.L_x_314:
[----:B------:R-:W-:Y:S05]  /*21e0*/  BSYNC B0 ;  /* 0x0000000000007941 */ /* 0x000fea0003800000 */
.L_x_313:
[----:B------:R-:W-:-:S04]  /*21f0*/  IADD3 R31, R31, 0x1, RZ ;  /* 0x000000011f1f7810 */ /* 0x000fc80007ffe0ff */
[----:B------:R-:W-:-:S12]  /*2200*/  ISETP.GE.AND P0, PT, R31, R30, PT ;  /* 0x0000001e1f00720c */ /* 0x000fd80003f06270 */
[----:B------:R-:W-:Y:S05]  /*2210*/  @!P0 BRA `(.L_x_326) ;  /* 0xfffff69000008947 */ /* 0x000fea000383ffff */
.L_x_312:
[----:B0-----:R-:W-:Y:S01]  /*2220*/  IMAD R2, R29, UR5, RZ ;  /* 0x000000051d027c24 */ /* 0x001fe2000f8e02ff */
[----:B------:R-:W-:-:S08]  /*2230*/  MOV R0, RZ ;  /* 0x000000ff00007202 */ /* 0x000fd00000000f00 */
.L_x_330:
[----:B------:R-:W-:Y:S01]  /*2240*/  ISETP.GT.AND P1, PT, R29, 0x3, PT ;  /* 0x000000031d00780c */ /* 0x000fe20003f24270 */
[----:B------:R-:W-:Y:S01]  /*2250*/  IMAD R12, R2, R0, RZ ;  /* 0x00000000020c7224 */ /* 0x000fe200078e02ff */
[----:B------:R-:W-:Y:S01]  /*2260*/  PLOP3.LUT P0, PT, PT, PT, PT, 0x80, 0x0 ;  /* 0x000000000000781c */ /* 0x000fe20003f0f070 */
[----:B0-----:R-:W-:Y:S01]  /*2270*/  IMAD.MOV R3, RZ, RZ, -R0 ;  /* 0x000000ffff037224 */ /* 0x001fe200078e0a00 */
[----:B------:R-:W-:Y:S02]  /*2280*/  IADD3 R0, R0, 0x1, RZ ;  /* 0x0000000100007810 */ /* 0x000fe40007ffe0ff */
[----:B------:R-:W-:-:S06]  /*2290*/  MOV R14, RZ ;  /* 0x000000ff000e7202 */ /* 0x000fcc0000000f00 */
[----:B------:R-:W-:Y:S05]  /*22a0*/  @!P1 BRA `(.L_x_327) ;  /* 0x0000022000009947 */ /* 0x000fea0003800000 */
[----:B------:R-:W-:Y:S02]  /*22b0*/  PLOP3.LUT P0, PT, PT, PT, PT, 0x8, 0x0 ;  /* 0x000000000000781c */ /* 0x000fe40003f0e170 */
[----:B------:R-:W-:-:S10]  /*22c0*/  IADD3 R31, R29, -0x3, RZ ;  /* 0xfffffffd1d1f7810 */ /* 0x000fd40007ffe0ff */
.L_x_328:
[----:B0-----:R-:W-:Y:S02]  /*22d0*/  IADD3 R6, R12, UR5, RZ ;  /* 0x000000050c067c10 */ /* 0x001fe4000fffe0ff */
[----:B------:R-:W-:Y:S02]  /*22e0*/  IADD3 R4, R3, 0x1, RZ ;  /* 0x0000000103047810 */ /* 0x000fe40007ffe0ff */
[----:B------:R-:W-:Y:S01]  /*22f0*/  IADD3 R8, R6, UR5, RZ ;  /* 0x0000000506087c10 */ /* 0x000fe2000fffe0ff */
[C---:B------:R-:W-:Y:S01]  /*2300*/  IMAD.IADD R6, R23.reuse, 0x1, R6 ;  /* 0x0000000117067824 */ /* 0x040fe200078e0206 */
[----:B------:R-:W-:Y:S01]  /*2310*/  ISETP.EQ.AND P2, PT, R4, RZ, PT ;  /* 0x000000ff0400720c */ /* 0x000fe20003f42270 */
[----:B------:R-:W-:Y:S01]  /*2320*/  IMAD.IADD R4, R23, 0x1, R12 ;  /* 0x0000000117047824 */ /* 0x000fe200078e020c */
[----:B------:R-:W-:-:S02]  /*2330*/  IADD3 R12, R8, UR5, RZ ;  /* 0x00000005080c7c10 */ /* 0x000fc4000fffe0ff */
[----:B------:R-:W-:Y:S02]  /*2340*/  IADD3 R5, R3, 0x2, RZ ;  /* 0x0000000203057810 */ /* 0x000fe40007ffe0ff */
[----:B------:R-:W-:Y:S01]  /*2350*/  MOV R11, 0x4 ;  /* 0x00000004000b7802 */ /* 0x000fe20000000f00 */
[----:B------:R-:W-:Y:S01]  /*2360*/  IMAD.IADD R10, R23, 0x1, R12 ;  /* 0x00000001170a7824 */ /* 0x000fe200078e020c */
[----:B------:R-:W-:Y:S02]  /*2370*/  IADD3 R7, R3, 0x3, RZ ;  /* 0x0000000303077810 */ /* 0x000fe40007ffe0ff */
[----:B------:R-:W-:Y:S02]  /*2380*/  IADD3 R8, R23, R8, RZ ;  /* 0x0000000817087210 */ /* 0x000fe40007ffe0ff */
[----:B------:R-:W-:Y:S02]  /*2390*/  ISETP.EQ.AND P1, PT, R3, RZ, PT ;  /* 0x000000ff0300720c */ /* 0x000fe40003f22270 */
[----:B------:R-:W-:Y:S01]  /*23a0*/  ISETP.EQ.AND P3, PT, R5, RZ, PT ;  /* 0x000000ff0500720c */ /* 0x000fe20003f62270 */
[-C--:B------:R-:W-:Y:S01]  /*23b0*/  IMAD.WIDE R4, R4, R11.reuse, c[0x0][0x170] ;  /* 0x00005c0004047625 */ /* 0x080fe200078e020b */
[----:B------:R-:W-:Y:S01]  /*23c0*/  ISETP.EQ.AND P4, PT, R7, RZ, PT ;  /* 0x000000ff0700720c */ /* 0x000fe20003f82270 */
[-C--:B------:R-:W-:Y:S01]  /*23d0*/  IMAD.WIDE R6, R6, R11.reuse, c[0x0][0x170] ;  /* 0x00005c0006067625 */ /* 0x080fe200078e020b */
[----:B------:R-:W-:Y:S01]  /*23e0*/  SEL R13, RZ, 0x3f800000, !P1 ;  /* 0x3f800000ff0d7807 */ /* 0x000fe20004800000 */
[-C--:B------:R-:W-:Y:S01]  /*23f0*/  IMAD.WIDE R8, R8, R11.reuse, c[0x0][0x170] ;  /* 0x00005c0008087625 */ /* 0x080fe200078e020b */
[----:B------:R-:W-:Y:S01]  /*2400*/  SEL R15, RZ, 0x3f800000, !P2 ;  /* 0x3f800000ff0f7807 */ /* 0x000fe20005000000 */
[----:B------:R-:W-:Y:S01]  /*2410*/  IMAD.WIDE R10, R10, R11, c[0x0][0x170] ;  /* 0x00005c000a0a7625 */ /* 0x000fe200078e020b */
[----:B------:R-:W-:-:S02]  /*2420*/  SEL R17, RZ, 0x3f800000, !P3 ;  /* 0x3f800000ff117807 */ /* 0x000fc40005800000 */
[----:B------:R-:W-:Y:S02]  /*2430*/  SEL R19, RZ, 0x3f800000, !P4 ;  /* 0x3f800000ff137807 */ /* 0x000fe40006000000 */
[----:B------:R0:W-:Y:S01]  /*2440*/  STG.E.SYS [R4], R13 ;  /* 0x0000000d04007386 */ /* 0x0001e2000010e900 */
[----:B------:R-:W-:Y:S02]  /*2450*/  IADD3 R14, R14, 0x4, RZ ;  /* 0x000000040e0e7810 */ /* 0x000fe40007ffe0ff */
[----:B------:R-:W-:Y:S01]  /*2460*/  IADD3 R12, R12, UR5, RZ ;  /* 0x000000050c0c7c10 */ /* 0x000fe2000fffe0ff */
[----:B------:R0:W-:Y:S01]  /*2470*/  STG.E.SYS [R6], R15 ;  /* 0x0000000f06007386 */ /* 0x0001e2000010e900 */
[----:B------:R-:W-:Y:S02]  /*2480*/  ISETP.GE.AND P1, PT, R14, R31, PT ;  /* 0x0000001f0e00720c */ /* 0x000fe40003f26270 */
[----:B------:R-:W-:Y:S01]  /*2490*/  IADD3 R3, R3, 0x4, RZ ;  /* 0x0000000403037810 */ /* 0x000fe20007ffe0ff */
[----:B------:R0:W-:Y:S04]  /*24a0*/  STG.E.SYS [R8], R17 ;  /* 0x0000001108007386 */ /* 0x0001e8000010e900 */
[----:B------:R0:W-:Y:S05]  /*24b0*/  STG.E.SYS [R10], R19 ;  /* 0x000000130a007386 */ /* 0x0001ea000010e900 */
[----:B------:R-:W-:Y:S05]  /*24c0*/  @!P1 BRA `(.L_x_328) ;  /* 0xfffffe0000009947 */ /* 0x000fea000383ffff */
.L_x_327:
[----:B0-----:R-:W-:Y:S02]  /*24d0*/  IADD3 R4, R29, -R14, RZ ;  /* 0x8000000e1d047210 */ /* 0x001fe40007ffe0ff */
[----:B------:R-:W-:-:S02]  /*24e0*/  ISETP.GE.AND P1, PT, R0, R29, PT ;  /* 0x0000001d0000720c */ /* 0x000fc40003f26270 */
[----:B------:R-:W-:-:S12]  /*24f0*/  ISETP.GT.AND P2, PT, R4, 0x1, PT ;  /* 0x000000010400780c */ /* 0x000fd80003f44270 */
[----:B------:R-:W-:Y:S05]  /*2500*/  @!P2 BRA `(.L_x_329) ;  /* 0x000001100000a947 */ /* 0x000fea0003800000 */
[----:B------:R-:W-:Y:S01]  /*2510*/  IADD3 R8, R12, UR5, RZ ;  /* 0x000000050c087c10 */ /* 0x000fe2000fffe0ff */
[----:B------:R-:W-:Y:S01]  /*2520*/  IMAD.IADD R4, R23, 0x1, R12 ;  /* 0x0000000117047824 */ /* 0x000fe200078e020c */
[----:B------:R-:W-:Y:S02]  /*2530*/  MOV R7, 0x4 ;  /* 0x0000000400077802 */ /* 0x000fe40000000f00 */
[----:B------:R-:W-:Y:S01]  /*2540*/  IADD3 R5, R3, 0x1, RZ ;  /* 0x0000000103057810 */ /* 0x000fe20007ffe0ff */
[----:B------:R-:W-:Y:S01]  /*2550*/  IMAD.IADD R6, R23, 0x1, R8 ;  /* 0x0000000117067824 */ /* 0x000fe200078e0208 */
[----:B------:R-:W-:Y:S02]  /*2560*/  ISETP.EQ.AND P0, PT, R3, RZ, PT ;  /* 0x000000ff0300720c */ /* 0x000fe40003f02270 */
[----:B------:R-:W-:Y:S01]  /*2570*/  ISETP.EQ.AND P2, PT, R5, RZ, PT ;  /* 0x000000ff0500720c */ /* 0x000fe20003f42270 */
[-C--:B------:R-:W-:Y:S01]  /*2580*/  IMAD.WIDE R4, R4, R7.reuse, c[0x0][0x170] ;  /* 0x00005c0004047625 */ /* 0x080fe200078e0207 */
[----:B------:R-:W-:Y:S01]  /*2590*/  SEL R9, RZ, 0x3f800000, !P0 ;  /* 0x3f800000ff097807 */ /* 0x000fe20004000000 */
[----:B------:R-:W-:Y:S01]  /*25a0*/  IMAD.WIDE R6, R6, R7, c[0x0][0x170] ;  /* 0x00005c0006067625 */ /* 0x000fe200078e0207 */
[----:B------:R-:W-:-:S02]  /*25b0*/  SEL R11, RZ, 0x3f800000, !P2 ;  /* 0x3f800000ff0b7807 */ /* 0x000fc40005000000 */
[----:B------:R-:W-:Y:S02]  /*25c0*/  PLOP3.LUT P0, PT, PT, PT, PT, 0x8, 0x0 ;  /* 0x000000000000781c */ /* 0x000fe40003f0e170 */
[----:B------:R-:W-:Y:S02]  /*25d0*/  IADD3 R14, R14, 0x2, RZ ;  /* 0x000000020e0e7810 */ /* 0x000fe40007ffe0ff */
[----:B------:R-:W-:Y:S01]  /*25e0*/  IADD3 R3, R3, 0x2, RZ ;  /* 0x0000000203037810 */ /* 0x000fe20007ffe0ff */
[----:B------:R0:W-:Y:S01]  /*25f0*/  STG.E.SYS [R4], R9 ;  /* 0x0000000904007386 */ /* 0x0001e2000010e900 */
[----:B------:R-:W-:-:S03]  /*2600*/  IADD3 R12, R8, UR5, RZ ;  /* 0x00000005080c7c10 */ /* 0x000fc6000fffe0ff */
[----:B------:R0:W-:Y:S05]  /*2610*/  STG.E.SYS [R6], R11 ;  /* 0x0000000b06007386 */ /* 0x0001ea000010e900 */
.L_x_329:
[----:B------:R-:W-:-:S12]  /*2620*/  ISETP.LT.OR P0, PT, R14, R29, P0 ;  /* 0x0000001d0e00720c */ /* 0x000fd80000701670 */
[----:B0-----:R-:W-:Y:S01]  /*2630*/  @P0 IADD3 R4, R23, R12, RZ ;  /* 0x0000000c17040210 */ /* 0x001fe20007ffe0ff */
[----:B------:R-:W-:Y:S01]  /*2640*/  @P0 IMAD.MOV.U32 R5, RZ, RZ, 0x4 ;  /* 0x00000004ff050424 */ /* 0x000fe200078e00ff */
[----:B------:R-:W-:-:S03]  /*2650*/  @P0 ISETP.EQ.AND P2, PT, R3, RZ, PT ;  /* 0x000000ff0300020c */ /* 0x000fc60003f42270 */
[----:B------:R-:W-:Y:S01]  /*2660*/  @P0 IMAD.WIDE R4, R4, R5, c[0x0][0x170] ;  /* 0x00005c0004040625 */ /* 0x000fe200078e0205 */
[----:B------:R-:W-:-:S09]  /*2670*/  @P0 SEL R3, RZ, 0x3f800000, !P2 ;  /* 0x3f800000ff030807 */ /* 0x000fd20005000000 */
[----:B------:R0:W-:Y:S01]  /*2680*/  @P0 STG.E.SYS [R4], R3 ;  /* 0x0000000304000386 */ /* 0x0001e2000010e900 */
[----:B------:R-:W-:Y:S05]  /*2690*/  @!P1 BRA `(.L_x_330) ;  /* 0xfffffba000009947 */ /* 0x000fea000383ffff */
[----:B0-----:R-:W-:Y:S01]  /*26a0*/  IMAD R3, R29, R29, RZ ;  /* 0x0000001d1d037224 */ /* 0x001fe200078e02ff */
[----:B------:R-:W-:Y:S01]  /*26b0*/  MOV R0, 0x1 ;  /* 0x0000000100007802 */ /* 0x000fe20000000f00 */
[----:B------:R-:W-:-:S04]  /*26c0*/  IMAD.MOV.U32 R4, RZ, RZ, RZ ;  /* 0x000000ffff047224 */ /* 0x000fc800078e00ff */
[----:B------:R-:W0:Y:S04]  /*26d0*/  I2F R3, R3 ;  /* 0x0000000300037306 */ /* 0x000e280000201400 */
.L_x_335:
[----:B------:R-:W-:-:S12]  /*26e0*/  ISETP.GE.AND P0, PT, R0, 0x1, PT ;  /* 0x000000010000780c */ /* 0x000fd80003f06270 */
[----:B--2---:R-:W-:Y:S05]  /*26f0*/  @!P0 BRA `(.L_x_331) ;  /* 0x0000022000008947 */ /* 0x004fea0003800000 */
[----:B------:R-:W-:Y:S01]  /*2700*/  ISETP.GT.AND P1, PT, R0, 0x3, PT ;  /* 0x000000030000780c */ /* 0x000fe20003f24270 */
[----:B------:R-:W-:Y:S01]  /*2710*/  IMAD R6, R29, R0, RZ ;  /* 0x000000001d067224 */ /* 0x000fe200078e02ff */
[----:B------:R-:W-:Y:S02]  /*2720*/  PLOP3.LUT P0, PT, PT, PT, PT, 0x80, 0x0 ;  /* 0x000000000000781c */ /* 0x000fe40003f0f070 */
[----:B------:R-:W-:Y:S01]  /*2730*/  MOV R5, RZ ;  /* 0x000000ff00057202 */ /* 0x000fe20000000f00 */
[----:B------:R-:W-:-:S07]  /*2740*/  IMAD R8, R6, 0x4, R21 ;  /* 0x0000000406087824 */ /* 0x000fce00078e0215 */
[----:B------:R-:W-:Y:S05]  /*2750*/  @!P1 BRA `(.L_x_332) ;  /* 0x000000e000009947 */ /* 0x000fea0003800000 */
[----:B------:R-:W-:Y:S02]  /*2760*/  PLOP3.LUT P0, PT, PT, PT, PT, 0x8, 0x0 ;  /* 0x000000000000781c */ /* 0x000fe40003f0e170 */
[----:B------:R-:W-:-:S10]  /*2770*/  IADD3 R10, R0, -0x3, RZ ;  /* 0xfffffffd000a7810 */ /* 0x000fd40007ffe0ff */
.L_x_333:
[----:B------:R3:W4:Y:S04]  /*2780*/  LDL R7, [R8] ;  /* 0x0000000008077983 */ /* 0x0007280000100800 */
[----:B------:R3:W5:Y:S04]  /*2790*/  LDL R6, [R8+0x4] ;  /* 0x0000040008067983 */ /* 0x0007680000100800 */
[----:B--2---:R3:W2:Y:S04]  /*27a0*/  LDL R9, [R8+0x8] ;  /* 0x0000080008097983 */ /* 0x0046a80000100800 */
[----:B------:R3:W2:Y:S01]  /*27b0*/  LDL R11, [R8+0xc] ;  /* 0x00000c00080b7983 */ /* 0x0006a20000100800 */
[----:B------:R-:W-:-:S04]  /*27c0*/  IADD3 R5, R5, 0x4, RZ ;  /* 0x0000000405057810 */ /* 0x000fc80007ffe0ff */
[----:B------:R-:W-:Y:S02]  /*27d0*/  ISETP.GE.AND P1, PT, R5, R10, PT ;  /* 0x0000000a0500720c */ /* 0x000fe40003f26270 */
[----:B---3--:R-:W-:Y:S01]  /*27e0*/  IADD3 R8, R8, 0x10, RZ ;  /* 0x0000001008087810 */ /* 0x008fe20007ffe0ff */
[----:B----4-:R-:W-:-:S04]  /*27f0*/  FADD.FTZ R7, |R7|, R4 ;  /* 0x0000000407077221 */ /* 0x010fc80000010200 */
[----:B-----5:R-:W-:-:S04]  /*2800*/  FADD.FTZ R6, R7, |R6| ;  /* 0x4000000607067221 */ /* 0x020fc80000010000 */
[----:B--2---:R-:W-:-:S04]  /*2810*/  FADD.FTZ R6, R6, |R9| ;  /* 0x4000000906067221 */ /* 0x004fc80000010000 */
[----:B------:R-:W-:Y:S01]  /*2820*/  FADD.FTZ R4, R6, |R11| ;  /* 0x4000000b06047221 */ /* 0x000fe20000010000 */
[----:B------:R-:W-:Y:S07]  /*2830*/  @!P1 BRA `(.L_x_333) ;  /* 0xffffff4000009947 */ /* 0x000fee000383ffff */
.L_x_332:
[----:B------:R-:W-:-:S05]  /*2840*/  IMAD.IADD R6, R0, 0x1, -R5 ;  /* 0x0000000100067824 */ /* 0x000fca00078e0a05 */
[----:B------:R-:W-:-:S12]  /*2850*/  ISETP.GT.AND P1, PT, R6, 0x1, PT ;  /* 0x000000010600780c */ /* 0x000fd80003f24270 */
[----:B------:R-:W-:Y:S05]  /*2860*/  @!P1 BRA `(.L_x_334) ;  /* 0x0000007000009947 */ /* 0x000fea0003800000 */
[----:B------:R3:W4:Y:S04]  /*2870*/  LDL R7, [R8] ;  /* 0x0000000008077983 */ /* 0x0007280000100800 */
[----:B------:R3:W5:Y:S01]  /*2880*/  LDL R9, [R8+0x4] ;  /* 0x0000040008097983 */ /* 0x0007620000100800 */
[----:B------:R-:W-:Y:S02]  /*2890*/  PLOP3.LUT P0, PT, PT, PT, PT, 0x8, 0x0 ;  /* 0x000000000000781c */ /* 0x000fe40003f0e170 */
[----:B------:R-:W-:Y:S02]  /*28a0*/  IADD3 R5, R5, 0x2, RZ ;  /* 0x0000000205057810 */ /* 0x000fe40007ffe0ff */
[----:B---3--:R-:W-:Y:S01]  /*28b0*/  IADD3 R8, R8, 0x8, RZ ;  /* 0x0000000808087810 */ /* 0x008fe20007ffe0ff */
[----:B----4-:R-:W-:-:S04]  /*28c0*/  FADD.FTZ R4, R4, |R7| ;  /* 0x4000000704047221 */ /* 0x010fc80000010000 */
[----:B-----5:R-:W-:-:S08]  /*28d0*/  FADD.FTZ R4, R4, |R9| ;  /* 0x4000000904047221 */ /* 0x020fd00000010000 */
.L_x_334:
[----:B------:R-:W-:-:S12]  /*28e0*/  ISETP.LT.OR P0, PT, R5, R0, P0 ;  /* 0x000000000500720c */ /* 0x000fd80000701670 */
[----:B------:R-:W-:Y:S05]  /*28f0*/  @!P0 BRA `(.L_x_331) ;  /* 0x0000002000008947 */ /* 0x000fea0003800000 */
[----:B------:R-:W3:Y:S02]  /*2900*/  LDL R5, [R8] ;  /* 0x0000000008057983 */ /* 0x000ee40000100800 */
[----:B---3--:R-:W-:-:S08]  /*2910*/  FADD.FTZ R4, R4, |R5| ;  /* 0x4000000504047221 */ /* 0x008fd00000010000 */
.L_x_331:
[----:B------:R-:W-:-:S04]  /*2920*/  IADD3 R0, R0, 0x1, RZ ;  /* 0x0000000100007810 */ /* 0x000fc80007ffe0ff */
[----:B------:R-:W-:-:S12]  /*2930*/  ISETP.GE.AND P0, PT, R0, R29, PT ;  /* 0x0000001d0000720c */ /* 0x000fd80003f06270 */
[----:B------:R-:W-:Y:S05]  /*2940*/  @!P0 BRA `(.L_x_335) ;  /* 0xfffffd9000008947 */ /* 0x000fea000383ffff */
[----:B------:R-:W-:Y:S01]  /*2950*/  FSETP.GEU.FTZ.AND P0, PT, R4, 1.0000000116860974231e-07, PT ;  /* 0x33d6bf950400780b */ /* 0x000fe20003f1e000 */
[----:B------:R-:W-:Y:S11]  /*2960*/  BSSY B0, `(.L_x_336) ;  /* 0x0000827000007945 */ /* 0x000ff60003800000 */
[----:B------:R-:W-:Y:S05]  /*2970*/  @!P0 BRA `(.L_x_337) ;  /* 0x0000825000008947 */ /* 0x000fea0003800000 */
[----:B0-----:R-:W0:Y:S01]  /*2980*/  MUFU.RCP R6, R3 ;  /* 0x0000000300067308 */ /* 0x001e220000001000 */
[----:B------:R-:W-:Y:S01]  /*2990*/  FMUL.FTZ R11, R4, 0.20000000298023223877 ;  /* 0x3e4ccccd040b7820 */ /* 0x000fe20000410000 */
[----:B------:R-:W-:-:S02]  /*29a0*/  IADD3 R0, R1, 0x5c, RZ ;  /* 0x0000005c01007810 */ /* 0x000fc40007ffe0ff */
[----:B------:R-:W-:Y:S01]  /*29b0*/  MOV R4, 0x1 ;  /* 0x0000000100047802 */ /* 0x000fe20000000f00 */
[----:B0-----:R-:W-:-:S08]  /*29c0*/  FMUL.FTZ R11, R11, R6 ;  /* 0x000000060b0b7220 */ /* 0x001fd00000410000 */
.L_x_353:
[----:B------:R-:W-:-:S12]  /*29d0*/  ISETP.GE.AND P0, PT, R4, 0x1, PT ;  /* 0x000000010400780c */ /* 0x000fd80003f06270 */
[----:B0-2---:R-:W-:Y:S05]  /*29e0*/  @!P0 BRA `(.L_x_338) ;  /* 0x00000ce000008947 */ /* 0x005fea0003800000 */
[----:B------:R-:W-:Y:S01]  /*29f0*/  IADD3 R10, R4, 0x1, RZ ;  /* 0x00000001040a7810 */ /* 0x000fe20007ffe0ff */
[----:B------:R-:W-:Y:S01]  /*2a00*/  IMAD R9, R29, R4, RZ ;  /* 0x000000041d097224 */ /* 0x000fe200078e02ff */
[----:B------:R-:W-:-:S03]  /*2a10*/  MOV R8, RZ ;  /* 0x000000ff00087202 */ /* 0x000fc60000000f00 */
[----:B------:R-:W-:Y:S02]  /*2a20*/  IMAD R7, R29, R10, RZ ;  /* 0x0000000a1d077224 */ /* 0x000fe400078e02ff */
[C---:B------:R-:W-:Y:S02]  /*2a30*/  IMAD.IADD R12, R9.reuse, 0x1, R4 ;  /* 0x00000001090c7824 */ /* 0x040fe400078e0204 */
[--C-:B------:R-:W-:Y:S01]  /*2a40*/  IMAD R6, R9, 0x4, R21.reuse ;  /* 0x0000000409067824 */ /* 0x100fe200078e0215 */
[----:B------:R-:W-:Y:S01]  /*2a50*/  IADD3 R13, R7, R4, RZ ;  /* 0x00000004070d7210 */ /* 0x000fe20007ffe0ff */
[----:B------:R-:W-:Y:S02]  /*2a60*/  IMAD R5, R9, UR5, RZ ;  /* 0x0000000509057c24 */ /* 0x000fe4000f8e02ff */
[----:B------:R-:W-:-:S08]  /*2a70*/  IMAD R12, R12, 0x4, R21 ;  /* 0x000000040c0c7824 */ /* 0x000fd000078e0215 */
.L_x_352:
[----:B------:R-:W-:-:S05]  /*2a80*/  IMAD.IADD R14, R9, 0x1, R8 ;  /* 0x00000001090e7824 */ /* 0x000fca00078e0208 */
[----:B0-----:R-:W-:-:S08]  /*2a90*/  LEA R18, R14, R21, 0x2 ;  /* 0x000000150e127211 */ /* 0x001fd000078e10ff */
[----:B------:R-:W3:Y:S01]  /*2aa0*/  LDL R32, [R18] ;  /* 0x0000000012207983 */ /* 0x000ee20000100800 */
[----:B------:R-:W-:Y:S01]  /*2ab0*/  BSSY B1, `(.L_x_339) ;  /* 0x00000be000017945 */ /* 0x000fe20003800000 */
[C---:B---3--:R-:W-:Y:S02]  /*2ac0*/  FSETP.NEU.FTZ.AND P0, PT, R32.reuse, RZ, PT ;  /* 0x000000ff2000720b */ /* 0x048fe40003f1d000 */
[----:B------:R-:W-:-:S04]  /*2ad0*/  FSETP.GEU.FTZ.AND P1, PT, |R32|, R11, PT ;  /* 0x0000000b2000720b */ /* 0x000fc80003f3e200 */
[----:B------:R-:W-:-:S12]  /*2ae0*/  PLOP3.LUT P0, PT, P0, P1, PT, 0x2a, 0x0 ;  /* 0x000000000000781c */ /* 0x000fd80000702572 */
[----:B--2---:R-:W-:Y:S05]  /*2af0*/  @P0 BRA `(.L_x_340) ;  /* 0x00000b9000000947 */ /* 0x004fea0003800000 */
[----:B------:R-:W-:Y:S01]  /*2b00*/  IMAD R14, R29, R8, RZ ;  /* 0x000000081d0e7224 */ /* 0x000fe200078e02ff */
[----:B------:R-:W3:Y:S03]  /*2b10*/  LDL R31, [R12] ;  /* 0x000000000c1f7983 */ /* 0x000ee60000100800 */
[----:B------:R-:W-:-:S05]  /*2b20*/  IMAD.IADD R16, R14, 0x1, R8 ;  /* 0x000000010e107824 */ /* 0x000fca00078e0208 */
[----:B------:R-:W-:-:S08]  /*2b30*/  LEA R19, R16, R21, 0x2 ;  /* 0x0000001510137211 */ /* 0x000fd000078e10ff */
[----:B------:R-:W3:Y:S01]  /*2b40*/  LDL R15, [R19] ;  /* 0x00000000130f7983 */ /* 0x000ee20000100800 */
[----:B------:R-:W-:Y:S01]  /*2b50*/  BSSY B2, `(.L_x_341) ;  /* 0x0000010000027945 */ /* 0x000fe20003800000 */
[----:B---3--:R-:W-:-:S04]  /*2b60*/  FADD.FTZ R17, R31, -R15 ;  /* 0x8000000f1f117221 */ /* 0x008fc80000010000 */
[----:B------:R-:W-:-:S05]  /*2b70*/  FMUL.FTZ R15, |R17|, 9.9999997171806853657e-10 ;  /* 0x3089705f110f7820 */ /* 0x000fca0000410200 */
[----:B------:R-:W-:-:S12]  /*2b80*/  FSETP.GT.FTZ.AND P0, PT, |R32|, R15, PT ;  /* 0x0000000f2000720b */ /* 0x000fd80003f14200 */
[----:B------:R-:W0:Y:S02]  /*2b90*/  @!P0 MUFU.RCP R20, R17 ;  /* 0x0000001100148308 */ /* 0x000e240000001000 */
[----:B0-----:R-:W-:Y:S01]  /*2ba0*/  @!P0 FMUL.FTZ R20, R32, R20 ;  /* 0x0000001420148220 */ /* 0x001fe20000410000 */
[----:B------:R-:W-:Y:S07]  /*2bb0*/  @!P0 BRA `(.L_x_342) ;  /* 0x0000009000008947 */ /* 0x000fee0003800000 */
[----:B------:R-:W0:Y:S01]  /*2bc0*/  MUFU.RCP R16, R32 ;  /* 0x0000002000107308 */ /* 0x000e220000001000 */
[----:B------:R-:W-:-:S04]  /*2bd0*/  FMUL.FTZ R15, R17, 0.5 ;  /* 0x3f000000110f7820 */ /* 0x000fc80000410000 */
[----:B0-----:R-:W-:-:S04]  /*2be0*/  FMUL.FTZ R15, R15, R16 ;  /* 0x000000100f0f7220 */ /* 0x001fc80000410000 */
[C---:B------:R-:W-:Y:S01]  /*2bf0*/  FFMA.FTZ R16, R15.reuse, R15, 1 ;  /* 0x3f8000000f107423 */ /* 0x040fe2000001000f */
[----:B------:R-:W-:-:S05]  /*2c00*/  FSETP.GEU.FTZ.AND P0, PT, R15, RZ, PT ;  /* 0x000000ff0f00720b */ /* 0x000fca0003f1e000 */
[----:B------:R-:W0:Y:S02]  /*2c10*/  MUFU.SQRT R16, R16 ;  /* 0x0000001000107308 */ /* 0x000e240000002000 */
[----:B0-----:R-:W-:-:S06]  /*2c20*/  FADD.FTZ R17, |R15|, R16 ;  /* 0x000000100f117221 */ /* 0x001fcc0000010200 */
[----:B------:R-:W0:Y:S02]  /*2c30*/  MUFU.RCP R20, R17 ;  /* 0x0000001100147308 */ /* 0x000e240000001000 */
[----:B0-----:R-:W-:-:S08]  /*2c40*/  @!P0 FADD.FTZ R20, -R20, -RZ ;  /* 0x800000ff14148221 */ /* 0x001fd00000010100 */
.L_x_342:
[----:B------:R-:W-:Y:S05]  /*2c50*/  BSYNC B2 ;  /* 0x0000000000027941 */ /* 0x000fea0003800000 */
.L_x_341:
[----:B------:R-:W-:-:S08]  /*2c60*/  FFMA.FTZ R17, R32, R20, R31 ;  /* 0x0000001420117223 */ /* 0x000fd0000001001f */
[----:B------:R0:W-:Y:S04]  /*2c70*/  STL [R12], R17 ;  /* 0x000000110c007387 */ /* 0x0001e80000100800 */
[----:B------:R-:W3:Y:S01]  /*2c80*/  LDL R31, [R19] ;  /* 0x00000000131f7983 */ /* 0x000ee20000100800 */
[----:B------:R-:W-:Y:S01]  /*2c90*/  FFMA.FTZ R24, R20, R20, 1 ;  /* 0x3f80000014187423 */ /* 0x000fe20000010014 */
[----:B------:R-:W-:Y:S01]  /*2ca0*/  ISETP.GE.AND P0, PT, R8, 0x1, PT ;  /* 0x000000010800780c */ /* 0x000fe20003f06270 */
[----:B------:R-:W-:-:S04]  /*2cb0*/  IMAD.MOV.U32 R16, RZ, RZ, RZ ;  /* 0x000000ffff107224 */ /* 0x000fc800078e00ff */
[----:B------:R-:W4:Y:S01]  /*2cc0*/  MUFU.RSQ R15, R24 ;  /* 0x00000018000f7308 */ /* 0x000f220000001400 */
[-C--:B---3--:R-:W-:Y:S02]  /*2cd0*/  FFMA.FTZ R32, -R32, R20.reuse, R31 ;  /* 0x0000001420207223 */ /* 0x088fe4000001011f */
[C---:B----4-:R-:W-:Y:S02]  /*2ce0*/  FADD.FTZ R31, R15.reuse, 1 ;  /* 0x3f8000000f1f7421 */ /* 0x050fe40000010000 */
[----:B------:R-:W-:-:S04]  /*2cf0*/  FMUL.FTZ R15, R15, R20 ;  /* 0x000000140f0f7220 */ /* 0x000fc80000410000 */
[----:B------:R3:W-:Y:S01]  /*2d00*/  STL [R19], R32 ;  /* 0x0000002013007387 */ /* 0x0007e20000100800 */
[----:B------:R-:W0:Y:S03]  /*2d10*/  MUFU.RCP R34, R31 ;  /* 0x0000001f00227308 */ /* 0x000e260000001000 */
[----:B------:R3:W-:Y:S01]  /*2d20*/  STL [R18], RZ ;  /* 0x000000ff12007387 */ /* 0x0007e20000100800 */
[----:B0-----:R-:W-:Y:S01]  /*2d30*/  FMUL.FTZ R17, R15, R34 ;  /* 0x000000220f117220 */ /* 0x001fe20000410000 */
[----:B------:R-:W-:Y:S07]  /*2d40*/  @!P0 BRA `(.L_x_343) ;  /* 0x0000055000008947 */ /* 0x000fee0003800000 */
[----:B---3--:R-:W-:Y:S01]  /*2d50*/  ISETP.GT.AND P1, PT, R8, 0x3, PT ;  /* 0x000000030800780c */ /* 0x008fe20003f24270 */
[----:B------:R-:W-:Y:S01]  /*2d60*/  IMAD R19, R14, 0x4, R21 ;  /* 0x000000040e137824 */ /* 0x000fe200078e0215 */
[----:B------:R-:W-:Y:S01]  /*2d70*/  PLOP3.LUT P0, PT, PT, PT, PT, 0x80, 0x0 ;  /* 0x000000000000781c */ /* 0x000fe20003f0f070 */
[----:B------:R-:W-:Y:S01]  /*2d80*/  IMAD.MOV.U32 R18, RZ, RZ, R6 ;  /* 0x000000ffff127224 */ /* 0x000fe200078e0006 */
[----:B------:R-:W-:-:S08]  /*2d90*/  MOV R31, RZ ;  /* 0x000000ff001f7202 */ /* 0x000fd00000000f00 */
[----:B------:R-:W-:Y:S05]  /*2da0*/  @!P1 BRA `(.L_x_344) ;  /* 0x000002b000009947 */ /* 0x000fea0003800000 */
[----:B------:R-:W-:Y:S02]  /*2db0*/  PLOP3.LUT P0, PT, PT, PT, PT, 0x8, 0x0 ;  /* 0x000000000000781c */ /* 0x000fe40003f0e170 */
[----:B------:R-:W-:-:S10]  /*2dc0*/  IADD3 R36, R8, -0x3, RZ ;  /* 0xfffffffd08247810 */ /* 0x000fd40007ffe0ff */
.L_x_345:
[----:B------:R-:W3:Y:S04]  /*2dd0*/  LDL R20, [R19] ;  /* 0x0000000013147983 */ /* 0x000ee80000100800 */
[----:B------:R-:W3:Y:S02]  /*2de0*/  LDL R24, [R18] ;  /* 0x0000000012187983 */ /* 0x000ee40000100800 */
[----:B---3--:R-:W-:-:S04]  /*2df0*/  FFMA.FTZ R32, R17, R20, R24 ;  /* 0x0000001411207223 */ /* 0x008fc80000010018 */
[----:B------:R-:W-:-:S08]  /*2e00*/  FFMA.FTZ R32, -R15, R32, R20 ;  /* 0x000000200f207223 */ /* 0x000fd00000010114 */
[----:B------:R0:W-:Y:S04]  /*2e10*/  STL [R19], R32 ;  /* 0x0000002013007387 */ /* 0x0001e80000100800 */
[----:B------:R-:W3:Y:S01]  /*2e20*/  LDL R33, [R18] ;  /* 0x0000000012217983 */ /* 0x000ee20000100800 */
[----:B------:R-:W-:-:S03]  /*2e30*/  FFMA.FTZ R20, -R17, R24, R20 ;  /* 0x0000001811147223 */ /* 0x000fc60000010114 */
[----:B------:R-:W4:Y:S01]  /*2e40*/  LDL R24, [R18+0x4] ;  /* 0x0000040012187983 */ /* 0x000f220000100800 */
[----:B---3--:R-:W-:-:S08]  /*2e50*/  FFMA.FTZ R33, R15, R20, R33 ;  /* 0x000000140f217223 */ /* 0x008fd00000010021 */
[----:B------:R3:W-:Y:S04]  /*2e60*/  STL [R18], R33 ;  /* 0x0000002112007387 */ /* 0x0007e80000100800 */
[----:B------:R-:W4:Y:S02]  /*2e70*/  LDL R20, [R19+0x4] ;  /* 0x0000040013147983 */ /* 0x000f240000100800 */
[----:B----4-:R-:W-:-:S04]  /*2e80*/  FFMA.FTZ R34, R17, R20, R24 ;  /* 0x0000001411227223 */ /* 0x010fc80000010018 */
[----:B------:R-:W-:-:S08]  /*2e90*/  FFMA.FTZ R34, -R15, R34, R20 ;  /* 0x000000220f227223 */ /* 0x000fd00000010114 */
[----:B------:R4:W-:Y:S04]  /*2ea0*/  STL [R19+0x4], R34 ;  /* 0x0000042213007387 */ /* 0x0009e80000100800 */
[----:B--2---:R-:W2:Y:S01]  /*2eb0*/  LDL R35, [R18+0x4] ;  /* 0x0000040012237983 */ /* 0x004ea20000100800 */
[----:B------:R-:W-:-:S03]  /*2ec0*/  FFMA.FTZ R20, -R17, R24, R20 ;  /* 0x0000001811147223 */ /* 0x000fc60000010114 */
[----:B------:R-:W0:Y:S01]  /*2ed0*/  LDL R24, [R18+0x8] ;  /* 0x0000080012187983 */ /* 0x000e220000100800 */
[----:B--2---:R-:W-:-:S08]  /*2ee0*/  FFMA.FTZ R35, R15, R20, R35 ;  /* 0x000000140f237223 */ /* 0x004fd00000010023 */
[----:B------:R2:W-:Y:S04]  /*2ef0*/  STL [R18+0x4], R35 ;  /* 0x0000042312007387 */ /* 0x0005e80000100800 */
[----:B------:R-:W0:Y:S02]  /*2f00*/  LDL R20, [R19+0x8] ;  /* 0x0000080013147983 */ /* 0x000e240000100800 */
[----:B0-----:R-:W-:-:S04]  /*2f10*/  FFMA.FTZ R32, R17, R20, R24 ;  /* 0x0000001411207223 */ /* 0x001fc80000010018 */
[----:B------:R-:W-:-:S08]  /*2f20*/  FFMA.FTZ R32, -R15, R32, R20 ;  /* 0x000000200f207223 */ /* 0x000fd00000010114 */
[----:B------:R-:W-:Y:S04]  /*2f30*/  STL [R19+0x8], R32 ;  /* 0x0000082013007387 */ /* 0x000fe80000100800 */
[----:B---3--:R-:W3:Y:S01]  /*2f40*/  LDL R33, [R18+0x8] ;  /* 0x0000080012217983 */ /* 0x008ee20000100800 */
[----:B------:R-:W-:-:S03]  /*2f50*/  FFMA.FTZ R20, -R17, R24, R20 ;  /* 0x0000001811147223 */ /* 0x000fc60000010114 */
[----:B------:R-:W4:Y:S01]  /*2f60*/  LDL R24, [R18+0xc] ;  /* 0x00000c0012187983 */ /* 0x000f220000100800 */
[----:B---3--:R-:W-:-:S08]  /*2f70*/  FFMA.FTZ R33, R15, R20, R33 ;  /* 0x000000140f217223 */ /* 0x008fd00000010021 */
[----:B------:R-:W-:Y:S04]  /*2f80*/  STL [R18+0x8], R33 ;  /* 0x0000082112007387 */ /* 0x000fe80000100800 */
[----:B------:R-:W4:Y:S02]  /*2f90*/  LDL R20, [R19+0xc] ;  /* 0x00000c0013147983 */ /* 0x000f240000100800 */
[----:B----4-:R-:W-:-:S04]  /*2fa0*/  FFMA.FTZ R34, R17, R20, R24 ;  /* 0x0000001411227223 */ /* 0x010fc80000010018 */
[----:B------:R-:W-:-:S08]  /*2fb0*/  FFMA.FTZ R34, -R15, R34, R20 ;  /* 0x000000220f227223 */ /* 0x000fd00000010114 */
[----:B------:R0:W-:Y:S04]  /*2fc0*/  STL [R19+0xc], R34 ;  /* 0x00000c2213007387 */ /* 0x0001e80000100800 */
[----:B--2---:R-:W2:Y:S01]  /*2fd0*/  LDL R35, [R18+0xc] ;  /* 0x00000c0012237983 */ /* 0x004ea20000100800 */
[----:B------:R-:W-:Y:S01]  /*2fe0*/  IADD3 R31, R31, 0x4, RZ ;  /* 0x000000041f1f7810 */ /* 0x000fe20007ffe0ff */
[----:B------:R-:W-:-:S03]  /*2ff0*/  FFMA.FTZ R20, -R17, R24, R20 ;  /* 0x0000001811147223 */ /* 0x000fc60000010114 */
[----:B------:R-:W-:Y:S02]  /*3000*/  ISETP.GE.AND P1, PT, R31, R36, PT ;  /* 0x000000241f00720c */ /* 0x000fe40003f26270 */
[----:B0-----:R-:W-:Y:S01]  /*3010*/  IADD3 R19, R19, 0x10, RZ ;  /* 0x0000001013137810 */ /* 0x001fe20007ffe0ff */
[----:B--2---:R-:W-:-:S08]  /*3020*/  FFMA.FTZ R35, R15, R20, R35 ;  /* 0x000000140f237223 */ /* 0x004fd00000010023 */
[----:B------:R0:W-:Y:S02]  /*3030*/  STL [R18+0xc], R35 ;  /* 0x00000c2312007387 */ /* 0x0001e40000100800 */
[----:B0-----:R-:W-:Y:S01]  /*3040*/  IADD3 R18, R18, 0x10, RZ ;  /* 0x0000001012127810 */ /* 0x001fe20007ffe0ff */
[----:B------:R-:W-:Y:S07]  /*3050*/  @!P1 BRA `(.L_x_345) ;  /* 0xfffffd7000009947 */ /* 0x000fee000383ffff */
.L_x_344:
[----:B------:R-:W-:-:S04]  /*3060*/  IADD3 R20, -R31, R8, RZ ;  /* 0x000000081f147210 */ /* 0x000fc80007ffe1ff */
[----:B------:R-:W-:-:S12]  /*3070*/  ISETP.GT.AND P1, PT, R20, 0x1, PT ;  /* 0x000000011400780c */ /* 0x000fd80003f24270 */
[----:B------:R-:W-:Y:S05]  /*3080*/  @!P1 BRA `(.L_x_346) ;  /* 0x0000016000009947 */ /* 0x000fea0003800000 */
[----:B------:R-:W3:Y:S04]  /*3090*/  LDL R20, [R19] ;  /* 0x0000000013147983 */ /* 0x000ee80000100800 */
[----:B------:R-:W3:Y:S02]  /*30a0*/  LDL R24, [R18] ;  /* 0x0000000012187983 */ /* 0x000ee40000100800 */
[----:B---3--:R-:W-:-:S04]  /*30b0*/  FFMA.FTZ R32, R17, R20, R24 ;  /* 0x0000001411207223 */ /* 0x008fc80000010018 */
[----:B------:R-:W-:-:S08]  /*30c0*/  FFMA.FTZ R32, -R15, R32, R20 ;  /* 0x000000200f207223 */ /* 0x000fd00000010114 */
[----:B------:R-:W-:Y:S04]  /*30d0*/  STL [R19], R32 ;  /* 0x0000002013007387 */ /* 0x000fe80000100800 */
[----:B------:R-:W3:Y:S01]  /*30e0*/  LDL R33, [R18] ;  /* 0x0000000012217983 */ /* 0x000ee20000100800 */
[----:B------:R-:W-:-:S03]  /*30f0*/  FFMA.FTZ R20, -R17, R24, R20 ;  /* 0x0000001811147223 */ /* 0x000fc60000010114 */
[----:B------:R-:W4:Y:S01]  /*3100*/  LDL R24, [R18+0x4] ;  /* 0x0000040012187983 */ /* 0x000f220000100800 */
[----:B---3--:R-:W-:-:S08]  /*3110*/  FFMA.FTZ R33, R15, R20, R33 ;  /* 0x000000140f217223 */ /* 0x008fd00000010021 */
[----:B------:R-:W-:Y:S04]  /*3120*/  STL [R18], R33 ;  /* 0x0000002112007387 */ /* 0x000fe80000100800 */
[----:B------:R-:W4:Y:S02]  /*3130*/  LDL R20, [R19+0x4] ;  /* 0x0000040013147983 */ /* 0x000f240000100800 */
[----:B----4-:R-:W-:-:S04]  /*3140*/  FFMA.FTZ R34, R17, R20, R24 ;  /* 0x0000001411227223 */ /* 0x010fc80000010018 */
[----:B------:R-:W-:-:S08]  /*3150*/  FFMA.FTZ R34, -R15, R34, R20 ;  /* 0x000000220f227223 */ /* 0x000fd00000010114 */
[----:B------:R0:W-:Y:S04]  /*3160*/  STL [R19+0x4], R34 ;  /* 0x0000042213007387 */ /* 0x0001e80000100800 */
[----:B--2---:R-:W2:Y:S01]  /*3170*/  LDL R35, [R18+0x4] ;  /* 0x0000040012237983 */ /* 0x004ea20000100800 */
[----:B------:R-:W-:Y:S01]  /*3180*/  FFMA.FTZ R20, -R17, R24, R20 ;  /* 0x0000001811147223 */ /* 0x000fe20000010114 */
[----:B------:R-:W-:Y:S02]  /*3190*/  PLOP3.LUT P0, PT, PT, PT, PT, 0x8, 0x0 ;  /* 0x000000000000781c */ /* 0x000fe40003f0e170 */
[----:B------:R-:W-:Y:S02]  /*31a0*/  IADD3 R31, R31, 0x2, RZ ;  /* 0x000000021f1f7810 */ /* 0x000fe40007ffe0ff */
[----:B0-----:R-:W-:Y:S01]  /*31b0*/  IADD3 R19, R19, 0x8, RZ ;  /* 0x0000000813137810 */ /* 0x001fe20007ffe0ff */
[----:B--2---:R-:W-:-:S08]  /*31c0*/  FFMA.FTZ R35, R15, R20, R35 ;  /* 0x000000140f237223 */ /* 0x004fd00000010023 */
[----:B------:R0:W-:Y:S02]  /*31d0*/  STL [R18+0x4], R35 ;  /* 0x0000042312007387 */ /* 0x0001e40000100800 */
[----:B0-----:R-:W-:-:S08]  /*31e0*/  IADD3 R18, R18, 0x8, RZ ;  /* 0x0000000812127810 */ /* 0x001fd00007ffe0ff */
.L_x_346:
[----:B------:R-:W-:-:S12]  /*31f0*/  ISETP.LT.OR P0, PT, R31, R8, P0 ;  /* 0x000000081f00720c */ /* 0x000fd80000701670 */
[----:B------:R-:W-:Y:S05]  /*3200*/  @!P0 BRA `(.L_x_343) ;  /* 0x0000009000008947 */ /* 0x000fea0003800000 */
[----:B------:R-:W3:Y:S04]  /*3210*/  LDL R20, [R19] ;  /* 0x0000000013147983 */ /* 0x000ee80000100800 */
[----:B------:R-:W3:Y:S02]  /*3220*/  LDL R24, [R18] ;  /* 0x0000000012187983 */ /* 0x000ee40000100800 */
[----:B---3--:R-:W-:-:S04]  /*3230*/  FFMA.FTZ R31, R17, R20, R24 ;  /* 0x00000014111f7223 */ /* 0x008fc80000010018 */
[----:B------:R-:W-:-:S08]  /*3240*/  FFMA.FTZ R32, -R15, R31, R20 ;  /* 0x0000001f0f207223 */ /* 0x000fd00000010114 */
[----:B------:R0:W-:Y:S04]  /*3250*/  STL [R19], R32 ;  /* 0x0000002013007387 */ /* 0x0001e80000100800 */
[----:B------:R-:W3:Y:S01]  /*3260*/  LDL R31, [R18] ;  /* 0x00000000121f7983 */ /* 0x000ee20000100800 */
[----:B------:R-:W-:-:S04]  /*3270*/  FFMA.FTZ R20, -R17, R24, R20 ;  /* 0x0000001811147223 */ /* 0x000fc80000010114 */
[----:B---3--:R-:W-:-:S08]  /*3280*/  FFMA.FTZ R31, R15, R20, R31 ;  /* 0x000000140f1f7223 */ /* 0x008fd0000001001f */
[----:B------:R0:W-:Y:S02]  /*3290*/  STL [R18], R31 ;  /* 0x0000001f12007387 */ /* 0x0001e40000100800 */
.L_x_343:
[----:B0--3--:R-:W-:Y:S02]  /*32a0*/  IADD3 R19, R8, 0x1, RZ ;  /* 0x0000000108137810 */ /* 0x009fe40007ffe0ff */
[----:B------:R-:W-:Y:S02]  /*32b0*/  ISETP.GE.AND P1, PT, R10, R29, PT ;  /* 0x0000001d0a00720c */ /* 0x000fe40003f26270 */
[----:B------:R-:W-:-:S12]  /*32c0*/  ISETP.GE.AND P0, PT, R19, R4, PT ;  /* 0x000000041300720c */ /* 0x000fd80003f06270 */
[----:B------:R-:W-:Y:S05]  /*32d0*/  @P0 BRA `(.L_x_347) ;  /* 0x0000012000000947 */ /* 0x000fea0003800000 */
[--C-:B--2---:R-:W-:Y:S02]  /*32e0*/  IMAD.IADD R35, R9, 0x1, R8.reuse ;  /* 0x0000000109237824 */ /* 0x104fe400078e0208 */
[----:B------:R-:W-:Y:S02]  /*32f0*/  IMAD R18, R29, R19, R8 ;  /* 0x000000131d127224 */ /* 0x000fe400078e0208 */
[----:B------:R-:W-:-:S08]  /*3300*/  IMAD R35, R35, 0x4, R0 ;  /* 0x0000000423237824 */ /* 0x000fd000078e0200 */
.L_x_348:
[----:B------:R-:W-:Y:S01]  /*3310*/  LEA R20, R18, R21, 0x2 ;  /* 0x0000001512147211 */ /* 0x000fe200078e10ff */
[----:B------:R-:W2:Y:S07]  /*3320*/  LDL R31, [R35] ;  /* 0x00000000231f7983 */ /* 0x000eae0000100800 */
[----:B------:R-:W2:Y:S02]  /*3330*/  LDL R24, [R20] ;  /* 0x0000000014187983 */ /* 0x000ea40000100800 */
[----:B--2---:R-:W-:-:S04]  /*3340*/  FFMA.FTZ R32, R17, R24, R31 ;  /* 0x0000001811207223 */ /* 0x004fc8000001001f */
[----:B------:R-:W-:-:S08]  /*3350*/  FFMA.FTZ R33, -R15, R32, R24 ;  /* 0x000000200f217223 */ /* 0x000fd00000010118 */
[----:B------:R-:W-:Y:S04]  /*3360*/  STL [R20], R33 ;  /* 0x0000002114007387 */ /* 0x000fe80000100800 */
[----:B------:R-:W2:Y:S01]  /*3370*/  LDL R32, [R35] ;  /* 0x0000000023207983 */ /* 0x000ea20000100800 */
[----:B------:R-:W-:Y:S01]  /*3380*/  IADD3 R19, R19, 0x1, RZ ;  /* 0x0000000113137810 */ /* 0x000fe20007ffe0ff */
[----:B------:R-:W-:Y:S02]  /*3390*/  FFMA.FTZ R24, -R17, R31, R24 ;  /* 0x0000001f11187223 */ /* 0x000fe40000010118 */
[----:B------:R-:W-:Y:S01]  /*33a0*/  IMAD.IADD R18, R29, 0x1, R18 ;  /* 0x000000011d127824 */ /* 0x000fe200078e0212 */
[----:B------:R-:W-:Y:S01]  /*33b0*/  ISETP.GE.AND P0, PT, R19, R4, PT ;  /* 0x000000041300720c */ /* 0x000fe20003f06270 */
[----:B--2---:R-:W-:-:S08]  /*33c0*/  FFMA.FTZ R24, R15, R24, R32 ;  /* 0x000000180f187223 */ /* 0x004fd00000010020 */
[----:B------:R0:W-:Y:S02]  /*33d0*/  STL [R35], R24 ;  /* 0x0000001823007387 */ /* 0x0001e40000100800 */
[----:B0-----:R-:W-:Y:S01]  /*33e0*/  IADD3 R35, R35, 0x4, RZ ;  /* 0x0000000423237810 */ /* 0x001fe20007ffe0ff */
[----:B------:R-:W-:Y:S07]  /*33f0*/  @!P0 BRA `(.L_x_348) ;  /* 0xffffff1000008947 */ /* 0x000fee000383ffff */
.L_x_347:
[----:B------:R-:W-:Y:S05]  /*3400*/  @P1 BRA `(.L_x_349) ;  /* 0x0000013000001947 */ /* 0x000fea0003800000 */
[----:B------:R-:W-:Y:S01]  /*3410*/  IADD3 R18, R7, R8, RZ ;  /* 0x0000000807127210 */ /* 0x000fe20007ffe0ff */
[----:B------:R-:W-:Y:S01]  /*3420*/  IMAD.MOV.U32 R20, RZ, RZ, R13 ;  /* 0x000000ffff147224 */ /* 0x000fe200078e000d */
[----:B------:R-:W-:-:S08]  /*3430*/  MOV R24, R10 ;  /* 0x0000000a00187202 */ /* 0x000fd00000000f00 */
.L_x_350:
[----:B0-----:R-:W-:Y:S01]  /*3440*/  IMAD R19, R18, 0x4, R21 ;  /* 0x0000000412137824 */ /* 0x001fe200078e0215 */
[----:B------:R-:W-:-:S07]  /*3450*/  LEA R31, R20, R21, 0x2 ;  /* 0x00000015141f7211 */ /* 0x000fce00078e10ff */
[----:B------:R-:W3:Y:S04]  /*3460*/  LDL R32, [R19] ;  /* 0x0000000013207983 */ /* 0x000ee80000100800 */
[----:B------:R-:W3:Y:S02]  /*3470*/  LDL R33, [R31] ;  /* 0x000000001f217983 */ /* 0x000ee40000100800 */
[----:B---3--:R-:W-:-:S04]  /*3480*/  FFMA.FTZ R34, R17, R32, R33 ;  /* 0x0000002011227223 */ /* 0x008fc80000010021 */
[----:B------:R-:W-:-:S08]  /*3490*/  FFMA.FTZ R34, -R15, R34, R32 ;  /* 0x000000220f227223 */ /* 0x000fd00000010120 */
[----:B------:R0:W-:Y:S04]  /*34a0*/  STL [R19], R34 ;  /* 0x0000002213007387 */ /* 0x0001e80000100800 */
[----:B--2---:R-:W2:Y:S01]  /*34b0*/  LDL R35, [R31] ;  /* 0x000000001f237983 */ /* 0x004ea20000100800 */
[----:B------:R-:W-:Y:S01]  /*34c0*/  FFMA.FTZ R32, -R17, R33, R32 ;  /* 0x0000002111207223 */ /* 0x000fe20000010120 */
[----:B------:R-:W-:Y:S01]  /*34d0*/  IADD3 R24, R24, 0x1, RZ ;  /* 0x0000000118187810 */ /* 0x000fe20007ffe0ff */
[C---:B------:R-:W-:Y:S01]  /*34e0*/  IMAD.IADD R18, R29.reuse, 0x1, R18 ;  /* 0x000000011d127824 */ /* 0x040fe200078e0212 */
[----:B------:R-:W-:Y:S02]  /*34f0*/  IADD3 R20, R29, R20, RZ ;  /* 0x000000141d147210 */ /* 0x000fe40007ffe0ff */
[----:B------:R-:W-:Y:S01]  /*3500*/  ISETP.GE.AND P0, PT, R24, R29, PT ;  /* 0x0000001d1800720c */ /* 0x000fe20003f06270 */
[----:B--2---:R-:W-:-:S08]  /*3510*/  FFMA.FTZ R32, R15, R32, R35 ;  /* 0x000000200f207223 */ /* 0x004fd00000010023 */
[----:B------:R0:W-:Y:S03]  /*3520*/  STL [R31], R32 ;  /* 0x000000201f007387 */ /* 0x0001e60000100800 */
[----:B------:R-:W-:Y:S05]  /*3530*/  @!P0 BRA `(.L_x_350) ;  /* 0xffffff0000008947 */ /* 0x000fea000383ffff */
.L_x_349:
[----:B------:R-:W-:Y:S02]  /*3540*/  IMAD.MOV.U32 R20, RZ, RZ, R5 ;  /* 0x000000ffff147224 */ /* 0x000fe400078e0005 */
[----:B------:R-:W-:-:S08]  /*3550*/  IMAD R14, R14, UR5, RZ ;  /* 0x000000050e0e7c24 */ /* 0x000fd0000f8e02ff */
.L_x_351:
[C---:B0-----:R-:W-:Y:S01]  /*3560*/  IADD3 R18, R23.reuse, R14, RZ ;  /* 0x0000000e17127210 */ /* 0x041fe20007ffe0ff */
[----:B------:R-:W-:Y:S01]  /*3570*/  IMAD.MOV.U32 R33, RZ, RZ, 0x4 ;  /* 0x00000004ff217424 */ /* 0x000fe200078e00ff */
[----:B0-----:R-:W-:-:S03]  /*3580*/  IADD3 R32, R23, R20, RZ ;  /* 0x0000001417207210 */ /* 0x001fc60007ffe0ff */
[-C--:B------:R-:W-:Y:S02]  /*3590*/  IMAD.WIDE R18, R18, R33.reuse, c[0x0][0x170] ;  /* 0x00005c0012127625 */ /* 0x080fe400078e0221 */
[----:B------:R-:W-:-:S08]  /*35a0*/  IMAD.WIDE R32, R32, R33, c[0x0][0x170] ;  /* 0x00005c0020207625 */ /* 0x000fd000078e0221 */
[----:B------:R-:W3:Y:S04]  /*35b0*/  LDG.E.SYS R24, [R18] ;  /* 0x0000000012187381 */ /* 0x000ee800001ee900 */
[----:B------:R-:W3:Y:S02]  /*35c0*/  LDG.E.SYS R31, [R32] ;  /* 0x00000000201f7381 */ /* 0x000ee400001ee900 */
[----:B---3--:R-:W-:-:S04]  /*35d0*/  FFMA.FTZ R34, R17, R24, R31 ;  /* 0x0000001811227223 */ /* 0x008fc8000001001f */
[----:B--2---:R-:W-:-:S08]  /*35e0*/  FFMA.FTZ R35, -R15, R34, R24 ;  /* 0x000000220f237223 */ /* 0x004fd00000010118 */
[----:B------:R0:W-:Y:S04]  /*35f0*/  STG.E.SYS [R18], R35 ;  /* 0x0000002312007386 */ /* 0x0001e8000010e900 */
[----:B------:R-:W2:Y:S01]  /*3600*/  LDG.E.SYS R34, [R32] ;  /* 0x0000000020227381 */ /* 0x000ea200001ee900 */
[----:B------:R-:W-:Y:S01]  /*3610*/  FFMA.FTZ R24, -R17, R31, R24 ;  /* 0x0000001f11187223 */ /* 0x000fe20000010118 */
[----:B------:R-:W-:Y:S02]  /*3620*/  IADD3 R16, R16, 0x1, RZ ;  /* 0x0000000110107810 */ /* 0x000fe40007ffe0ff */
[----:B------:R-:W-:Y:S02]  /*3630*/  IADD3 R14, R14, UR5, RZ ;  /* 0x000000050e0e7c10 */ /* 0x000fe4000fffe0ff */
[----:B------:R-:W-:-:S02]  /*3640*/  ISETP.GE.AND P0, PT, R16, R29, PT ;  /* 0x0000001d1000720c */ /* 0x000fc40003f06270 */
[----:B------:R-:W-:Y:S01]  /*3650*/  IADD3 R20, R20, UR5, RZ ;  /* 0x0000000514147c10 */ /* 0x000fe2000fffe0ff */
[----:B--2---:R-:W-:-:S08]  /*3660*/  FFMA.FTZ R31, R15, R24, R34 ;  /* 0x000000180f1f7223 */ /* 0x004fd00000010022 */
[----:B------:R0:W-:Y:S01]  /*3670*/  STG.E.SYS [R32], R31 ;  /* 0x0000001f20007386 */ /* 0x0001e2000010e900 */
[----:B------:R-:W-:Y:S05]  /*3680*/  @!P0 BRA `(.L_x_351) ;  /* 0xfffffed000008947 */ /* 0x000fea000383ffff */
.L_x_340:
[----:B------:R-:W-:Y:S05]  /*3690*/  BSYNC B1 ;  /* 0x0000000000017941 */ /* 0x000fea0003800000 */
.L_x_339:
[----:B------:R-:W-:-:S04]  /*36a0*/  IADD3 R8, R8, 0x1, RZ ;  /* 0x0000000108087810 */ /* 0x000fc80007ffe0ff */
[----:B------:R-:W-:-:S12]  /*36b0*/  ISETP.GE.AND P0, PT, R8, R4, PT ;  /* 0x000000040800720c */ /* 0x000fd80003f06270 */
[----:B------:R-:W-:Y:S05]  /*36c0*/  @!P0 BRA `(.L_x_352) ;  /* 0xfffff3b000008947 */ /* 0x000fea000383ffff */
.L_x_338:
[----:B------:R-:W-:-:S04]  /*36d0*/  IADD3 R4, R4, 0x1, RZ ;  /* 0x0000000104047810 */ /* 0x000fc80007ffe0ff */
[----:B------:R-:W-:-:S12]  /*36e0*/  ISETP.GE.AND P0, PT, R4, R29, PT ;  /* 0x0000001d0400720c */ /* 0x000fd80003f06270 */
[----:B------:R-:W-:Y:S05]  /*36f0*/  @!P0 BRA `(.L_x_353) ;  /* 0xfffff2d000008947 */ /* 0x000fea000383ffff */
[----:B------:R-:W-:Y:S01]  /*3700*/  IMAD.MOV.U32 R4, RZ, RZ, 0x1 ;  /* 0x00000001ff047424 */ /* 0x000fe200078e00ff */
[----:B------:R-:W-:-:S08]  /*3710*/  MOV R5, RZ ;  /* 0x000000ff00057202 */ /* 0x000fd00000000f00 */
.L_x_358:
[----:B------:R-:W-:-:S12]  /*3720*/  ISETP.GE.AND P0, PT, R4, 0x1, PT ;  /* 0x000000010400780c */ /* 0x000fd80003f06270 */
[----:B--2---:R-:W-:Y:S05]  /*3730*/  @!P0 BRA `(.L_x_354) ;  /* 0x0000022000008947 */ /* 0x004fea0003800000 */
[----:B------:R-:W-:Y:S01]  /*3740*/  ISETP.GT.AND P1, PT, R4, 0x3, PT ;  /* 0x000000030400780c */ /* 0x000fe20003f24270 */
[----:B------:R-:W-:Y:S01]  /*3750*/  IMAD R6, R29, R4, RZ ;  /* 0x000000041d067224 */ /* 0x000fe200078e02ff */
[----:B------:R-:W-:Y:S01]  /*3760*/  PLOP3.LUT P0, PT, PT, PT, PT, 0x80, 0x0 ;  /* 0x000000000000781c */ /* 0x000fe20003f0f070 */
[----:B------:R-:W-:Y:S02]  /*3770*/  IMAD.MOV.U32 R7, RZ, RZ, RZ ;  /* 0x000000ffff077224 */ /* 0x000fe400078e00ff */
[----:B------:R-:W-:-:S07]  /*3780*/  IMAD R10, R6, 0x4, R21 ;  /* 0x00000004060a7824 */ /* 0x000fce00078e0215 */
[----:B------:R-:W-:Y:S05]  /*3790*/  @!P1 BRA `(.L_x_355) ;  /* 0x000000e000009947 */ /* 0x000fea0003800000 */
[----:B------:R-:W-:Y:S02]  /*37a0*/  PLOP3.LUT P0, PT, PT, PT, PT, 0x8, 0x0 ;  /* 0x000000000000781c */ /* 0x000fe40003f0e170 */
[----:B------:R-:W-:-:S10]  /*37b0*/  IADD3 R8, R4, -0x3, RZ ;  /* 0xfffffffd04087810 */ /* 0x000fd40007ffe0ff */
.L_x_356:
        /* <DEDUP_REMOVED lines=12> */
.L_x_355:
[----:B------:R-:W-:-:S04]  /*3880*/  IADD3 R6, -R7, R4, RZ ;  /* 0x0000000407067210 */ /* 0x000fc80007ffe1ff */
        /* <DEDUP_REMOVED lines=9> */
.L_x_357:
[----:B------:R-:W-:-:S12]  /*3920*/  ISETP.LT.OR P0, PT, R7, R4, P0 ;  /* 0x000000040700720c */ /* 0x000fd80000701670 */
[----:B------:R-:W-:Y:S05]  /*3930*/  @!P0 BRA `(.L_x_354) ;  /* 0x0000002000008947 */ /* 0x000fea0003800000 */
[----:B------:R-:W3:Y:S02]  /*3940*/  LDL R6, [R10] ;  /* 0x000000000a067983 */ /* 0x000ee40000100800 */
[----:B---3--:R-:W-:-:S08]  /*3950*/  FADD.FTZ R5, R5, |R6| ;  /* 0x4000000605057221 */ /* 0x008fd00000010000 */
.L_x_354:
[----:B------:R-:W-:-:S04]  /*3960*/  IADD3 R4, R4, 0x1, RZ ;  /* 0x0000000104047810 */ /* 0x000fc80007ffe0ff */
[----:B------:R-:W-:-:S12]  /*3970*/  ISETP.GE.AND P0, PT, R4, R29, PT ;  /* 0x0000001d0400720c */ /* 0x000fd80003f06270 */
[----:B------:R-:W-:Y:S05]  /*3980*/  @!P0 BRA `(.L_x_358) ;  /* 0xfffffd9000008947 */ /* 0x000fea000383ffff */
[----:B------:R-:W-:-:S12]  /*3990*/  FSETP.GEU.FTZ.AND P0, PT, R5, 1.0000000116860974231e-07, PT ;  /* 0x33d6bf950500780b */ /* 0x000fd80003f1e000 */
[----:B------:R-:W-:Y:S05]  /*39a0*/  @!P0 BRA `(.L_x_337) ;  /* 0x0000722000008947 */ /* 0x000fea0003800000 */
[----:B------:R-:W3:Y:S01]  /*39b0*/  MUFU.RCP R6, R3 ;  /* 0x0000000300067308 */ /* 0x000ee20000001000 */
[----:B------:R-:W-:Y:S02]  /*39c0*/  FMUL.FTZ R11, R5, 0.20000000298023223877 ;  /* 0x3e4ccccd050b7820 */ /* 0x000fe40000410000 */
[----:B------:R-:W-:Y:S02]  /*39d0*/  IMAD.MOV.U32 R4, RZ, RZ, 0x1 ;  /* 0x00000001ff047424 */ /* 0x000fe400078e00ff */
[----:B---3--:R-:W-:-:S08]  /*39e0*/  FMUL.FTZ R11, R11, R6 ;  /* 0x000000060b0b7220 */ /* 0x008fd00000410000 */
.L_x_374:
[----:B------:R-:W-:-:S12]  /*39f0*/  ISETP.GE.AND P0, PT, R4, 0x1, PT ;  /* 0x000000010400780c */ /* 0x000fd80003f06270 */
[----:B0-2---:R-:W-:Y:S05]  /*3a00*/  @!P0 BRA `(.L_x_359) ;  /* 0x00000ce000008947 */ /* 0x005fea0003800000 */
[-C--:B------:R-:W-:Y:S01]  /*3a10*/  IMAD R9, R29, R4.reuse, RZ ;  /* 0x000000041d097224 */ /* 0x080fe200078e02ff */
[----:B------:R-:W-:Y:S01]  /*3a20*/  IADD3 R10, R4, 0x1, RZ ;  /* 0x00000001040a7810 */ /* 0x000fe20007ffe0ff */
[----:B------:R-:W-:Y:S02]  /*3a30*/  IMAD.MOV.U32 R8, RZ, RZ, RZ ;  /* 0x000000ffff087224 */ /* 0x000fe400078e00ff */
[C---:B------:R-:W-:Y:S01]  /*3a40*/  IMAD R6, R9.reuse, 0x4, R21 ;  /* 0x0000000409067824 */ /* 0x040fe200078e0215 */
[----:B------:R-:W-:Y:S01]  /*3a50*/  IADD3 R12, R9, R4, RZ ;  /* 0x00000004090c7210 */ /* 0x000fe20007ffe0ff */
[----:B------:R-:W-:Y:S02]  /*3a60*/  IMAD R7, R29, R10, RZ ;  /* 0x0000000a1d077224 */ /* 0x000fe400078e02ff */
[----:B------:R-:W-:Y:S01]  /*3a70*/  IMAD R5, R9, UR5, RZ ;  /* 0x0000000509057c24 */ /* 0x000fe2000f8e02ff */
[----:B------:R-:W-:Y:S01]  /*3a80*/  LEA R12, R12, R21, 0x2 ;  /* 0x000000150c0c7211 */ /* 0x000fe200078e10ff */
[----:B------:R-:W-:-:S08]  /*3a90*/  IMAD.IADD R13, R7, 0x1, R4 ;  /* 0x00000001070d7824 */ /* 0x000fd000078e0204 */
.L_x_373:
[----:B------:R-:W-:-:S05]  /*3aa0*/  IADD3 R14, R9, R8, RZ ;  /* 0x00000008090e7210 */ /* 0x000fca0007ffe0ff */
[----:B0-----:R-:W-:-:S08]  /*3ab0*/  IMAD R18, R14, 0x4, R21 ;  /* 0x000000040e127824 */ /* 0x001fd000078e0215 */
[----:B------:R-:W3:Y:S01]  /*3ac0*/  LDL R32, [R18] ;  /* 0x0000000012207983 */ /* 0x000ee20000100800 */
[----:B------:R-:W-:Y:S01]  /*3ad0*/  BSSY B1, `(.L_x_360) ;  /* 0x00000be000017945 */ /* 0x000fe20003800000 */
[C---:B---3--:R-:W-:Y:S02]  /*3ae0*/  FSETP.NEU.FTZ.AND P0, PT, R32.reuse, RZ, PT ;  /* 0x000000ff2000720b */ /* 0x048fe40003f1d000 */
[----:B------:R-:W-:-:S04]  /*3af0*/  FSETP.GEU.FTZ.AND P1, PT, |R32|, R11, PT ;  /* 0x0000000b2000720b */ /* 0x000fc80003f3e200 */
[----:B------:R-:W-:-:S12]  /*3b00*/  PLOP3.LUT P0, PT, P0, P1, PT, 0x2a, 0x0 ;  /* 0x000000000000781c */ /* 0x000fd80000702572 */
[----:B--2---:R-:W-:Y:S05]  /*3b10*/  @P0 BRA `(.L_x_361) ;  /* 0x00000b9000000947 */ /* 0x004fea0003800000 */
[-C--:B------:R-:W-:Y:S01]  /*3b20*/  IMAD R14, R29, R8.reuse, RZ ;  /* 0x000000081d0e7224 */ /* 0x080fe200078e02ff */
[----:B------:R-:W3:Y:S04]  /*3b30*/  LDL R31, [R12] ;  /* 0x000000000c1f7983 */ /* 0x000ee80000100800 */
[----:B------:R-:W-:-:S05]  /*3b40*/  IADD3 R16, R14, R8, RZ ;  /* 0x000000080e107210 */ /* 0x000fca0007ffe0ff */
[----:B------:R-:W-:-:S08]  /*3b50*/  IMAD R19, R16, 0x4, R21 ;  /* 0x0000000410137824 */ /* 0x000fd000078e0215 */
        /* <DEDUP_REMOVED lines=17> */
.L_x_363:
[----:B------:R-:W-:Y:S05]  /*3c70*/  BSYNC B2 ;  /* 0x0000000000027941 */ /* 0x000fea0003800000 */
.L_x_362:
[----:B------:R-:W-:-:S08]  /*3c80*/  FFMA.FTZ R17, R32, R20, R31 ;  /* 0x0000001420117223 */ /* 0x000fd0000001001f */
[----:B------:R0:W-:Y:S04]  /*3c90*/  STL [R12], R17 ;  /* 0x000000110c007387 */ /* 0x0001e80000100800 */
[----:B------:R-:W3:Y:S01]  /*3ca0*/  LDL R31, [R19] ;  /* 0x00000000131f7983 */ /* 0x000ee20000100800 */
[----:B------:R-:W-:Y:S01]  /*3cb0*/  FFMA.FTZ R24, R20, R20, 1 ;  /* 0x3f80000014187423 */ /* 0x000fe20000010014 */
[----:B------:R-:W-:Y:S02]  /*3cc0*/  ISETP.GE.AND P0, PT, R8, 0x1, PT ;  /* 0x000000010800780c */ /* 0x000fe40003f06270 */
[----:B------:R-:W-:-:S03]  /*3cd0*/  MOV R16, RZ ;  /* 0x000000ff00107202 */ /* 0x000fc60000000f00 */
        /* <DEDUP_REMOVED lines=12> */
[----:B------:R-:W-:Y:S01]  /*3da0*/  IMAD.MOV.U32 R31, RZ, RZ, RZ ;  /* 0x000000ffff1f7224 */ /* 0x000fe200078e00ff */
[----:B------:R-:W-:-:S08]  /*3db0*/  MOV R18, R6 ;  /* 0x0000000600127202 */ /* 0x000fd00000000f00 */
[----:B------:R-:W-:Y:S05]  /*3dc0*/  @!P1 BRA `(.L_x_365) ;  /* 0x000002b000009947 */ /* 0x000fea0003800000 */
[----:B------:R-:W-:Y:S02]  /*3dd0*/  PLOP3.LUT P0, PT, PT, PT, PT, 0x8, 0x0 ;  /* 0x000000000000781c */ /* 0x000fe40003f0e170 */
[----:B------:R-:W-:-:S10]  /*3de0*/  IADD3 R36, R8, -0x3, RZ ;  /* 0xfffffffd08247810 */ /* 0x000fd40007ffe0ff */
.L_x_366:
        /* <DEDUP_REMOVED lines=41> */
.L_x_365:
[----:B------:R-:W-:-:S05]  /*4080*/  IMAD.IADD R20, R8, 0x1, -R31 ;  /* 0x0000000108147824 */ /* 0x000fca00078e0a1f */
        /* <DEDUP_REMOVED lines=24> */
.L_x_367:
        /* <DEDUP_REMOVED lines=11> */
.L_x_364:
[----:B0--3--:R-:W-:Y:S02]  /*42c0*/  IADD3 R19, R8, 0x1, RZ ;  /* 0x0000000108137810 */ /* 0x009fe40007ffe0ff */
[----:B------:R-:W-:Y:S02]  /*42d0*/  ISETP.GE.AND P1, PT, R10, R29, PT ;  /* 0x0000001d0a00720c */ /* 0x000fe40003f26270 */
[----:B------:R-:W-:-:S12]  /*42e0*/  ISETP.GE.AND P0, PT, R19, R4, PT ;  /* 0x000000041300720c */ /* 0x000fd80003f06270 */
[----:B------:R-:W-:Y:S05]  /*42f0*/  @P0 BRA `(.L_x_368) ;  /* 0x0000012000000947 */ /* 0x000fea0003800000 */
[----:B--2---:R-:W-:Y:S01]  /*4300*/  IADD3 R35, R9, R8, RZ ;  /* 0x0000000809237210 */ /* 0x004fe20007ffe0ff */
[----:B------:R-:W-:-:S04]  /*4310*/  IMAD R18, R29, R19, R8 ;  /* 0x000000131d127224 */ /* 0x000fc800078e0208 */
[----:B------:R-:W-:-:S08]  /*4320*/  IMAD R35, R35, 0x4, R0 ;  /* 0x0000000423237824 */ /* 0x000fd000078e0200 */
.L_x_369:
[----:B------:R-:W-:Y:S01]  /*4330*/  IMAD R20, R18, 0x4, R21 ;  /* 0x0000000412147824 */ /* 0x000fe200078e0215 */
[----:B------:R-:W2:Y:S07]  /*4340*/  LDL R31, [R35] ;  /* 0x00000000231f7983 */ /* 0x000eae0000100800 */
[----:B------:R-:W2:Y:S02]  /*4350*/  LDL R24, [R20] ;  /* 0x0000000014187983 */ /* 0x000ea40000100800 */
[----:B--2---:R-:W-:-:S04]  /*4360*/  FFMA.FTZ R32, R17, R24, R31 ;  /* 0x0000001811207223 */ /* 0x004fc8000001001f */
[----:B------:R-:W-:-:S08]  /*4370*/  FFMA.FTZ R33, -R15, R32, R24 ;  /* 0x000000200f217223 */ /* 0x000fd00000010118 */
[----:B------:R-:W-:Y:S04]  /*4380*/  STL [R20], R33 ;  /* 0x0000002114007387 */ /* 0x000fe80000100800 */
[----:B------:R-:W2:Y:S01]  /*4390*/  LDL R32, [R35] ;  /* 0x0000000023207983 */ /* 0x000ea20000100800 */
[----:B------:R-:W-:Y:S01]  /*43a0*/  IADD3 R19, R19, 0x1, RZ ;  /* 0x0000000113137810 */ /* 0x000fe20007ffe0ff */
[----:B------:R-:W-:Y:S01]  /*43b0*/  FFMA.FTZ R24, -R17, R31, R24 ;  /* 0x0000001f11187223 */ /* 0x000fe20000010118 */
[----:B------:R-:W-:Y:S02]  /*43c0*/  IADD3 R18, R29, R18, RZ ;  /* 0x000000121d127210 */ /* 0x000fe40007ffe0ff */
[----:B------:R-:W-:Y:S01]  /*43d0*/  ISETP.GE.AND P0, PT, R19, R4, PT ;  /* 0x000000041300720c */ /* 0x000fe20003f06270 */
[----:B--2---:R-:W-:-:S08]  /*43e0*/  FFMA.FTZ R24, R15, R24, R32 ;  /* 0x000000180f187223 */ /* 0x004fd00000010020 */
[----:B------:R0:W-:Y:S02]  /*43f0*/  STL [R35], R24 ;  /* 0x0000001823007387 */ /* 0x0001e40000100800 */
[----:B0-----:R-:W-:Y:S01]  /*4400*/  IADD3 R35, R35, 0x4, RZ ;  /* 0x0000000423237810 */ /* 0x001fe20007ffe0ff */
[----:B------:R-:W-:Y:S07]  /*4410*/  @!P0 BRA `(.L_x_369) ;  /* 0xffffff1000008947 */ /* 0x000fee000383ffff */
.L_x_368:
[----:B------:R-:W-:Y:S05]  /*4420*/  @P1 BRA `(.L_x_370) ;  /* 0x0000013000001947 */ /* 0x000fea0003800000 */
[----:B------:R-:W-:Y:S01]  /*4430*/  IMAD.IADD R18, R7, 0x1, R8 ;  /* 0x0000000107127824 */ /* 0x000fe200078e0208 */
[----:B------:R-:W-:Y:S01]  /*4440*/  MOV R20, R13 ;  /* 0x0000000d00147202 */ /* 0x000fe20000000f00 */
[----:B------:R-:W-:-:S08]  /*4450*/  IMAD.MOV.U32 R24, RZ, RZ, R10 ;  /* 0x000000ffff187224 */ /* 0x000fd000078e000a */
.L_x_371:
[----:B0-----:R-:W-:Y:S01]  /*4460*/  LEA R19, R18, R21, 0x2 ;  /* 0x0000001512137211 */ /* 0x001fe200078e10ff */
[----:B------:R-:W-:-:S07]  /*4470*/  IMAD R31, R20, 0x4, R21 ;  /* 0x00000004141f7824 */ /* 0x000fce00078e0215 */
        /* <DEDUP_REMOVED lines=14> */
.L_x_370:
[----:B------:R-:W-:Y:S01]  /*4560*/  MOV R20, R5 ;  /* 0x0000000500147202 */ /* 0x000fe20000000f00 */
[----:B------:R-:W-:-:S08]  /*4570*/  IMAD R14, R14, UR5, RZ ;  /* 0x000000050e0e7c24 */ /* 0x000fd0000f8e02ff */
.L_x_372:
[----:B0-----:R-:W-:Y:S01]  /*4580*/  MOV R33, 0x4 ;  /* 0x0000000400217802 */ /* 0x001fe20000000f00 */
[C---:B------:R-:W-:Y:S02]  /*4590*/  IMAD.IADD R18, R23.reuse, 0x1, R14 ;  /* 0x0000000117127824 */ /* 0x040fe400078e020e */
[----:B0-----:R-:W-:Y:S02]  /*45a0*/  IMAD.IADD R32, R23, 0x1, R20 ;  /* 0x0000000117207824 */ /* 0x001fe400078e0214 */
        /* <DEDUP_REMOVED lines=16> */
.L_x_361:
[----:B------:R-:W-:Y:S05]  /*46b0*/  BSYNC B1 ;  /* 0x0000000000017941 */ /* 0x000fea0003800000 */
.L_x_360:
[----:B------:R-:W-:-:S04]  /*46c0*/  IADD3 R8, R8, 0x1, RZ ;  /* 0x0000000108087810 */ /* 0x000fc80007ffe0ff */
[----:B------:R-:W-:-:S12]  /*46d0*/  ISETP.GE.AND P0, PT, R8, R4, PT ;  /* 0x000000040800720c */ /* 0x000fd80003f06270 */
[----:B------:R-:W-:Y:S05]  /*46e0*/  @!P0 BRA `(.L_x_373) ;  /* 0xfffff3b000008947 */ /* 0x000fea000383ffff */
.L_x_359:
[----:B------:R-:W-:-:S04]  /*46f0*/  IADD3 R4, R4, 0x1, RZ ;  /* 0x0000000104047810 */ /* 0x000fc80007ffe0ff */
[----:B------:R-:W-:-:S12]  /*4700*/  ISETP.GE.AND P0, PT, R4, R29, PT ;  /* 0x0000001d0400720c */ /* 0x000fd80003f06270 */
[----:B------:R-:W-:Y:S05]  /*4710*/  @!P0 BRA `(.L_x_374) ;  /* 0xfffff2d000008947 */ /* 0x000fea000383ffff */
[----:B------:R-:W-:Y:S01]  /*4720*/  MOV R4, 0x1 ;  /* 0x0000000100047802 */ /* 0x000fe20000000f00 */
[----:B------:R-:W-:-:S08]  /*4730*/  IMAD.MOV.U32 R5, RZ, RZ, RZ ;  /* 0x000000ffff057224 */ /* 0x000fd000078e00ff */
.L_x_379:
        /* <DEDUP_REMOVED lines=10> */
.L_x_377:
        /* <DEDUP_REMOVED lines=12> */
.L_x_376:
        /* <DEDUP_REMOVED lines=10> */
.L_x_378:
[----:B------:R-:W-:-:S12]  /*4940*/  ISETP.LT.OR P0, PT, R7, R4, P0 ;  /* 0x000000040700720c */ /* 0x000fd80000701670 */
[----:B------:R-:W-:Y:S05]  /*4950*/  @!P0 BRA `(.L_x_375) ;  /* 0x0000002000008947 */ /* 0x000fea0003800000 */
[----:B------:R-:W3:Y:S02]  /*4960*/  LDL R6, [R10] ;  /* 0x000000000a067983 */ /* 0x000ee40000100800 */
[----:B---3--:R-:W-:-:S08]  /*4970*/  FADD.FTZ R5, R5, |R6| ;  /* 0x4000000605057221 */ /* 0x008fd00000010000 */
.L_x_375:
[----:B------:R-:W-:-:S04]  /*4980*/  IADD3 R4, R4, 0x1, RZ ;  /* 0x0000000104047810 */ /* 0x000fc80007ffe0ff */
[----:B------:R-:W-:-:S12]  /*4990*/  ISETP.GE.AND P0, PT, R4, R29, PT ;  /* 0x0000001d0400720c */ /* 0x000fd80003f06270 */
[----:B------:R-:W-:Y:S05]  /*49a0*/  @!P0 BRA `(.L_x_379) ;  /* 0xfffffd9000008947 */ /* 0x000fea000383ffff */
[----:B------:R-:W-:-:S12]  /*49b0*/  FSETP.GEU.FTZ.AND P0, PT, R5, 1.0000000116860974231e-07, PT ;  /* 0x33d6bf950500780b */ /* 0x000fd80003f1e000 */
[----:B------:R-:W-:Y:S05]  /*49c0*/  @!P0 BRA `(.L_x_337) ;  /* 0x0000620000008947 */ /* 0x000fea0003800000 */
[----:B------:R-:W3:Y:S01]  /*49d0*/  MUFU.RCP R6, R3 ;  /* 0x0000000300067308 */ /* 0x000ee20000001000 */
[----:B------:R-:W-:Y:S01]  /*49e0*/  FMUL.FTZ R5, R5, 0.20000000298023223877 ;  /* 0x3e4ccccd05057820 */ /* 0x000fe20000410000 */
[----:B------:R-:W-:-:S03]  /*49f0*/  MOV R4, 0x1 ;  /* 0x0000000100047802 */ /* 0x000fc60000000f00 */
[----:B---3--:R-:W-:-:S08]  /*4a00*/  FMUL.FTZ R5, R5, R6 ;  /* 0x0000000605057220 */ /* 0x008fd00000410000 */
.L_x_395:
[----:B------:R-:W-:-:S12]  /*4a10*/  ISETP.GE.AND P0, PT, R4, 0x1, PT ;  /* 0x000000010400780c */ /* 0x000fd80003f06270 */
[----:B0-2---:R-:W-:Y:S05]  /*4a20*/  @!P0 BRA `(.L_x_380) ;  /* 0x00000ce000008947 */ /* 0x005fea0003800000 */
[----:B------:R-:W-:Y:S01]  /*4a30*/  IADD3 R6, R4, 0x1, RZ ;  /* 0x0000000104067810 */ /* 0x000fe20007ffe0ff */
[----:B------:R-:W-:Y:S01]  /*4a40*/  IMAD R3, R29, R4, RZ ;  /* 0x000000041d037224 */ /* 0x000fe200078e02ff */
[----:B------:R-:W-:-:S03]  /*4a50*/  MOV R8, RZ ;  /* 0x000000ff00087202 */ /* 0x000fc60000000f00 */
[----:B------:R-:W-:Y:S02]  /*4a60*/  IMAD.IADD R12, R3, 0x1, R4 ;  /* 0x00000001030c7824 */ /* 0x000fe400078e0204 */
[----:B------:R-:W-:Y:S02]  /*4a70*/  IMAD R7, R29, R6, RZ ;  /* 0x000000061d077224 */ /* 0x000fe400078e02ff */
[--C-:B------:R-:W-:Y:S02]  /*4a80*/  IMAD R11, R12, 0x4, R21.reuse ;  /* 0x000000040c0b7824 */ /* 0x100fe400078e0215 */
[----:B------:R-:W-:Y:S01]  /*4a90*/  IMAD R9, R3, 0x4, R21 ;  /* 0x0000000403097824 */ /* 0x000fe200078e0215 */
[----:B------:R-:W-:Y:S01]  /*4aa0*/  IADD3 R12, R7, R4, RZ ;  /* 0x00000004070c7210 */ /* 0x000fe20007ffe0ff */
[----:B------:R-:W-:-:S08]  /*4ab0*/  IMAD R10, R3, UR5, RZ ;  /* 0x00000005030a7c24 */ /* 0x000fd0000f8e02ff */
.L_x_394:
        /* <DEDUP_REMOVED lines=9> */
[----:B0-----:R-:W3:Y:S03]  /*4b50*/  LDL R31, [R11] ;  /* 0x000000000b1f7983 */ /* 0x001ee60000100800 */
        /* <DEDUP_REMOVED lines=19> */
.L_x_384:
[----:B------:R-:W-:Y:S05]  /*4c90*/  BSYNC B2 ;  /* 0x0000000000027941 */ /* 0x000fea0003800000 */
.L_x_383:
[----:B------:R-:W-:-:S08]  /*4ca0*/  FFMA.FTZ R16, R24, R19, R31 ;  /* 0x0000001318107223 */ /* 0x000fd0000001001f */
[----:B------:R0:W-:Y:S04]  /*4cb0*/  STL [R11], R16 ;  /* 0x000000100b007387 */ /* 0x0001e80000100800 */
[----:B------:R-:W3:Y:S01]  /*4cc0*/  LDL R14, [R18] ;  /* 0x00000000120e7983 */ /* 0x000ee20000100800 */
[----:B------:R-:W-:Y:S01]  /*4cd0*/  FFMA.FTZ R20, R19, R19, 1 ;  /* 0x3f80000013147423 */ /* 0x000fe20000010013 */
[----:B------:R-:W-:Y:S01]  /*4ce0*/  ISETP.GE.AND P0, PT, R8, 0x1, PT ;  /* 0x000000010800780c */ /* 0x000fe20003f06270 */
[----:B0-----:R-:W-:-:S04]  /*4cf0*/  IMAD.MOV.U32 R16, RZ, RZ, RZ ;  /* 0x000000ffff107224 */ /* 0x001fc800078e00ff */
[----:B------:R-:W0:Y:S01]  /*4d00*/  MUFU.RSQ R20, R20 ;  /* 0x0000001400147308 */ /* 0x000e220000001400 */
[-C--:B---3--:R-:W-:Y:S02]  /*4d10*/  FFMA.FTZ R31, -R24, R19.reuse, R14 ;  /* 0x00000013181f7223 */ /* 0x088fe4000001010e */
[C---:B0-----:R-:W-:Y:S02]  /*4d20*/  FADD.FTZ R24, R20.reuse, 1 ;  /* 0x3f80000014187421 */ /* 0x041fe40000010000 */
[----:B------:R-:W-:-:S04]  /*4d30*/  FMUL.FTZ R14, R20, R19 ;  /* 0x00000013140e7220 */ /* 0x000fc80000410000 */
[----:B------:R0:W-:Y:S01]  /*4d40*/  STL [R18], R31 ;  /* 0x0000001f12007387 */ /* 0x0001e20000100800 */
[----:B------:R-:W3:Y:S03]  /*4d50*/  MUFU.RCP R15, R24 ;  /* 0x00000018000f7308 */ /* 0x000ee60000001000 */
[----:B------:R0:W-:Y:S01]  /*4d60*/  STL [R17], RZ ;  /* 0x000000ff11007387 */ /* 0x0001e20000100800 */
[----:B---3--:R-:W-:Y:S01]  /*4d70*/  FMUL.FTZ R15, R14, R15 ;  /* 0x0000000f0e0f7220 */ /* 0x008fe20000410000 */
[----:B------:R-:W-:Y:S07]  /*4d80*/  @!P0 BRA `(.L_x_385) ;  /* 0x0000055000008947 */ /* 0x000fee0003800000 */
[----:B0-----:R-:W-:Y:S01]  /*4d90*/  ISETP.GT.AND P1, PT, R8, 0x3, PT ;  /* 0x000000030800780c */ /* 0x001fe20003f24270 */
[----:B------:R-:W-:Y:S01]  /*4da0*/  IMAD R18, R13, 0x4, R21 ;  /* 0x000000040d127824 */ /* 0x000fe200078e0215 */
[----:B------:R-:W-:Y:S01]  /*4db0*/  PLOP3.LUT P0, PT, PT, PT, PT, 0x80, 0x0 ;  /* 0x000000000000781c */ /* 0x000fe20003f0f070 */
[----:B------:R-:W-:Y:S01]  /*4dc0*/  IMAD.MOV.U32 R17, RZ, RZ, R9 ;  /* 0x000000ffff117224 */ /* 0x000fe200078e0009 */
[----:B------:R-:W-:-:S08]  /*4dd0*/  MOV R19, RZ ;  /* 0x000000ff00137202 */ /* 0x000fd00000000f00 */
[----:B------:R-:W-:Y:S05]  /*4de0*/  @!P1 BRA `(.L_x_386) ;  /* 0x000002b000009947 */ /* 0x000fea0003800000 */
[----:B------:R-:W-:Y:S02]  /*4df0*/  PLOP3.LUT P0, PT, PT, PT, PT, 0x8, 0x0 ;  /* 0x000000000000781c */ /* 0x000fe40003f0e170 */
[----:B------:R-:W-:-:S10]  /*4e00*/  IADD3 R36, R8, -0x3, RZ ;  /* 0xfffffffd08247810 */ /* 0x000fd40007ffe0ff */
.L_x_387:
        /* <DEDUP_REMOVED lines=14> */
[----:B------:R-:W5:Y:S01]  /*4ef0*/  LDL R34, [R17+0x4] ;  /* 0x0000040011227983 */ /* 0x000f620000100800 */
[----:B0-----:R-:W-:-:S03]  /*4f00*/  FFMA.FTZ R31, -R15, R24, R20 ;  /* 0x000000180f1f7223 */ /* 0x001fc60000010114 */
[----:B--2---:R-:W2:Y:S01]  /*4f10*/  LDL R24, [R17+0x8] ;  /* 0x0000080011187983 */ /* 0x004ea20000100800 */
[----:B-----5:R-:W-:-:S08]  /*4f20*/  FFMA.FTZ R34, R14, R31, R34 ;  /* 0x0000001f0e227223 */ /* 0x020fd00000010022 */
[----:B------:R0:W-:Y:S04]  /*4f30*/  STL [R17+0x4], R34 ;  /* 0x0000042211007387 */ /* 0x0001e80000100800 */
[----:B------:R-:W2:Y:S02]  /*4f40*/  LDL R20, [R18+0x8] ;  /* 0x0000080012147983 */ /* 0x000ea40000100800 */
[----:B--2---:R-:W-:-:S04]  /*4f50*/  FFMA.FTZ R31, R15, R20, R24 ;  /* 0x000000140f1f7223 */ /* 0x004fc80000010018 */
[----:B------:R-:W-:-:S08]  /*4f60*/  FFMA.FTZ R31, -R14, R31, R20 ;  /* 0x0000001f0e1f7223 */ /* 0x000fd00000010114 */
[----:B------:R2:W-:Y:S04]  /*4f70*/  STL [R18+0x8], R31 ;  /* 0x0000081f12007387 */ /* 0x0005e80000100800 */
[----:B---3--:R-:W3:Y:S01]  /*4f80*/  LDL R32, [R17+0x8] ;  /* 0x0000080011207983 */ /* 0x008ee20000100800 */
[----:B----4-:R-:W-:-:S03]  /*4f90*/  FFMA.FTZ R33, -R15, R24, R20 ;  /* 0x000000180f217223 */ /* 0x010fc60000010114 */
[----:B------:R-:W4:Y:S01]  /*4fa0*/  LDL R24, [R17+0xc] ;  /* 0x00000c0011187983 */ /* 0x000f220000100800 */
[----:B---3--:R-:W-:-:S08]  /*4fb0*/  FFMA.FTZ R32, R14, R33, R32 ;  /* 0x000000210e207223 */ /* 0x008fd00000010020 */
[----:B------:R-:W-:Y:S04]  /*4fc0*/  STL [R17+0x8], R32 ;  /* 0x0000082011007387 */ /* 0x000fe80000100800 */
[----:B------:R-:W4:Y:S02]  /*4fd0*/  LDL R20, [R18+0xc] ;  /* 0x00000c0012147983 */ /* 0x000f240000100800 */
[----:B----4-:R-:W-:-:S04]  /*4fe0*/  FFMA.FTZ R33, R15, R20, R24 ;  /* 0x000000140f217223 */ /* 0x010fc80000010018 */
[----:B------:R-:W-:-:S08]  /*4ff0*/  FFMA.FTZ R33, -R14, R33, R20 ;  /* 0x000000210e217223 */ /* 0x000fd00000010114 */
[----:B------:R3:W-:Y:S04]  /*5000*/  STL [R18+0xc], R33 ;  /* 0x00000c2112007387 */ /* 0x0007e80000100800 */
[----:B0-----:R-:W4:Y:S01]  /*5010*/  LDL R34, [R17+0xc] ;  /* 0x00000c0011227983 */ /* 0x001f220000100800 */
[----:B------:R-:W-:Y:S01]  /*5020*/  IADD3 R19, R19, 0x4, RZ ;  /* 0x0000000413137810 */ /* 0x000fe20007ffe0ff */
[----:B--2---:R-:W-:-:S03]  /*5030*/  FFMA.FTZ R31, -R15, R24, R20 ;  /* 0x000000180f1f7223 */ /* 0x004fc60000010114 */
[----:B------:R-:W-:Y:S02]  /*5040*/  ISETP.GE.AND P1, PT, R19, R36, PT ;  /* 0x000000241300720c */ /* 0x000fe40003f26270 */
[----:B---3--:R-:W-:Y:S01]  /*5050*/  IADD3 R18, R18, 0x10, RZ ;  /* 0x0000001012127810 */ /* 0x008fe20007ffe0ff */
[----:B----4-:R-:W-:-:S08]  /*5060*/  FFMA.FTZ R34, R14, R31, R34 ;  /* 0x0000001f0e227223 */ /* 0x010fd00000010022 */
[----:B------:R0:W-:Y:S02]  /*5070*/  STL [R17+0xc], R34 ;  /* 0x00000c2211007387 */ /* 0x0001e40000100800 */
[----:B0-----:R-:W-:Y:S01]  /*5080*/  IADD3 R17, R17, 0x10, RZ ;  /* 0x0000001011117810 */ /* 0x001fe20007ffe0ff */
[----:B------:R-:W-:Y:S07]  /*5090*/  @!P1 BRA `(.L_x_387) ;  /* 0xfffffd7000009947 */ /* 0x000fee000383ffff */
.L_x_386:
[----:B------:R-:W-:-:S04]  /*50a0*/  IADD3 R20, -R19, R8, RZ ;  /* 0x0000000813147210 */ /* 0x000fc80007ffe1ff */
[----:B------:R-:W-:-:S12]  /*50b0*/  ISETP.GT.AND P1, PT, R20, 0x1, PT ;  /* 0x000000011400780c */ /* 0x000fd80003f24270 */
[----:B------:R-:W-:Y:S05]  /*50c0*/  @!P1 BRA `(.L_x_388) ;  /* 0x0000016000009947 */ /* 0x000fea0003800000 */
        /* <DEDUP_REMOVED lines=14> */
[----:B------:R-:W4:Y:S01]  /*51b0*/  LDL R34, [R17+0x4] ;  /* 0x0000040011227983 */ /* 0x000f220000100800 */
[----:B0-----:R-:W-:Y:S01]  /*51c0*/  FFMA.FTZ R31, -R15, R24, R20 ;  /* 0x000000180f1f7223 */ /* 0x001fe20000010114 */
[----:B------:R-:W-:Y:S02]  /*51d0*/  PLOP3.LUT P0, PT, PT, PT, PT, 0x8, 0x0 ;  /* 0x000000000000781c */ /* 0x000fe40003f0e170 */
[----:B------:R-:W-:Y:S02]  /*51e0*/  IADD3 R19, R19, 0x2, RZ ;  /* 0x0000000213137810 */ /* 0x000fe40007ffe0ff */
[----:B---3--:R-:W-:Y:S01]  /*51f0*/  IADD3 R18, R18, 0x8, RZ ;  /* 0x0000000812127810 */ /* 0x008fe20007ffe0ff */
[----:B----4-:R-:W-:-:S08]  /*5200*/  FFMA.FTZ R34, R14, R31, R34 ;  /* 0x0000001f0e227223 */ /* 0x010fd00000010022 */
[----:B------:R0:W-:Y:S02]  /*5210*/  STL [R17+0x4], R34 ;  /* 0x0000042211007387 */ /* 0x0001e40000100800 */
[----:B0-----:R-:W-:-:S08]  /*5220*/  IADD3 R17, R17, 0x8, RZ ;  /* 0x0000000811117810 */ /* 0x001fd00007ffe0ff */
.L_x_388:
        /* <DEDUP_REMOVED lines=11> */
.L_x_385:
[----:B0-----:R-:W-:Y:S02]  /*52e0*/  IADD3 R17, R8, 0x1, RZ ;  /* 0x0000000108117810 */ /* 0x001fe40007ffe0ff */
[----:B------:R-:W-:Y:S02]  /*52f0*/  ISETP.GE.AND P1, PT, R6, R29, PT ;  /* 0x0000001d0600720c */ /* 0x000fe40003f26270 */
[----:B------:R-:W-:-:S12]  /*5300*/  ISETP.GE.AND P0, PT, R17, R4, PT ;  /* 0x000000041100720c */ /* 0x000fd80003f06270 */
[----:B------:R-:W-:Y:S05]  /*5310*/  @P0 BRA `(.L_x_389) ;  /* 0x0000012000000947 */ /* 0x000fea0003800000 */
[--C-:B------:R-:W-:Y:S02]  /*5320*/  IMAD.IADD R19, R3, 0x1, R8.reuse ;  /* 0x0000000103137824 */ /* 0x100fe400078e0208 */
[----:B------:R-:W-:Y:S02]  /*5330*/  IMAD R18, R29, R17, R8 ;  /* 0x000000111d127224 */ /* 0x000fe400078e0208 */
[----:B------:R-:W-:-:S08]  /*5340*/  IMAD R34, R19, 0x4, R0 ;  /* 0x0000000413227824 */ /* 0x000fd000078e0200 */
.L_x_390:
[----:B------:R-:W-:Y:S01]  /*5350*/  LEA R19, R18, R21, 0x2 ;  /* 0x0000001512137211 */ /* 0x000fe200078e10ff */
[----:B------:R-:W3:Y:S07]  /*5360*/  LDL R24, [R34] ;  /* 0x0000000022187983 */ /* 0x000eee0000100800 */
[----:B------:R-:W3:Y:S02]  /*5370*/  LDL R20, [R19] ;  /* 0x0000000013147983 */ /* 0x000ee40000100800 */
[----:B---3--:R-:W-:-:S04]  /*5380*/  FFMA.FTZ R31, R15, R20, R24 ;  /* 0x000000140f1f7223 */ /* 0x008fc80000010018 */
[----:B------:R-:W-:-:S08]  /*5390*/  FFMA.FTZ R32, -R14, R31, R20 ;  /* 0x0000001f0e207223 */ /* 0x000fd00000010114 */
[----:B------:R-:W-:Y:S04]  /*53a0*/  STL [R19], R32 ;  /* 0x0000002013007387 */ /* 0x000fe80000100800 */
[----:B------:R-:W3:Y:S01]  /*53b0*/  LDL R33, [R34] ;  /* 0x0000000022217983 */ /* 0x000ee20000100800 */
[----:B------:R-:W-:Y:S01]  /*53c0*/  IADD3 R17, R17, 0x1, RZ ;  /* 0x0000000111117810 */ /* 0x000fe20007ffe0ff */
[----:B------:R-:W-:Y:S02]  /*53d0*/  FFMA.FTZ R31, -R15, R24, R20 ;  /* 0x000000180f1f7223 */ /* 0x000fe40000010114 */
[----:B------:R-:W-:Y:S01]  /*53e0*/  IMAD.IADD R18, R29, 0x1, R18 ;  /* 0x000000011d127824 */ /* 0x000fe200078e0212 */
[----:B------:R-:W-:Y:S01]  /*53f0*/  ISETP.GE.AND P0, PT, R17, R4, PT ;  /* 0x000000041100720c */ /* 0x000fe20003f06270 */
[----:B---3--:R-:W-:-:S08]  /*5400*/  FFMA.FTZ R31, R14, R31, R33 ;  /* 0x0000001f0e1f7223 */ /* 0x008fd00000010021 */
[----:B------:R0:W-:Y:S02]  /*5410*/  STL [R34], R31 ;  /* 0x0000001f22007387 */ /* 0x0001e40000100800 */
[----:B0-----:R-:W-:Y:S01]  /*5420*/  IADD3 R34, R34, 0x4, RZ ;  /* 0x0000000422227810 */ /* 0x001fe20007ffe0ff */
[----:B------:R-:W-:Y:S07]  /*5430*/  @!P0 BRA `(.L_x_390) ;  /* 0xffffff1000008947 */ /* 0x000fee000383ffff */
.L_x_389:
[----:B------:R-:W-:Y:S05]  /*5440*/  @P1 BRA `(.L_x_391) ;  /* 0x0000013000001947 */ /* 0x000fea0003800000 */
[----:B------:R-:W-:Y:S01]  /*5450*/  IADD3 R18, R7, R8, RZ ;  /* 0x0000000807127210 */ /* 0x000fe20007ffe0ff */
[----:B------:R-:W-:Y:S01]  /*5460*/  IMAD.MOV.U32 R20, RZ, RZ, R12 ;  /* 0x000000ffff147224 */ /* 0x000fe200078e000c */
[----:B------:R-:W-:-:S08]  /*5470*/  MOV R24, R6 ;  /* 0x0000000600187202 */ /* 0x000fd00000000f00 */
.L_x_392:
[----:B0-----:R-:W-:Y:S01]  /*5480*/  IMAD R17, R18, 0x4, R21 ;  /* 0x0000000412117824 */ /* 0x001fe200078e0215 */
[----:B------:R-:W-:-:S07]  /*5490*/  LEA R19, R20, R21, 0x2 ;  /* 0x0000001514137211 */ /* 0x000fce00078e10ff */
[----:B------:R-:W3:Y:S04]  /*54a0*/  LDL R32, [R17] ;  /* 0x0000000011207983 */ /* 0x000ee80000100800 */
[----:B------:R-:W3:Y:S02]  /*54b0*/  LDL R31, [R19] ;  /* 0x00000000131f7983 */ /* 0x000ee40000100800 */
[----:B---3--:R-:W-:-:S04]  /*54c0*/  FFMA.FTZ R33, R15, R32, R31 ;  /* 0x000000200f217223 */ /* 0x008fc8000001001f */
[----:B------:R-:W-:-:S08]  /*54d0*/  FFMA.FTZ R34, -R14, R33, R32 ;  /* 0x000000210e227223 */ /* 0x000fd00000010120 */
[----:B------:R0:W-:Y:S04]  /*54e0*/  STL [R17], R34 ;  /* 0x0000002211007387 */ /* 0x0001e80000100800 */
[----:B------:R-:W3:Y:S01]  /*54f0*/  LDL R33, [R19] ;  /* 0x0000000013217983 */ /* 0x000ee20000100800 */
[----:B------:R-:W-:Y:S01]  /*5500*/  FFMA.FTZ R31, -R15, R31, R32 ;  /* 0x0000001f0f1f7223 */ /* 0x000fe20000010120 */
[----:B------:R-:W-:Y:S01]  /*5510*/  IADD3 R24, R24, 0x1, RZ ;  /* 0x0000000118187810 */ /* 0x000fe20007ffe0ff */
[C---:B------:R-:W-:Y:S01]  /*5520*/  IMAD.IADD R18, R29.reuse, 0x1, R18 ;  /* 0x000000011d127824 */ /* 0x040fe200078e0212 */
[----:B------:R-:W-:Y:S02]  /*5530*/  IADD3 R20, R29, R20, RZ ;  /* 0x000000141d147210 */ /* 0x000fe40007ffe0ff */
[----:B------:R-:W-:Y:S01]  /*5540*/  ISETP.GE.AND P0, PT, R24, R29, PT ;  /* 0x0000001d1800720c */ /* 0x000fe20003f06270 */
[----:B---3--:R-:W-:-:S08]  /*5550*/  FFMA.FTZ R32, R14, R31, R33 ;  /* 0x0000001f0e207223 */ /* 0x008fd00000010021 */
[----:B------:R0:W-:Y:S03]  /*5560*/  STL [R19], R32 ;  /* 0x0000002013007387 */ /* 0x0001e60000100800 */
[----:B------:R-:W-:Y:S05]  /*5570*/  @!P0 BRA `(.L_x_392) ;  /* 0xffffff0000008947 */ /* 0x000fea000383ffff */
.L_x_391:
[----:B------:R-:W-:Y:S02]  /*5580*/  IMAD.MOV.U32 R24, RZ, RZ, R10 ;  /* 0x000000ffff187224 */ /* 0x000fe400078e000a */
[----:B------:R-:W-:-:S08]  /*5590*/  IMAD R20, R13, UR5, RZ ;  /* 0x000000050d147c24 */ /* 0x000fd0000f8e02ff */
.L_x_393:
        /* <DEDUP_REMOVED lines=8> */
[----:B------:R-:W-:-:S08]  /*5620*/  FFMA.FTZ R17, -R14, R17, R34 ;  /* 0x000000110e117223 */ /* 0x000fd00000010122 */
[----:B------:R0:W-:Y:S04]  /*5630*/  STG.E.SYS [R18], R17 ;  /* 0x0000001112007386 */ /* 0x0001e8000010e900 */
[----:B------:R-:W3:Y:S01]  /*5640*/  LDG.E.SYS R31, [R32] ;  /* 0x00000000201f7381 */ /* 0x000ee200001ee900 */
[----:B------:R-:W-:Y:S01]  /*5650*/  FFMA.FTZ R13, -R15, R13, R34 ;  /* 0x0000000d0f0d7223 */ /* 0x000fe20000010122 */
[----:B------:R-:W-:Y:S02]  /*5660*/  IADD3 R16, R16, 0x1, RZ ;  /* 0x0000000110107810 */ /* 0x000fe40007ffe0ff */
[----:B------:R-:W-:Y:S02]  /*5670*/  IADD3 R20, R20, UR5, RZ ;  /* 0x0000000514147c10 */ /* 0x000fe4000fffe0ff */
[----:B------:R-:W-:-:S02]  /*5680*/  ISETP.GE.AND P0, PT, R16, R29, PT ;  /* 0x0000001d1000720c */ /* 0x000fc40003f06270 */
[----:B------:R-:W-:Y:S01]  /*5690*/  IADD3 R24, R24, UR5, RZ ;  /* 0x0000000518187c10 */ /* 0x000fe2000fffe0ff */
[----:B---3--:R-:W-:-:S08]  /*56a0*/  FFMA.FTZ R13, R14, R13, R31 ;  /* 0x0000000d0e0d7223 */ /* 0x008fd0000001001f */
[----:B------:R0:W-:Y:S01]  /*56b0*/  STG.E.SYS [R32], R13 ;  /* 0x0000000d20007386 */ /* 0x0001e2000010e900 */
[----:B------:R-:W-:Y:S05]  /*56c0*/  @!P0 BRA `(.L_x_393) ;  /* 0xfffffed000008947 */ /* 0x000fea000383ffff */
.L_x_382:
[----:B------:R-:W-:Y:S05]  /*56d0*/  BSYNC B1 ;  /* 0x0000000000017941 */ /* 0x000fea0003800000 */
.L_x_381:
[----:B------:R-:W-:-:S04]  /*56e0*/  IADD3 R8, R8, 0x1, RZ ;  /* 0x0000000108087810 */ /* 0x000fc80007ffe0ff */
[----:B------:R-:W-:-:S12]  /*56f0*/  ISETP.GE.AND P0, PT, R8, R4, PT ;  /* 0x000000040800720c */ /* 0x000fd80003f06270 */
[----:B------:R-:W-:Y:S05]  /*5700*/  @!P0 BRA `(.L_x_394) ;  /* 0xfffff3b000008947 */ /* 0x000fea000383ffff */
.L_x_380:
[----:B------:R-:W-:-:S04]  /*5710*/  IADD3 R4, R4, 0x1, RZ ;  /* 0x0000000104047810 */ /* 0x000fc80007ffe0ff */
[----:B------:R-:W-:-:S12]  /*5720*/  ISETP.GE.AND P0, PT, R4, R29, PT ;  /* 0x0000001d0400720c */ /* 0x000fd80003f06270 */
[----:B------:R-:W-:Y:S05]  /*5730*/  @!P0 BRA `(.L_x_395) ;  /* 0xfffff2d000008947 */ /* 0x000fea000383ffff */
[----:B------:R-:W-:Y:S01]  /*5740*/  IMAD.MOV.U32 R4, RZ, RZ, 0x1 ;  /* 0x00000001ff047424 */ /* 0x000fe200078e00ff */
[----:B------:R-:W-:-:S08]  /*5750*/  MOV R3, RZ ;  /* 0x000000ff00037202 */ /* 0x000fd00000000f00 */
.L_x_400:
        /* <DEDUP_REMOVED lines=10> */
.L_x_398:
        /* <DEDUP_REMOVED lines=12> */
.L_x_397:
        /* <DEDUP_REMOVED lines=10> */
.L_x_399:
[----:B------:R-:W-:-:S12]  /*5960*/  ISETP.LT.OR P0, PT, R5, R4, P0 ;  /* 0x000000040500720c */ /* 0x000fd80000701670 */
[----:B------:R-:W-:Y:S05]  /*5970*/  @!P0 BRA `(.L_x_396) ;  /* 0x0000002000008947 */ /* 0x000fea0003800000 */
[----:B------:R-:W3:Y:S02]  /*5980*/  LDL R6, [R10] ;  /* 0x000000000a067983 */ /* 0x000ee40000100800 */
[----:B---3--:R-:W-:-:S08]  /*5990*/  FADD.FTZ R3, R3, |R6| ;  /* 0x4000000603037221 */ /* 0x008fd00000010000 */
.L_x_396:
[----:B------:R-:W-:-:S04]  /*59a0*/  IADD3 R4, R4, 0x1, RZ ;  /* 0x0000000104047810 */ /* 0x000fc80007ffe0ff */
[----:B------:R-:W-:-:S12]  /*59b0*/  ISETP.GE.AND P0, PT, R4, R29, PT ;  /* 0x0000001d0400720c */ /* 0x000fd80003f06270 */
[----:B------:R-:W-:Y:S05]  /*59c0*/  @!P0 BRA `(.L_x_400) ;  /* 0xfffffd9000008947 */ /* 0x000fea000383ffff */
[----:B------:R-:W-:-:S12]  /*59d0*/  FSETP.GEU.FTZ.AND P0, PT, R3, 1.0000000116860974231e-07, PT ;  /* 0x33d6bf950300780b */ /* 0x000fd80003f1e000 */
[----:B------:R-:W-:Y:S05]  /*59e0*/  @!P0 BRA `(.L_x_337) ;  /* 0x000051e000008947 */ /* 0x000fea0003800000 */
[----:B------:R-:W-:-:S08]  /*59f0*/  IMAD.MOV.U32 R4, RZ, RZ, 0x1 ;  /* 0x00000001ff047424 */ /* 0x000fd000078e00ff */
.L_x_416:
[----:B------:R-:W-:-:S12]  /*5a00*/  ISETP.GE.AND P0, PT, R4, 0x1, PT ;  /* 0x000000010400780c */ /* 0x000fd80003f06270 */
[----:B0-----:R-:W-:Y:S05]  /*5a10*/  @!P0 BRA `(.L_x_401) ;  /* 0x00000cc000008947 */ /* 0x001fea0003800000 */
        /* <DEDUP_REMOVED lines=9> */
.L_x_415:
[----:B------:R-:W-:-:S05]  /*5ab0*/  IADD3 R12, R3, R8, RZ ;  /* 0x00000008030c7210 */ /* 0x000fca0007ffe0ff */
[----:B0-----:R-:W-:-:S08]  /*5ac0*/  IMAD R16, R12, 0x4, R21 ;  /* 0x000000040c107824 */ /* 0x001fd000078e0215 */
[----:B0-----:R-:W3:Y:S01]  /*5ad0*/  LDL R31, [R16] ;  /* 0x00000000101f7983 */ /* 0x001ee20000100800 */
[----:B------:R-:W-:Y:S01]  /*5ae0*/  BSSY B1, `(.L_x_402) ;  /* 0x00000bc000017945 */ /* 0x000fe20003800000 */
[----:B---3--:R-:W-:-:S12]  /*5af0*/  FSETP.NEU.FTZ.AND P0, PT, R31, RZ, PT ;  /* 0x000000ff1f00720b */ /* 0x008fd80003f1d000 */
[----:B------:R-:W-:Y:S05]  /*5b00*/  @!P0 BRA `(.L_x_403) ;  /* 0x00000b9000008947 */ /* 0x000fea0003800000 */
[-C--:B------:R-:W-:Y:S01]  /*5b10*/  IMAD R12, R29, R8.reuse, RZ ;  /* 0x000000081d0c7224 */ /* 0x080fe200078e02ff */
[----:B------:R-:W3:Y:S04]  /*5b20*/  LDL R20, [R10] ;  /* 0x000000000a147983 */ /* 0x000ee80000100800 */
[----:B------:R-:W-:-:S05]  /*5b30*/  IADD3 R14, R12, R8, RZ ;  /* 0x000000080c0e7210 */ /* 0x000fca0007ffe0ff */
[----:B------:R-:W-:-:S08]  /*5b40*/  IMAD R17, R14, 0x4, R21 ;  /* 0x000000040e117824 */ /* 0x000fd000078e0215 */
[----:B------:R-:W3:Y:S01]  /*5b50*/  LDL R13, [R17] ;  /* 0x00000000110d7983 */ /* 0x000ee20000100800 */
[----:B------:R-:W-:Y:S01]  /*5b60*/  BSSY B2, `(.L_x_404) ;  /* 0x0000010000027945 */ /* 0x000fe20003800000 */
[----:B---3--:R-:W-:-:S04]  /*5b70*/  FADD.FTZ R15, -R13, R20 ;  /* 0x000000140d0f7221 */ /* 0x008fc80000010100 */
        /* <DEDUP_REMOVED lines=14> */
.L_x_405:
[----:B------:R-:W-:Y:S05]  /*5c60*/  BSYNC B2 ;  /* 0x0000000000027941 */ /* 0x000fea0003800000 */
.L_x_404:
[----:B------:R-:W-:-:S08]  /*5c70*/  FFMA.FTZ R13, R31, R18, R20 ;  /* 0x000000121f0d7223 */ /* 0x000fd00000010014 */
[----:B------:R0:W-:Y:S04]  /*5c80*/  STL [R10], R13 ;  /* 0x0000000d0a007387 */ /* 0x0001e80000100800 */
[----:B------:R-:W3:Y:S01]  /*5c90*/  LDL R15, [R17] ;  /* 0x00000000110f7983 */ /* 0x000ee20000100800 */
[----:B------:R-:W-:Y:S01]  /*5ca0*/  FFMA.FTZ R19, R18, R18, 1 ;  /* 0x3f80000012137423 */ /* 0x000fe20000010012 */
[----:B------:R-:W-:Y:S02]  /*5cb0*/  ISETP.GE.AND P0, PT, R8, 0x1, PT ;  /* 0x000000010800780c */ /* 0x000fe40003f06270 */
[----:B------:R-:W-:-:S03]  /*5cc0*/  MOV R14, RZ ;  /* 0x000000ff000e7202 */ /* 0x000fc60000000f00 */
[----:B------:R-:W4:Y:S02]  /*5cd0*/  MUFU.RSQ R19, R19 ;  /* 0x0000001300137308 */ /* 0x000f240000001400 */
[----:B----4-:R-:W-:-:S06]  /*5ce0*/  FADD.FTZ R20, R19, 1 ;  /* 0x3f80000013147421 */ /* 0x010fcc0000010000 */
[----:B------:R-:W0:Y:S01]  /*5cf0*/  MUFU.RCP R20, R20 ;  /* 0x0000001400147308 */ /* 0x000e220000001000 */
[-C--:B---3--:R-:W-:Y:S02]  /*5d00*/  FFMA.FTZ R24, -R31, R18.reuse, R15 ;  /* 0x000000121f187223 */ /* 0x088fe4000001010f */
[----:B------:R-:W-:-:S04]  /*5d10*/  FMUL.FTZ R15, R19, R18 ;  /* 0x00000012130f7220 */ /* 0x000fc80000410000 */
[----:B0-----:R-:W-:Y:S02]  /*5d20*/  FMUL.FTZ R13, R15, R20 ;  /* 0x000000140f0d7220 */ /* 0x001fe40000410000 */
[----:B------:R0:W-:Y:S04]  /*5d30*/  STL [R17], R24 ;  /* 0x0000001811007387 */ /* 0x0001e80000100800 */
[----:B------:R0:W-:Y:S01]  /*5d40*/  STL [R16], RZ ;  /* 0x000000ff10007387 */ /* 0x0001e20000100800 */
[----:B------:R-:W-:Y:S05]  /*5d50*/  @!P0 BRA `(.L_x_406) ;  /* 0x0000055000008947 */ /* 0x000fea0003800000 */
[----:B------:R-:W-:Y:S01]  /*5d60*/  ISETP.GT.AND P1, PT, R8, 0x3, PT ;  /* 0x000000030800780c */ /* 0x000fe20003f24270 */
[----:B0-----:R-:W-:Y:S01]  /*5d70*/  IMAD R17, R12, 0x4, R21 ;  /* 0x000000040c117824 */ /* 0x001fe200078e0215 */
[----:B------:R-:W-:Y:S01]  /*5d80*/  PLOP3.LUT P0, PT, PT, PT, PT, 0x80, 0x0 ;  /* 0x000000000000781c */ /* 0x000fe20003f0f070 */
[----:B------:R-:W-:Y:S01]  /*5d90*/  IMAD.MOV.U32 R19, RZ, RZ, RZ ;  /* 0x000000ffff137224 */ /* 0x000fe200078e00ff */
[----:B------:R-:W-:-:S08]  /*5da0*/  MOV R16, R7 ;  /* 0x0000000700107202 */ /* 0x000fd00000000f00 */
[----:B------:R-:W-:Y:S05]  /*5db0*/  @!P1 BRA `(.L_x_407) ;  /* 0x000002b000009947 */ /* 0x000fea0003800000 */
[----:B------:R-:W-:Y:S02]  /*5dc0*/  PLOP3.LUT P0, PT, PT, PT, PT, 0x8, 0x0 ;  /* 0x000000000000781c */ /* 0x000fe40003f0e170 */
[----:B------:R-:W-:-:S10]  /*5dd0*/  IADD3 R34, R8, -0x3, RZ ;  /* 0xfffffffd08227810 */ /* 0x000fd40007ffe0ff */
.L_x_408:
        /* <DEDUP_REMOVED lines=15> */
[----:B------:R-:W-:-:S03]  /*5ed0*/  FFMA.FTZ R18, -R13, R20, R18 ;  /* 0x000000140d127223 */ /* 0x000fc60000010112 */
[----:B------:R-:W0:Y:S01]  /*5ee0*/  LDL R20, [R16+0x8] ;  /* 0x0000080010147983 */ /* 0x000e220000100800 */
[----:B-----5:R-:W-:-:S08]  /*5ef0*/  FFMA.FTZ R33, R15, R18, R33 ;  /* 0x000000120f217223 */ /* 0x020fd00000010021 */
        /* <DEDUP_REMOVED lines=14> */
[----:B-----5:R-:W3:Y:S01]  /*5fe0*/  LDL R33, [R16+0xc] ;  /* 0x00000c0010217983 */ /* 0x020ee20000100800 */
[----:B------:R-:W-:Y:S01]  /*5ff0*/  IADD3 R19, R19, 0x4, RZ ;  /* 0x0000000413137810 */ /* 0x000fe20007ffe0ff */
[----:B------:R-:W-:-:S03]  /*6000*/  FFMA.FTZ R18, -R13, R20, R18 ;  /* 0x000000140d127223 */ /* 0x000fc60000010112 */
[----:B------:R-:W-:Y:S02]  /*6010*/  ISETP.GE.AND P1, PT, R19, R34, PT ;  /* 0x000000221300720c */ /* 0x000fe40003f26270 */
[----:B0-----:R-:W-:Y:S01]  /*6020*/  IADD3 R17, R17, 0x10, RZ ;  /* 0x0000001011117810 */ /* 0x001fe20007ffe0ff */
[----:B---3--:R-:W-:-:S08]  /*6030*/  FFMA.FTZ R33, R15, R18, R33 ;  /* 0x000000120f217223 */ /* 0x008fd00000010021 */
[----:B------:R0:W-:Y:S02]  /*6040*/  STL [R16+0xc], R33 ;  /* 0x00000c2110007387 */ /* 0x0001e40000100800 */
[----:B0-----:R-:W-:Y:S01]  /*6050*/  IADD3 R16, R16, 0x10, RZ ;  /* 0x0000001010107810 */ /* 0x001fe20007ffe0ff */
[----:B------:R-:W-:Y:S07]  /*6060*/  @!P1 BRA `(.L_x_408) ;  /* 0xfffffd7000009947 */ /* 0x000fee000383ffff */
.L_x_407:
        /* <DEDUP_REMOVED lines=17> */
[----:B------:R-:W3:Y:S01]  /*6180*/  LDL R33, [R16+0x4] ;  /* 0x0000040010217983 */ /* 0x000ee20000100800 */
[----:B------:R-:W-:Y:S01]  /*6190*/  FFMA.FTZ R18, -R13, R20, R18 ;  /* 0x000000140d127223 */ /* 0x000fe20000010112 */
[----:B------:R-:W-:Y:S02]  /*61a0*/  PLOP3.LUT P0, PT, PT, PT, PT, 0x8, 0x0 ;  /* 0x000000000000781c */ /* 0x000fe40003f0e170 */
[----:B------:R-:W-:Y:S02]  /*61b0*/  IADD3 R19, R19, 0x2, RZ ;  /* 0x0000000213137810 */ /* 0x000fe40007ffe0ff */
[----:B0-----:R-:W-:Y:S01]  /*61c0*/  IADD3 R17, R17, 0x8, RZ ;  /* 0x0000000811117810 */ /* 0x001fe20007ffe0ff */
[----:B---3--:R-:W-:-:S08]  /*61d0*/  FFMA.FTZ R33, R15, R18, R33 ;  /* 0x000000120f217223 */ /* 0x008fd00000010021 */
[----:B------:R0:W-:Y:S02]  /*61e0*/  STL [R16+0x4], R33 ;  /* 0x0000042110007387 */ /* 0x0001e40000100800 */
[----:B0-----:R-:W-:-:S08]  /*61f0*/  IADD3 R16, R16, 0x8, RZ ;  /* 0x0000000810107810 */ /* 0x001fd00007ffe0ff */
.L_x_409:
        /* <DEDUP_REMOVED lines=11> */
.L_x_406:
[----:B0-----:R-:W-:Y:S02]  /*62b0*/  IADD3 R17, R8, 0x1, RZ ;  /* 0x0000000108117810 */ /* 0x001fe40007ffe0ff */
[----:B------:R-:W-:Y:S02]  /*62c0*/  ISETP.GE.AND P1, PT, R6, R29, PT ;  /* 0x0000001d0600720c */ /* 0x000fe40003f26270 */
[----:B------:R-:W-:-:S12]  /*62d0*/  ISETP.GE.AND P0, PT, R17, R4, PT ;  /* 0x000000041100720c */ /* 0x000fd80003f06270 */
[----:B------:R-:W-:Y:S05]  /*62e0*/  @P0 BRA `(.L_x_410) ;  /* 0x0000012000000947 */ /* 0x000fea0003800000 */
[----:B------:R-:W-:Y:S01]  /*62f0*/  IADD3 R33, R3, R8, RZ ;  /* 0x0000000803217210 */ /* 0x000fe20007ffe0ff */
[----:B------:R-:W-:-:S04]  /*6300*/  IMAD R16, R29, R17, R8 ;  /* 0x000000111d107224 */ /* 0x000fc800078e0208 */
[----:B------:R-:W-:-:S08]  /*6310*/  IMAD R33, R33, 0x4, R0 ;  /* 0x0000000421217824 */ /* 0x000fd000078e0200 */
.L_x_411:
[----:B------:R-:W-:Y:S01]  /*6320*/  IMAD R18, R16, 0x4, R21 ;  /* 0x0000000410127824 */ /* 0x000fe200078e0215 */
[----:B------:R-:W3:Y:S07]  /*6330*/  LDL R19, [R33] ;  /* 0x0000000021137983 */ /* 0x000eee0000100800 */
[----:B------:R-:W3:Y:S02]  /*6340*/  LDL R20, [R18] ;  /* 0x0000000012147983 */ /* 0x000ee40000100800 */
[----:B---3--:R-:W-:-:S04]  /*6350*/  FFMA.FTZ R24, R13, R20, R19 ;  /* 0x000000140d187223 */ /* 0x008fc80000010013 */
[----:B------:R-:W-:-:S08]  /*6360*/  FFMA.FTZ R31, -R15, R24, R20 ;  /* 0x000000180f1f7223 */ /* 0x000fd00000010114 */
[----:B------:R-:W-:Y:S04]  /*6370*/  STL [R18], R31 ;  /* 0x0000001f12007387 */ /* 0x000fe80000100800 */
[----:B------:R-:W3:Y:S01]  /*6380*/  LDL R24, [R33] ;  /* 0x0000000021187983 */ /* 0x000ee20000100800 */
[----:B------:R-:W-:Y:S01]  /*6390*/  IADD3 R17, R17, 0x1, RZ ;  /* 0x0000000111117810 */ /* 0x000fe20007ffe0ff */
[----:B------:R-:W-:Y:S01]  /*63a0*/  FFMA.FTZ R20, -R13, R19, R20 ;  /* 0x000000130d147223 */ /* 0x000fe20000010114 */
[----:B------:R-:W-:Y:S02]  /*63b0*/  IADD3 R16, R29, R16, RZ ;  /* 0x000000101d107210 */ /* 0x000fe40007ffe0ff */
[----:B------:R-:W-:Y:S01]  /*63c0*/  ISETP.GE.AND P0, PT, R17, R4, PT ;  /* 0x000000041100720c */ /* 0x000fe20003f06270 */
[----:B---3--:R-:W-:-:S08]  /*63d0*/  FFMA.FTZ R20, R15, R20, R24 ;  /* 0x000000140f147223 */ /* 0x008fd00000010018 */
[----:B------:R0:W-:Y:S02]  /*63e0*/  STL [R33], R20 ;  /* 0x0000001421007387 */ /* 0x0001e40000100800 */
[----:B0-----:R-:W-:Y:S01]  /*63f0*/  IADD3 R33, R33, 0x4, RZ ;  /* 0x0000000421217810 */ /* 0x001fe20007ffe0ff */
[----:B------:R-:W-:Y:S07]  /*6400*/  @!P0 BRA `(.L_x_411) ;  /* 0xffffff1000008947 */ /* 0x000fee000383ffff */
.L_x_410:
[----:B------:R-:W-:Y:S05]  /*6410*/  @P1 BRA `(.L_x_412) ;  /* 0x0000013000001947 */ /* 0x000fea0003800000 */
[----:B------:R-:W-:Y:S01]  /*6420*/  IMAD.IADD R16, R5, 0x1, R8 ;  /* 0x0000000105107824 */ /* 0x000fe200078e0208 */
[----:B------:R-:W-:Y:S01]  /*6430*/  MOV R18, R11 ;  /* 0x0000000b00127202 */ /* 0x000fe20000000f00 */
[----:B------:R-:W-:-:S08]  /*6440*/  IMAD.MOV.U32 R20, RZ, RZ, R6 ;  /* 0x000000ffff147224 */ /* 0x000fd000078e0006 */
.L_x_413:
[----:B0-----:R-:W-:Y:S01]  /*6450*/  LEA R17, R16, R21, 0x2 ;  /* 0x0000001510117211 */ /* 0x001fe200078e10ff */
[----:B------:R-:W-:-:S07]  /*6460*/  IMAD R19, R18, 0x4, R21 ;  /* 0x0000000412137824 */ /* 0x000fce00078e0215 */
        /* <DEDUP_REMOVED lines=14> */
.L_x_412:
[----:B------:R-:W-:Y:S01]  /*6550*/  MOV R20, R9 ;  /* 0x0000000900147202 */ /* 0x000fe20000000f00 */
[----:B------:R-:W-:-:S08]  /*6560*/  IMAD R12, R12, UR5, RZ ;  /* 0x000000050c0c7c24 */ /* 0x000fd0000f8e02ff */
.L_x_414:
[----:B0-----:R-:W-:Y:S01]  /*6570*/  MOV R19, 0x4 ;  /* 0x0000000400137802 */ /* 0x001fe20000000f00 */
[C---:B------:R-:W-:Y:S02]  /*6580*/  IMAD.IADD R16, R23.reuse, 0x1, R12 ;  /* 0x0000000117107824 */ /* 0x040fe400078e020c */
[----:B------:R-:W-:Y:S02]  /*6590*/  IMAD.IADD R18, R23, 0x1, R20 ;  /* 0x0000000117127824 */ /* 0x000fe400078e0214 */
        /* <DEDUP_REMOVED lines=16> */
.L_x_403:
[----:B------:R-:W-:Y:S05]  /*66a0*/  BSYNC B1 ;  /* 0x0000000000017941 */ /* 0x000fea0003800000 */
.L_x_402:
[----:B------:R-:W-:-:S04]  /*66b0*/  IADD3 R8, R8, 0x1, RZ ;  /* 0x0000000108087810 */ /* 0x000fc80007ffe0ff */
[----:B------:R-:W-:-:S12]  /*66c0*/  ISETP.GE.AND P0, PT, R8, R4, PT ;  /* 0x000000040800720c */ /* 0x000fd80003f06270 */
[----:B------:R-:W-:Y:S05]  /*66d0*/  @!P0 BRA `(.L_x_415) ;  /* 0xfffff3d000008947 */ /* 0x000fea000383ffff */
.L_x_401:
[----:B------:R-:W-:-:S04]  /*66e0*/  IADD3 R4, R4, 0x1, RZ ;  /* 0x0000000104047810 */ /* 0x000fc80007ffe0ff */
[----:B------:R-:W-:-:S12]  /*66f0*/  ISETP.GE.AND P0, PT, R4, R29, PT ;  /* 0x0000001d0400720c */ /* 0x000fd80003f06270 */
[----:B------:R-:W-:Y:S05]  /*6700*/  @!P0 BRA `(.L_x_416) ;  /* 0xfffff2f000008947 */ /* 0x000fea000383ffff */
[----:B------:R-:W-:Y:S01]  /*6710*/  MOV R4, 0x1 ;  /* 0x0000000100047802 */ /* 0x000fe20000000f00 */
[----:B------:R-:W-:-:S08]  /*6720*/  IMAD.MOV.U32 R3, RZ, RZ, RZ ;  /* 0x000000ffff037224 */ /* 0x000fd000078e00ff */
.L_x_421:
        /* <DEDUP_REMOVED lines=10> */
.L_x_419:
        /* <DEDUP_REMOVED lines=12> */
.L_x_418:
        /* <DEDUP_REMOVED lines=10> */
.L_x_420:
[----:B------:R-:W-:-:S12]  /*6930*/  ISETP.LT.OR P0, PT, R5, R4, P0 ;  /* 0x000000040500720c */ /* 0x000fd80000701670 */
[----:B------:R-:W-:Y:S05]  /*6940*/  @!P0 BRA `(.L_x_417) ;  /* 0x0000002000008947 */ /* 0x000fea0003800000 */
[----:B------:R-:W3:Y:S02]  /*6950*/  LDL R6, [R10] ;  /* 0x000000000a067983 */ /* 0x000ee40000100800 */
[----:B---3--:R-:W-:-:S08]  /*6960*/  FADD.FTZ R3, R3, |R6| ;  /* 0x4000000603037221 */ /* 0x008fd00000010000 */
.L_x_417:
[----:B------:R-:W-:-:S04]  /*6970*/  IADD3 R4, R4, 0x1, RZ ;  /* 0x0000000104047810 */ /* 0x000fc80007ffe0ff */
[----:B------:R-:W-:-:S12]  /*6980*/  ISETP.GE.AND P0, PT, R4, R29, PT ;  /* 0x0000001d0400720c */ /* 0x000fd80003f06270 */
[----:B------:R-:W-:Y:S05]  /*6990*/  @!P0 BRA `(.L_x_421) ;  /* 0xfffffd9000008947 */ /* 0x000fea000383ffff */
[----:B------:R-:W-:-:S12]  /*69a0*/  FSETP.GEU.FTZ.AND P0, PT, R3, 1.0000000116860974231e-07, PT ;  /* 0x33d6bf950300780b */ /* 0x000fd80003f1e000 */
[----:B------:R-:W-:Y:S05]  /*69b0*/  @!P0 BRA `(.L_x_337) ;  /* 0x0000421000008947 */ /* 0x000fea0003800000 */
[----:B------:R-:W-:-:S08]  /*69c0*/  MOV R10, 0x1 ;  /* 0x00000001000a7802 */ /* 0x000fd00000000f00 */
.L_x_441:
[----:B------:R-:W-:-:S12]  /*69d0*/  ISETP.GE.AND P0, PT, R10, 0x1, PT ;  /* 0x000000010a00780c */ /* 0x000fd80003f06270 */
[----:B0-----:R-:W-:Y:S05]  /*69e0*/  @!P0 BRA `(.L_x_422) ;  /* 0x00000e2000008947 */ /* 0x001fea0003800000 */
        /* <DEDUP_REMOVED lines=9> */
.L_x_440:
[----:B------:R-:W-:Y:S01]  /*6a80*/  IMAD.IADD R12, R7, 0x1, R6 ;  /* 0x00000001070c7824 */ /* 0x000fe200078e0206 */
[----:B0-----:R-:W3:Y:S04]  /*6a90*/  LDL R19, [R11] ;  /* 0x000000000b137983 */ /* 0x001ee80000100800 */
[----:B------:R-:W-:-:S08]  /*6aa0*/  LEA R16, R12, R21, 0x2 ;  /* 0x000000150c107211 */ /* 0x000fd000078e10ff */
[----:B------:R-:W4:Y:S01]  /*6ab0*/  LDL R24, [R16] ;  /* 0x0000000010187983 */ /* 0x000f220000100800 */
[----:B------:R-:W-:Y:S01]  /*6ac0*/  IMAD R12, R29, R6, RZ ;  /* 0x000000061d0c7224 */ /* 0x000fe200078e02ff */
[----:B------:R-:W-:Y:S01]  /*6ad0*/  BSSY B1, `(.L_x_423) ;  /* 0x00000d0000017945 */ /* 0x000fe20003800000 */
[----:B------:R-:W-:Y:S02]  /*6ae0*/  BSSY B2, `(.L_x_424) ;  /* 0x000000f000027945 */ /* 0x000fe40003800000 */
[----:B------:R-:W-:-:S05]  /*6af0*/  IMAD.IADD R14, R12, 0x1, R6 ;  /* 0x000000010c0e7824 */ /* 0x000fca00078e0206 */
[----:B------:R-:W-:Y:S01]  /*6b00*/  LEA R17, R14, R21, 0x2 ;  /* 0x000000150e117211 */ /* 0x000fe200078e10ff */
[----:B---3--:R-:W-:-:S05]  /*6b10*/  FMUL.FTZ R13, |R19|, 9.9999997171806853657e-10 ;  /* 0x3089705f130d7820 */ /* 0x008fca0000410200 */
[----:B----4-:R-:W-:-:S12]  /*6b20*/  FSETP.GTU.FTZ.AND P0, PT, |R24|, R13, PT ;  /* 0x0000000d1800720b */ /* 0x010fd80003f1c200 */
[----:B------:R-:W-:Y:S05]  /*6b30*/  @P0 BRA `(.L_x_425) ;  /* 0x0000006000000947 */ /* 0x000fea0003800000 */
[----:B------:R-:W3:Y:S02]  /*6b40*/  LDL R13, [R17] ;  /* 0x00000000110d7983 */ /* 0x000ee40000100800 */
[----:B---3--:R-:W-:-:S05]  /*6b50*/  FMUL.FTZ R13, |R13|, 9.9999997171806853657e-10 ;  /* 0x3089705f0d0d7820 */ /* 0x008fca0000410200 */
[----:B------:R-:W-:-:S12]  /*6b60*/  FSETP.GTU.FTZ.AND P0, PT, |R24|, R13, PT ;  /* 0x0000000d1800720b */ /* 0x000fd80003f1c200 */
[----:B------:R0:W-:Y:S01]  /*6b70*/  @!P0 STL [R16], RZ ;  /* 0x000000ff10008387 */ /* 0x0001e20000100800 */
[----:B------:R-:W-:Y:S01]  /*6b80*/  @!P0 BREAK B2 ;  /* 0x0000000000028942 */ /* 0x000fe20003800000 */
[----:B------:R-:W-:Y:S05]  /*6b90*/  @!P0 BRA `(.L_x_426) ;  /* 0x00000c3000008947 */ /* 0x000fea0003800000 */
.L_x_425:
[----:B------:R-:W-:-:S12]  /*6ba0*/  FSETP.NEU.FTZ.AND P0, PT, R24, RZ, PT ;  /* 0x000000ff1800720b */ /* 0x000fd80003f1d000 */
[----:B------:R-:W-:Y:S01]  /*6bb0*/  @!P0 BREAK B2 ;  /* 0x0000000000028942 */ /* 0x000fe20003800000 */
[----:B------:R-:W-:Y:S05]  /*6bc0*/  @!P0 BRA `(.L_x_426) ;  /* 0x00000c0000008947 */ /* 0x000fea0003800000 */
[----:B------:R-:W-:Y:S05]  /*6bd0*/  BSYNC B2 ;  /* 0x0000000000027941 */ /* 0x000fea0003800000 */
.L_x_424:
[----:B------:R-:W3:Y:S01]  /*6be0*/  LDL R13, [R17] ;  /* 0x00000000110d7983 */ /* 0x000ee20000100800 */
[----:B------:R-:W-:Y:S01]  /*6bf0*/  BSSY B2, `(.L_x_427) ;  /* 0x0000010000027945 */ /* 0x000fe20003800000 */
[----:B---3--:R-:W-:-:S04]  /*6c00*/  FADD.FTZ R15, R19, -R13 ;  /* 0x8000000d130f7221 */ /* 0x008fc80000010000 */
[----:B------:R-:W-:-:S05]  /*6c10*/  FMUL.FTZ R13, |R15|, 9.9999997171806853657e-10 ;  /* 0x3089705f0f0d7820 */ /* 0x000fca0000410200 */
[----:B------:R-:W-:-:S12]  /*6c20*/  FSETP.GT.FTZ.AND P0, PT, |R24|, R13, PT ;  /* 0x0000000d1800720b */ /* 0x000fd80003f14200 */
[----:B------:R-:W3:Y:S02]  /*6c30*/  @!P0 MUFU.RCP R18, R15 ;  /* 0x0000000f00128308 */ /* 0x000ee40000001000 */
[----:B---3--:R-:W-:Y:S01]  /*6c40*/  @!P0 FMUL.FTZ R18, R24, R18 ;  /* 0x0000001218128220 */ /* 0x008fe20000410000 */
[----:B------:R-:W-:Y:S07]  /*6c50*/  @!P0 BRA `(.L_x_428) ;  /* 0x0000009000008947 */ /* 0x000fee0003800000 */
[----:B------:R-:W3:Y:S01]  /*6c60*/  MUFU.RCP R14, R24 ;  /* 0x00000018000e7308 */ /* 0x000ee20000001000 */
[----:B------:R-:W-:-:S04]  /*6c70*/  FMUL.FTZ R13, R15, 0.5 ;  /* 0x3f0000000f0d7820 */ /* 0x000fc80000410000 */
[----:B---3--:R-:W-:-:S04]  /*6c80*/  FMUL.FTZ R13, R13, R14 ;  /* 0x0000000e0d0d7220 */ /* 0x008fc80000410000 */
[C---:B------:R-:W-:Y:S01]  /*6c90*/  FFMA.FTZ R14, R13.reuse, R13, 1 ;  /* 0x3f8000000d0e7423 */ /* 0x040fe2000001000d */
[----:B------:R-:W-:-:S05]  /*6ca0*/  FSETP.GEU.FTZ.AND P0, PT, R13, RZ, PT ;  /* 0x000000ff0d00720b */ /* 0x000fca0003f1e000 */
[----:B------:R-:W3:Y:S02]  /*6cb0*/  MUFU.SQRT R14, R14 ;  /* 0x0000000e000e7308 */ /* 0x000ee40000002000 */
[----:B---3--:R-:W-:-:S06]  /*6cc0*/  FADD.FTZ R15, |R13|, R14 ;  /* 0x0000000e0d0f7221 */ /* 0x008fcc0000010200 */
[----:B------:R-:W3:Y:S02]  /*6cd0*/  MUFU.RCP R18, R15 ;  /* 0x0000000f00127308 */ /* 0x000ee40000001000 */
[----:B---3--:R-:W-:-:S08]  /*6ce0*/  @!P0 FADD.FTZ R18, -R18, -RZ ;  /* 0x800000ff12128221 */ /* 0x008fd00000010100 */
.L_x_428:
[----:B------:R-:W-:Y:S05]  /*6cf0*/  BSYNC B2 ;  /* 0x0000000000027941 */ /* 0x000fea0003800000 */
.L_x_427:
[----:B------:R-:W-:-:S08]  /*6d00*/  FFMA.FTZ R14, R24, R18, R19 ;  /* 0x00000012180e7223 */ /* 0x000fd00000010013 */
[----:B------:R3:W-:Y:S04]  /*6d10*/  STL [R11], R14 ;  /* 0x0000000e0b007387 */ /* 0x0007e80000100800 */
[----:B------:R-:W4:Y:S01]  /*6d20*/  LDL R13, [R17] ;  /* 0x00000000110d7983 */ /* 0x000f220000100800 */
[----:B------:R-:W-:Y:S01]  /*6d30*/  FFMA.FTZ R19, R18, R18, 1 ;  /* 0x3f80000012137423 */ /* 0x000fe20000010012 */
[----:B------:R-:W-:Y:S01]  /*6d40*/  ISETP.GE.AND P0, PT, R6, 0x1, PT ;  /* 0x000000010600780c */ /* 0x000fe20003f06270 */
[----:B---3--:R-:W-:-:S04]  /*6d50*/  IMAD.MOV.U32 R14, RZ, RZ, RZ ;  /* 0x000000ffff0e7224 */ /* 0x008fc800078e00ff */
[----:B------:R-:W3:Y:S02]  /*6d60*/  MUFU.RSQ R19, R19 ;  /* 0x0000001300137308 */ /* 0x000ee40000001400 */
[C---:B---3--:R-:W-:Y:S02]  /*6d70*/  FADD.FTZ R20, R19.reuse, 1 ;  /* 0x3f80000013147421 */ /* 0x048fe40000010000 */
[----:B------:R-:W-:-:S04]  /*6d80*/  FMUL.FTZ R15, R19, R18 ;  /* 0x00000012130f7220 */ /* 0x000fc80000410000 */
[----:B------:R-:W3:Y:S01]  /*6d90*/  MUFU.RCP R20, R20 ;  /* 0x0000001400147308 */ /* 0x000ee20000001000 */
[----:B----4-:R-:W-:Y:S02]  /*6da0*/  FFMA.FTZ R24, -R24, R18, R13 ;  /* 0x0000001218187223 */ /* 0x010fe4000001010d */
[----:B---3--:R-:W-:-:S06]  /*6db0*/  FMUL.FTZ R13, R15, R20 ;  /* 0x000000140f0d7220 */ /* 0x008fcc0000410000 */
[----:B------:R3:W-:Y:S04]  /*6dc0*/  STL [R17], R24 ;  /* 0x0000001811007387 */ /* 0x0007e80000100800 */
[----:B------:R3:W-:Y:S01]  /*6dd0*/  STL [R16], RZ ;  /* 0x000000ff10007387 */ /* 0x0007e20000100800 */
[----:B------:R-:W-:Y:S05]  /*6de0*/  @!P0 BRA `(.L_x_429) ;  /* 0x000005b000008947 */ /* 0x000fea0003800000 */
[----:B------:R-:W-:Y:S01]  /*6df0*/  ISETP.GT.AND P1, PT, R6, 0x3, PT ;  /* 0x000000030600780c */ /* 0x000fe20003f24270 */
[----:B---3--:R-:W-:Y:S01]  /*6e00*/  IMAD R17, R12, 0x4, R21 ;  /* 0x000000040c117824 */ /* 0x008fe200078e0215 */
[----:B------:R-:W-:Y:S01]  /*6e10*/  PLOP3.LUT P0, PT, PT, PT, PT, 0x80, 0x0 ;  /* 0x000000000000781c */ /* 0x000fe20003f0f070 */
[----:B0-----:R-:W-:Y:S01]  /*6e20*/  IMAD.MOV.U32 R16, RZ, RZ, R4 ;  /* 0x000000ffff107224 */ /* 0x001fe200078e0004 */
[----:B------:R-:W-:-:S08]  /*6e30*/  MOV R19, RZ ;  /* 0x000000ff00137202 */ /* 0x000fd00000000f00 */
[----:B------:R-:W-:Y:S05]  /*6e40*/  @!P1 BRA `(.L_x_430) ;  /* 0x000002d000009947 */ /* 0x000fea0003800000 */
[----:B------:R-:W-:Y:S01]  /*6e50*/  BSSY B2, `(.L_x_430) ;  /* 0x000002c000027945 */ /* 0x000fe20003800000 */
[----:B------:R-:W-:Y:S02]  /*6e60*/  PLOP3.LUT P0, PT, PT, PT, PT, 0x8, 0x0 ;  /* 0x000000000000781c */ /* 0x000fe40003f0e170 */
[----:B------:R-:W-:-:S10]  /*6e70*/  IADD3 R34, R6, -0x3, RZ ;  /* 0xfffffffd06227810 */ /* 0x000fd40007ffe0ff */
.L_x_431:
        /* <DEDUP_REMOVED lines=41> */
[----:B------:R-:W-:Y:S05]  /*7110*/  BSYNC B2 ;  /* 0x0000000000027941 */ /* 0x000fea0003800000 */
.L_x_430:
[----:B------:R-:W-:Y:S01]  /*7120*/  IADD3 R18, -R19, R6, RZ ;  /* 0x0000000613127210 */ /* 0x000fe20007ffe1ff */
[----:B------:R-:W-:Y:S03]  /*7130*/  BSSY B2, `(.L_x_432) ;  /* 0x0000019000027945 */ /* 0x000fe60003800000 */
        /* <DEDUP_REMOVED lines=24> */
.L_x_433:
[----:B------:R-:W-:Y:S05]  /*72c0*/  BSYNC B2 ;  /* 0x0000000000027941 */ /* 0x000fea0003800000 */
.L_x_432:
[----:B------:R-:W-:Y:S01]  /*72d0*/  ISETP.LT.OR P0, PT, R19, R6, P0 ;  /* 0x000000061300720c */ /* 0x000fe20000701670 */
[----:B------:R-:W-:Y:S11]  /*72e0*/  BSSY B2, `(.L_x_429) ;  /* 0x000000b000027945 */ /* 0x000ff60003800000 */
        /* <DEDUP_REMOVED lines=10> */
.L_x_434:
[----:B------:R-:W-:Y:S05]  /*7390*/  BSYNC B2 ;  /* 0x0000000000027941 */ /* 0x000fea0003800000 */
.L_x_429:
[----:B0--3--:R-:W-:Y:S02]  /*73a0*/  IADD3 R17, R6, 0x1, RZ ;  /* 0x0000000106117810 */ /* 0x009fe40007ffe0ff */
[----:B------:R-:W-:Y:S02]  /*73b0*/  ISETP.GE.AND P1, PT, R8, R29, PT ;  /* 0x0000001d0800720c */ /* 0x000fe40003f26270 */
[----:B------:R-:W-:-:S12]  /*73c0*/  ISETP.GE.AND P0, PT, R17, R10, PT ;  /* 0x0000000a1100720c */ /* 0x000fd80003f06270 */
[----:B------:R-:W-:Y:S05]  /*73d0*/  @P0 BRA `(.L_x_435) ;  /* 0x0000014000000947 */ /* 0x000fea0003800000 */
[--C-:B------:R-:W-:Y:S01]  /*73e0*/  IMAD.IADD R33, R7, 0x1, R6.reuse ;  /* 0x0000000107217824 */ /* 0x100fe200078e0206 */
[----:B------:R-:W-:Y:S01]  /*73f0*/  BSSY B2, `(.L_x_435) ;  /* 0x0000012000027945 */ /* 0x000fe20003800000 */
[----:B------:R-:W-:Y:S02]  /*7400*/  IMAD R16, R29, R17, R6 ;  /* 0x000000111d107224 */ /* 0x000fe400078e0206 */
[----:B------:R-:W-:-:S08]  /*7410*/  IMAD R33, R33, 0x4, R0 ;  /* 0x0000000421217824 */ /* 0x000fd000078e0200 */
.L_x_436:
        /* <DEDUP_REMOVED lines=15> */
[----:B------:R-:W-:Y:S05]  /*7510*/  BSYNC B2 ;  /* 0x0000000000027941 */ /* 0x000fea0003800000 */
.L_x_435:
[----:B------:R-:W-:Y:S05]  /*7520*/  @P1 BRA `(.L_x_437) ;  /* 0x0000015000001947 */ /* 0x000fea0003800000 */
[----:B------:R-:W-:Y:S01]  /*7530*/  BSSY B2, `(.L_x_437) ;  /* 0x0000014000027945 */ /* 0x000fe20003800000 */
[----:B------:R-:W-:Y:S01]  /*7540*/  IADD3 R16, R5, R6, RZ ;  /* 0x0000000605107210 */ /* 0x000fe20007ffe0ff */
[----:B------:R-:W-:Y:S01]  /*7550*/  IMAD.MOV.U32 R18, RZ, RZ, R9 ;  /* 0x000000ffff127224 */ /* 0x000fe200078e0009 */
[----:B------:R-:W-:-:S08]  /*7560*/  MOV R20, R8 ;  /* 0x0000000800147202 */ /* 0x000fd00000000f00 */
.L_x_438:
        /* <DEDUP_REMOVED lines=16> */
[----:B------:R-:W-:Y:S05]  /*7670*/  BSYNC B2 ;  /* 0x0000000000027941 */ /* 0x000fea0003800000 */
.L_x_437:
[----:B------:R-:W-:Y:S02]  /*7680*/  IMAD.MOV.U32 R20, RZ, RZ, R3 ;  /* 0x000000ffff147224 */ /* 0x000fe400078e0003 */
[----:B------:R-:W-:-:S08]  /*7690*/  IMAD R12, R12, UR5, RZ ;  /* 0x000000050c0c7c24 */ /* 0x000fd0000f8e02ff */
.L_x_439:
[C---:B0-----:R-:W-:Y:S01]  /*76a0*/  IADD3 R16, R23.reuse, R12, RZ ;  /* 0x0000000c17107210 */ /* 0x041fe20007ffe0ff */
[----:B0-----:R-:W-:Y:S01]  /*76b0*/  IMAD.MOV.U32 R19, RZ, RZ, 0x4 ;  /* 0x00000004ff137424 */ /* 0x001fe200078e00ff */
[----:B------:R-:W-:-:S03]  /*76c0*/  IADD3 R18, R23, R20, RZ ;  /* 0x0000001417127210 */ /* 0x000fc60007ffe0ff */
        /* <DEDUP_REMOVED lines=16> */
.L_x_426:
[----:B------:R-:W-:Y:S05]  /*77d0*/  BSYNC B1 ;  /* 0x0000000000017941 */ /* 0x000fea0003800000 */
.L_x_423:
[----:B------:R-:W-:-:S04]  /*77e0*/  IADD3 R6, R6, 0x1, RZ ;  /* 0x0000000106067810 */ /* 0x000fc80007ffe0ff */
[----:B------:R-:W-:-:S12]  /*77f0*/  ISETP.GE.AND P0, PT, R6, R10, PT ;  /* 0x0000000a0600720c */ /* 0x000fd80003f06270 */
[----:B------:R-:W-:Y:S05]  /*7800*/  @!P0 BRA `(.L_x_440) ;  /* 0xfffff27000008947 */ /* 0x000fea000383ffff */
.L_x_422:
[----:B------:R-:W-:-:S04]  /*7810*/  IADD3 R10, R10, 0x1, RZ ;  /* 0x000000010a0a7810 */ /* 0x000fc80007ffe0ff */
[----:B------:R-:W-:-:S12]  /*7820*/  ISETP.GE.AND P0, PT, R10, R29, PT ;  /* 0x0000001d0a00720c */ /* 0x000fd80003f06270 */
[----:B------:R-:W-:Y:S05]  /*7830*/  @!P0 BRA `(.L_x_441) ;  /* 0xfffff19000008947 */ /* 0x000fea000383ffff */
[----:B------:R-:W-:Y:S01]  /*7840*/  IMAD.MOV.U32 R4, RZ, RZ, 0x1 ;  /* 0x00000001ff047424 */ /* 0x000fe200078e00ff */
[----:B------:R-:W-:-:S08]  /*7850*/  MOV R3, RZ ;  /* 0x000000ff00037202 */ /* 0x000fd00000000f00 */
.L_x_446:
        /* <DEDUP_REMOVED lines=10> */
.L_x_444:
        /* <DEDUP_REMOVED lines=12> */
.L_x_443:
        /* <DEDUP_REMOVED lines=10> */
.L_x_445:
[----:B------:R-:W-:-:S12]  /*7a60*/  ISETP.LT.OR P0, PT, R5, R4, P0 ;  /* 0x000000040500720c */ /* 0x000fd80000701670 */
[----:B------:R-:W-:Y:S05]  /*7a70*/  @!P0 BRA `(.L_x_442) ;  /* 0x0000002000008947 */ /* 0x000fea0003800000 */
[----:B------:R-:W3:Y:S02]  /*7a80*/  LDL R6, [R10] ;  /* 0x000000000a067983 */ /* 0x000ee40000100800 */
[----:B---3--:R-:W-:-:S08]  /*7a90*/  FADD.FTZ R3, R3, |R6| ;  /* 0x4000000603037221 */ /* 0x008fd00000010000 */
.L_x_442:
[----:B------:R-:W-:-:S04]  /*7aa0*/  IADD3 R4, R4, 0x1, RZ ;  /* 0x0000000104047810 */ /* 0x000fc80007ffe0ff */
[----:B------:R-:W-:-:S12]  /*7ab0*/  ISETP.GE.AND P0, PT, R4, R29, PT ;  /* 0x0000001d0400720c */ /* 0x000fd80003f06270 */
[----:B------:R-:W-:Y:S05]  /*7ac0*/  @!P0 BRA `(.L_x_446) ;  /* 0xfffffd9000008947 */ /* 0x000fea000383ffff */
[----:B------:R-:W-:-:S12]  /*7ad0*/  FSETP.GEU.FTZ.AND P0, PT, R3, 1.0000000116860974231e-07, PT ;  /* 0x33d6bf950300780b */ /* 0x000fd80003f1e000 */
[----:B------:R-:W-:Y:S05]  /*7ae0*/  @!P0 BRA `(.L_x_337) ;  /* 0x000030e000008947 */ /* 0x000fea0003800000 */
[----:B------:R-:W-:-:S08]  /*7af0*/  IMAD.MOV.U32 R10, RZ, RZ, 0x1 ;  /* 0x00000001ff0a7424 */ /* 0x000fd000078e00ff */
.L_x_466:
        /* <DEDUP_REMOVED lines=11> */
.L_x_465:
[----:B------:R-:W-:Y:S01]  /*7bb0*/  IADD3 R12, R7, R6, RZ ;  /* 0x00000006070c7210 */ /* 0x000fe20007ffe0ff */
[----:B0-----:R-:W3:Y:S04]  /*7bc0*/  LDL R19, [R11] ;  /* 0x000000000b137983 */ /* 0x001ee80000100800 */
[----:B------:R-:W-:-:S08]  /*7bd0*/  IMAD R16, R12, 0x4, R21 ;  /* 0x000000040c107824 */ /* 0x000fd000078e0215 */
[----:B------:R-:W4:Y:S01]  /*7be0*/  LDL R24, [R16] ;  /* 0x0000000010187983 */ /* 0x000f220000100800 */
[-C--:B------:R-:W-:Y:S01]  /*7bf0*/  IMAD R12, R29, R6.reuse, RZ ;  /* 0x000000061d0c7224 */ /* 0x080fe200078e02ff */
[----:B------:R-:W-:Y:S01]  /*7c00*/  BSSY B1, `(.L_x_448) ;  /* 0x00000d0000017945 */ /* 0x000fe20003800000 */
[----:B------:R-:W-:Y:S03]  /*7c10*/  BSSY B2, `(.L_x_449) ;  /* 0x000000f000027945 */ /* 0x000fe60003800000 */
[----:B------:R-:W-:-:S05]  /*7c20*/  IADD3 R14, R12, R6, RZ ;  /* 0x000000060c0e7210 */ /* 0x000fca0007ffe0ff */
[----:B------:R-:W-:Y:S02]  /*7c30*/  IMAD R17, R14, 0x4, R21 ;  /* 0x000000040e117824 */ /* 0x000fe400078e0215 */
        /* <DEDUP_REMOVED lines=9> */
.L_x_450:
[----:B------:R-:W-:-:S12]  /*7cd0*/  FSETP.NEU.FTZ.AND P0, PT, R24, RZ, PT ;  /* 0x000000ff1800720b */ /* 0x000fd80003f1d000 */
[----:B------:R-:W-:Y:S01]  /*7ce0*/  @!P0 BREAK B2 ;  /* 0x0000000000028942 */ /* 0x000fe20003800000 */
[----:B------:R-:W-:Y:S05]  /*7cf0*/  @!P0 BRA `(.L_x_451) ;  /* 0x00000c0000008947 */ /* 0x000fea0003800000 */
[----:B------:R-:W-:Y:S05]  /*7d00*/  BSYNC B2 ;  /* 0x0000000000027941 */ /* 0x000fea0003800000 */
.L_x_449:
        /* <DEDUP_REMOVED lines=17> */
.L_x_453:
[----:B------:R-:W-:Y:S05]  /*7e20*/  BSYNC B2 ;  /* 0x0000000000027941 */ /* 0x000fea0003800000 */
.L_x_452:
[----:B------:R-:W-:-:S08]  /*7e30*/  FFMA.FTZ R14, R24, R18, R19 ;  /* 0x00000012180e7223 */ /* 0x000fd00000010013 */
[----:B------:R3:W-:Y:S04]  /*7e40*/  STL [R11], R14 ;  /* 0x0000000e0b007387 */ /* 0x0007e80000100800 */
[----:B------:R-:W4:Y:S01]  /*7e50*/  LDL R13, [R17] ;  /* 0x00000000110d7983 */ /* 0x000f220000100800 */
[----:B------:R-:W-:Y:S01]  /*7e60*/  FFMA.FTZ R19, R18, R18, 1 ;  /* 0x3f80000012137423 */ /* 0x000fe20000010012 */
[----:B------:R-:W-:Y:S02]  /*7e70*/  ISETP.GE.AND P0, PT, R6, 0x1, PT ;  /* 0x000000010600780c */ /* 0x000fe40003f06270 */
[----:B---3--:R-:W-:-:S03]  /*7e80*/  MOV R14, RZ ;  /* 0x000000ff000e7202 */ /* 0x008fc60000000f00 */
        /* <DEDUP_REMOVED lines=12> */
[----:B------:R-:W-:Y:S01]  /*7f50*/  IMAD.MOV.U32 R19, RZ, RZ, RZ ;  /* 0x000000ffff137224 */ /* 0x000fe200078e00ff */
[----:B0-----:R-:W-:-:S08]  /*7f60*/  MOV R16, R4 ;  /* 0x0000000400107202 */ /* 0x001fd00000000f00 */
[----:B------:R-:W-:Y:S05]  /*7f70*/  @!P1 BRA `(.L_x_455) ;  /* 0x000002d000009947 */ /* 0x000fea0003800000 */
[----:B------:R-:W-:Y:S01]  /*7f80*/  BSSY B2, `(.L_x_455) ;  /* 0x000002c000027945 */ /* 0x000fe20003800000 */
[----:B------:R-:W-:Y:S02]  /*7f90*/  PLOP3.LUT P0, PT, PT, PT, PT, 0x8, 0x0 ;  /* 0x000000000000781c */ /* 0x000fe40003f0e170 */
[----:B------:R-:W-:-:S10]  /*7fa0*/  IADD3 R34, R6, -0x3, RZ ;  /* 0xfffffffd06227810 */ /* 0x000fd40007ffe0ff */
.L_x_456:
        /* <DEDUP_REMOVED lines=42> */
.L_x_455:
[----:B------:R-:W-:Y:S01]  /*8250*/  IMAD.IADD R18, R6, 0x1, -R19 ;  /* 0x0000000106127824 */ /* 0x000fe200078e0a13 */
[----:B------:R-:W-:Y:S04]  /*8260*/  BSSY B2, `(.L_x_457) ;  /* 0x0000019000027945 */ /* 0x000fe80003800000 */
        /* <DEDUP_REMOVED lines=24> */
.L_x_458:
[----:B------:R-:W-:Y:S05]  /*83f0*/  BSYNC B2 ;  /* 0x0000000000027941 */ /* 0x000fea0003800000 */
.L_x_457:
        /* <DEDUP_REMOVED lines=12> */
.L_x_459:
[----:B------:R-:W-:Y:S05]  /*84c0*/  BSYNC B2 ;  /* 0x0000000000027941 */ /* 0x000fea0003800000 */
.L_x_454:
[----:B0--3--:R-:W-:Y:S02]  /*84d0*/  IADD3 R17, R6, 0x1, RZ ;  /* 0x0000000106117810 */ /* 0x009fe40007ffe0ff */
[----:B------:R-:W-:Y:S02]  /*84e0*/  ISETP.GE.AND P1, PT, R8, R29, PT ;  /* 0x0000001d0800720c */ /* 0x000fe40003f26270 */
[----:B------:R-:W-:-:S12]  /*84f0*/  ISETP.GE.AND P0, PT, R17, R10, PT ;  /* 0x0000000a1100720c */ /* 0x000fd80003f06270 */
[----:B------:R-:W-:Y:S05]  /*8500*/  @P0 BRA `(.L_x_460) ;  /* 0x0000014000000947 */ /* 0x000fea0003800000 */
[----:B------:R-:W-:Y:S01]  /*8510*/  IADD3 R33, R7, R6, RZ ;  /* 0x0000000607217210 */ /* 0x000fe20007ffe0ff */
[----:B------:R-:W-:Y:S01]  /*8520*/  BSSY B2, `(.L_x_460) ;  /* 0x0000012000027945 */ /* 0x000fe20003800000 */
[----:B------:R-:W-:-:S03]  /*8530*/  IMAD R16, R29, R17, R6 ;  /* 0x000000111d107224 */ /* 0x000fc600078e0206 */
[----:B------:R-:W-:-:S08]  /*8540*/  IMAD R33, R33, 0x4, R0 ;  /* 0x0000000421217824 */ /* 0x000fd000078e0200 */
.L_x_461:
        /* <DEDUP_REMOVED lines=15> */
[----:B------:R-:W-:Y:S05]  /*8640*/  BSYNC B2 ;  /* 0x0000000000027941 */ /* 0x000fea0003800000 */
.L_x_460:
[----:B------:R-:W-:Y:S05]  /*8650*/  @P1 BRA `(.L_x_462) ;  /* 0x0000015000001947 */ /* 0x000fea0003800000 */
[----:B------:R-:W-:Y:S01]  /*8660*/  BSSY B2, `(.L_x_462) ;  /* 0x0000014000027945 */ /* 0x000fe20003800000 */
[----:B------:R-:W-:Y:S01]  /*8670*/  IMAD.IADD R16, R5, 0x1, R6 ;  /* 0x0000000105107824 */ /* 0x000fe200078e0206 */
[----:B------:R-:W-:Y:S01]  /*8680*/  MOV R18, R9 ;  /* 0x0000000900127202 */ /* 0x000fe20000000f00 */
[----:B------:R-:W-:-:S08]  /*8690*/  IMAD.MOV.U32 R20, RZ, RZ, R8 ;  /* 0x000000ffff147224 */ /* 0x000fd000078e0008 */
.L_x_463:
        /* <DEDUP_REMOVED lines=17> */
.L_x_462:
[----:B------:R-:W-:Y:S01]  /*87b0*/  MOV R20, R3 ;  /* 0x0000000300147202 */ /* 0x000fe20000000f00 */
[----:B------:R-:W-:-:S08]  /*87c0*/  IMAD R12, R12, UR5, RZ ;  /* 0x000000050c0c7c24 */ /* 0x000fd0000f8e02ff */
.L_x_464:
        /* <DEDUP_REMOVED lines=19> */
.L_x_451:
[----:B------:R-:W-:Y:S05]  /*8900*/  BSYNC B1 ;  /* 0x0000000000017941 */ /* 0x000fea0003800000 */
.L_x_448:
[----:B------:R-:W-:-:S04]  /*8910*/  IADD3 R6, R6, 0x1, RZ ;  /* 0x0000000106067810 */ /* 0x000fc80007ffe0ff */
[----:B------:R-:W-:-:S12]  /*8920*/  ISETP.GE.AND P0, PT, R6, R10, PT ;  /* 0x0000000a0600720c */ /* 0x000fd80003f06270 */
[----:B------:R-:W-:Y:S05]  /*8930*/  @!P0 BRA `(.L_x_465) ;  /* 0xfffff27000008947 */ /* 0x000fea000383ffff */
.L_x_447:
[----:B------:R-:W-:-:S04]  /*8940*/  IADD3 R10, R10, 0x1, RZ ;  /* 0x000000010a0a7810 */ /* 0x000fc80007ffe0ff */
[----:B------:R-:W-:-:S12]  /*8950*/  ISETP.GE.AND P0, PT, R10, R29, PT ;  /* 0x0000001d0a00720c */ /* 0x000fd80003f06270 */
[----:B------:R-:W-:Y:S05]  /*8960*/  @!P0 BRA `(.L_x_466) ;  /* 0xfffff19000008947 */ /* 0x000fea000383ffff */
[----:B------:R-:W-:Y:S01]  /*8970*/  MOV R4, 0x1 ;  /* 0x0000000100047802 */ /* 0x000fe20000000f00 */
[----:B------:R-:W-:-:S08]  /*8980*/  IMAD.MOV.U32 R3, RZ, RZ, RZ ;  /* 0x000000ffff037224 */ /* 0x000fd000078e00ff */
.L_x_471:
        /* <DEDUP_REMOVED lines=10> */
.L_x_469:
        /* <DEDUP_REMOVED lines=12> */
.L_x_468:
        /* <DEDUP_REMOVED lines=10> */
.L_x_470:
[----:B------:R-:W-:-:S12]  /*8b90*/  ISETP.LT.OR P0, PT, R5, R4, P0 ;  /* 0x000000040500720c */ /* 0x000fd80000701670 */
[----:B------:R-:W-:Y:S05]  /*8ba0*/  @!P0 BRA `(.L_x_467) ;  /* 0x0000002000008947 */ /* 0x000fea0003800000 */
[----:B------:R-:W3:Y:S02]  /*8bb0*/  LDL R6, [R10] ;  /* 0x000000000a067983 */ /* 0x000ee40000100800 */
[----:B---3--:R-:W-:-:S08]  /*8bc0*/  FADD.FTZ R3, R3, |R6| ;  /* 0x4000000603037221 */ /* 0x008fd00000010000 */
.L_x_467:
[----:B------:R-:W-:-:S04]  /*8bd0*/  IADD3 R4, R4, 0x1, RZ ;  /* 0x0000000104047810 */ /* 0x000fc80007ffe0ff */
[----:B------:R-:W-:-:S12]  /*8be0*/  ISETP.GE.AND P0, PT, R4, R29, PT ;  /* 0x0000001d0400720c */ /* 0x000fd80003f06270 */
[----:B------:R-:W-:Y:S05]  /*8bf0*/  @!P0 BRA `(.L_x_471) ;  /* 0xfffffd9000008947 */ /* 0x000fea000383ffff */
[----:B------:R-:W-:-:S12]  /*8c00*/  FSETP.GEU.FTZ.AND P0, PT, R3, 1.0000000116860974231e-07, PT ;  /* 0x33d6bf950300780b */ /* 0x000fd80003f1e000 */
[----:B------:R-:W-:Y:S05]  /*8c10*/  @!P0 BRA `(.L_x_337) ;  /* 0x00001fb000008947 */ /* 0x000fea0003800000 */
[----:B------:R-:W-:-:S08]  /*8c20*/  MOV R10, 0x1 ;  /* 0x00000001000a7802 */ /* 0x000fd00000000f00 */
.L_x_491:
        /* <DEDUP_REMOVED lines=11> */
.L_x_490:
        /* <DEDUP_REMOVED lines=18> */
.L_x_475:
[----:B------:R-:W-:-:S12]  /*8e00*/  FSETP.NEU.FTZ.AND P0, PT, R24, RZ, PT ;  /* 0x000000ff1800720b */ /* 0x000fd80003f1d000 */
[----:B------:R-:W-:Y:S01]  /*8e10*/  @!P0 BREAK B2 ;  /* 0x0000000000028942 */ /* 0x000fe20003800000 */
[----:B------:R-:W-:Y:S05]  /*8e20*/  @!P0 BRA `(.L_x_476) ;  /* 0x00000c0000008947 */ /* 0x000fea0003800000 */
[----:B------:R-:W-:Y:S05]  /*8e30*/  BSYNC B2 ;  /* 0x0000000000027941 */ /* 0x000fea0003800000 */
.L_x_474:
        /* <DEDUP_REMOVED lines=17> */
.L_x_478:
[----:B------:R-:W-:Y:S05]  /*8f50*/  BSYNC B2 ;  /* 0x0000000000027941 */ /* 0x000fea0003800000 */
.L_x_477:
        /* <DEDUP_REMOVED lines=24> */
.L_x_481:
        /* <DEDUP_REMOVED lines=42> */
.L_x_480:
        /* <DEDUP_REMOVED lines=26> */
.L_x_483:
[----:B------:R-:W-:Y:S05]  /*9520*/  BSYNC B2 ;  /* 0x0000000000027941 */ /* 0x000fea0003800000 */
.L_x_482:
        /* <DEDUP_REMOVED lines=12> */
.L_x_484:
[----:B------:R-:W-:Y:S05]  /*95f0*/  BSYNC B2 ;  /* 0x0000000000027941 */ /* 0x000fea0003800000 */
.L_x_479:
        /* <DEDUP_REMOVED lines=8> */
.L_x_486:
        /* <DEDUP_REMOVED lines=16> */
.L_x_485:
[----:B------:R-:W-:Y:S05]  /*9780*/  @P1 BRA `(.L_x_487) ;  /* 0x0000015000001947 */ /* 0x000fea0003800000 */
[----:B------:R-:W-:Y:S01]  /*9790*/  BSSY B2, `(.L_x_487) ;  /* 0x0000014000027945 */ /* 0x000fe20003800000 */
[----:B------:R-:W-:Y:S01]  /*97a0*/  IADD3 R16, R5, R6, RZ ;  /* 0x0000000605107210 */ /* 0x000fe20007ffe0ff */
[----:B------:R-:W-:Y:S01]  /*97b0*/  IMAD.MOV.U32 R18, RZ, RZ, R9 ;  /* 0x000000ffff127224 */ /* 0x000fe200078e0009 */
[----:B------:R-:W-:-:S08]  /*97c0*/  MOV R20, R8 ;  /* 0x0000000800147202 */ /* 0x000fd00000000f00 */
.L_x_488:
        /* <DEDUP_REMOVED lines=17> */
.L_x_487:
[----:B------:R-:W-:Y:S02]  /*98e0*/  IMAD.MOV.U32 R20, RZ, RZ, R3 ;  /* 0x000000ffff147224 */ /* 0x000fe400078e0003 */
[----:B------:R-:W-:-:S08]  /*98f0*/  IMAD R12, R12, UR5, RZ ;  /* 0x000000050c0c7c24 */ /* 0x000fd0000f8e02ff */
.L_x_489:
        /* <DEDUP_REMOVED lines=19> */
.L_x_476:
[----:B------:R-:W-:Y:S05]  /*9a30*/  BSYNC B1 ;  /* 0x0000000000017941 */ /* 0x000fea0003800000 */
.L_x_473:
[----:B------:R-:W-:-:S04]  /*9a40*/  IADD3 R6, R6, 0x1, RZ ;  /* 0x0000000106067810 */ /* 0x000fc80007ffe0ff */
[----:B------:R-:W-:-:S12]  /*9a50*/  ISETP.GE.AND P0, PT, R6, R10, PT ;  /* 0x0000000a0600720c */ /* 0x000fd80003f06270 */
[----:B------:R-:W-:Y:S05]  /*9a60*/  @!P0 BRA `(.L_x_490) ;  /* 0xfffff27000008947 */ /* 0x000fea000383ffff */
.L_x_472:
[----:B------:R-:W-:-:S04]  /*9a70*/  IADD3 R10, R10, 0x1, RZ ;  /* 0x000000010a0a7810 */ /* 0x000fc80007ffe0ff */
[----:B------:R-:W-:-:S12]  /*9a80*/  ISETP.GE.AND P0, PT, R10, R29, PT ;  /* 0x0000001d0a00720c */ /* 0x000fd80003f06270 */
[----:B------:R-:W-:Y:S05]  /*9a90*/  @!P0 BRA `(.L_x_491) ;  /* 0xfffff19000008947 */ /* 0x000fea000383ffff */
[----:B------:R-:W-:Y:S01]  /*9aa0*/  IMAD.MOV.U32 R4, RZ, RZ, 0x1 ;  /* 0x00000001ff047424 */ /* 0x000fe200078e00ff */
[----:B------:R-:W-:-:S08]  /*9ab0*/  MOV R3, RZ ;  /* 0x000000ff00037202 */ /* 0x000fd00000000f00 */
.L_x_496:
        /* <DEDUP_REMOVED lines=10> */
.L_x_494:
        /* <DEDUP_REMOVED lines=12> */
.L_x_493:
        /* <DEDUP_REMOVED lines=10> */
.L_x_495:
[----:B------:R-:W-:-:S12]  /*9cc0*/  ISETP.LT.OR P0, PT, R5, R4, P0 ;  /* 0x000000040500720c */ /* 0x000fd80000701670 */
[----:B------:R-:W-:Y:S05]  /*9cd0*/  @!P0 BRA `(.L_x_492) ;  /* 0x0000002000008947 */ /* 0x000fea0003800000 */
[----:B------:R-:W3:Y:S02]  /*9ce0*/  LDL R6, [R10] ;  /* 0x000000000a067983 */ /* 0x000ee40000100800 */
[----:B---3--:R-:W-:-:S08]  /*9cf0*/  FADD.FTZ R3, R3, |R6| ;  /* 0x4000000603037221 */ /* 0x008fd00000010000 */
.L_x_492:
[----:B------:R-:W-:-:S04]  /*9d00*/  IADD3 R4, R4, 0x1, RZ ;  /* 0x0000000104047810 */ /* 0x000fc80007ffe0ff */
[----:B------:R-:W-:-:S12]  /*9d10*/  ISETP.GE.AND P0, PT, R4, R29, PT ;  /* 0x0000001d0400720c */ /* 0x000fd80003f06270 */
[----:B------:R-:W-:Y:S05]  /*9d20*/  @!P0 BRA `(.L_x_496) ;  /* 0xfffffd9000008947 */ /* 0x000fea000383ffff */
[----:B------:R-:W-:-:S12]  /*9d30*/  FSETP.GEU.FTZ.AND P0, PT, R3, 1.0000000116860974231e-07, PT ;  /* 0x33d6bf950300780b */ /* 0x000fd80003f1e000 */
[----:B------:R-:W-:Y:S05]  /*9d40*/  @!P0 BRA `(.L_x_337) ;  /* 0x00000e8000008947 */ /* 0x000fea0003800000 */
[----:B------:R-:W-:-:S08]  /*9d50*/  IMAD.MOV.U32 R10, RZ, RZ, 0x1 ;  /* 0x00000001ff0a7424 */ /* 0x000fd000078e00ff */
.L_x_516:
[----:B------:R-:W-:-:S12]  /*9d60*/  ISETP.GE.AND P0, PT, R10, 0x1, PT ;  /* 0x000000010a00780c */ /* 0x000fd80003f06270 */
[----:B0-----:R-:W-:Y:S05]  /*9d70*/  @!P0 BRA `(.L_x_497) ;  /* 0x00000e2000008947 */ /* 0x001fea0003800000 */
[-C--:B------:R-:W-:Y:S01]  /*9d80*/  IMAD R7, R29, R10.reuse, RZ ;  /* 0x0000000a1d077224 */ /* 0x080fe200078e02ff */
[----:B------:R-:W-:Y:S02]  /*9d90*/  IADD3 R8, R10, 0x1, RZ ;  /* 0x000000010a087810 */ /* 0x000fe40007ffe0ff */
[----:B------:R-:W-:Y:S01]  /*9da0*/  MOV R6, RZ ;  /* 0x000000ff00067202 */ /* 0x000fe20000000f00 */
[C-C-:B------:R-:W-:Y:S01]  /*9db0*/  IMAD R4, R7.reuse, 0x4, R21.reuse ;  /* 0x0000000407047824 */ /* 0x140fe200078e0215 */
[----:B------:R-:W-:Y:S01]  /*9dc0*/  IADD3 R12, R7, R10, RZ ;  /* 0x0000000a070c7210 */ /* 0x000fe20007ffe0ff */
[----:B------:R-:W-:Y:S02]  /*9dd0*/  IMAD R5, R29, R8, RZ ;  /* 0x000000081d057224 */ /* 0x000fe400078e02ff */
[----:B------:R-:W-:Y:S02]  /*9de0*/  IMAD R3, R7, UR5, RZ ;  /* 0x0000000507037c24 */ /* 0x000fe4000f8e02ff */
[----:B------:R-:W-:Y:S01]  /*9df0*/  IMAD R11, R12, 0x4, R21 ;  /* 0x000000040c0b7824 */ /* 0x000fe200078e0215 */
[----:B------:R-:W-:-:S08]  /*9e00*/  IADD3 R9, R5, R10, RZ ;  /* 0x0000000a05097210 */ /* 0x000fd00007ffe0ff */
.L_x_515:
[----:B------:R-:W-:Y:S01]  /*9e10*/  IADD3 R12, R7, R6, RZ ;  /* 0x00000006070c7210 */ /* 0x000fe20007ffe0ff */
[----:B0-----:R-:W3:Y:S04]  /*9e20*/  LDL R19, [R11] ;  /* 0x000000000b137983 */ /* 0x001ee80000100800 */
[----:B------:R-:W-:-:S08]  /*9e30*/  IMAD R16, R12, 0x4, R21 ;  /* 0x000000040c107824 */ /* 0x000fd000078e0215 */
[----:B------:R-:W4:Y:S01]  /*9e40*/  LDL R24, [R16] ;  /* 0x0000000010187983 */ /* 0x000f220000100800 */
[-C--:B------:R-:W-:Y:S01]  /*9e50*/  IMAD R12, R29, R6.reuse, RZ ;  /* 0x000000061d0c7224 */ /* 0x080fe200078e02ff */
[----:B------:R-:W-:Y:S01]  /*9e60*/  BSSY B1, `(.L_x_498) ;  /* 0x00000d0000017945 */ /* 0x000fe20003800000 */
[----:B------:R-:W-:Y:S03]  /*9e70*/  BSSY B2, `(.L_x_499) ;  /* 0x000000f000027945 */ /* 0x000fe60003800000 */
[----:B------:R-:W-:-:S04]  /*9e80*/  IADD3 R14, R12, R6, RZ ;  /* 0x000000060c0e7210 */ /* 0x000fc80007ffe0ff */
        /* <DEDUP_REMOVED lines=10> */
.L_x_500:
[----:B------:R-:W-:-:S12]  /*9f30*/  FSETP.NEU.FTZ.AND P0, PT, R24, RZ, PT ;  /* 0x000000ff1800720b */ /* 0x000fd80003f1d000 */
[----:B------:R-:W-:Y:S01]  /*9f40*/  @!P0 BREAK B2 ;  /* 0x0000000000028942 */ /* 0x000fe20003800000 */
[----:B------:R-:W-:Y:S05]  /*9f50*/  @!P0 BRA `(.L_x_501) ;  /* 0x00000c0000008947 */ /* 0x000fea0003800000 */
[----:B------:R-:W-:Y:S05]  /*9f60*/  BSYNC B2 ;  /* 0x0000000000027941 */ /* 0x000fea0003800000 */
.L_x_499:
        /* <DEDUP_REMOVED lines=17> */
.L_x_503:
[----:B------:R-:W-:Y:S05]  /*a080*/  BSYNC B2 ;  /* 0x0000000000027941 */ /* 0x000fea0003800000 */
.L_x_502:
        /* <DEDUP_REMOVED lines=17> */
[----:B------:R-:W-:Y:S02]  /*a1a0*/  PLOP3.LUT P0, PT, PT, PT, PT, 0x80, 0x0 ;  /* 0x000000000000781c */ /* 0x000fe40003f0f070 */
[----:B------:R-:W-:Y:S02]  /*a1b0*/  MOV R19, RZ ;  /* 0x000000ff00137202 */ /* 0x000fe40000000f00 */
[----:B0-----:R-:W-:-:S06]  /*a1c0*/  MOV R16, R4 ;  /* 0x0000000400107202 */ /* 0x001fcc0000000f00 */
[----:B------:R-:W-:Y:S05]  /*a1d0*/  @!P1 BRA `(.L_x_505) ;  /* 0x000002d000009947 */ /* 0x000fea0003800000 */
[----:B------:R-:W-:Y:S01]  /*a1e0*/  BSSY B2, `(.L_x_505) ;  /* 0x000002c000027945 */ /* 0x000fe20003800000 */
[----:B------:R-:W-:Y:S02]  /*a1f0*/  PLOP3.LUT P0, PT, PT, PT, PT, 0x8, 0x0 ;  /* 0x000000000000781c */ /* 0x000fe40003f0e170 */
[----:B------:R-:W-:-:S10]  /*a200*/  IADD3 R34, R6, -0x3, RZ ;  /* 0xfffffffd06227810 */ /* 0x000fd40007ffe0ff */
.L_x_506:
        /* <DEDUP_REMOVED lines=42> */
.L_x_505:
        /* <DEDUP_REMOVED lines=26> */
.L_x_508:
[----:B------:R-:W-:Y:S05]  /*a650*/  BSYNC B2 ;  /* 0x0000000000027941 */ /* 0x000fea0003800000 */
.L_x_507:
        /* <DEDUP_REMOVED lines=12> */
.L_x_509:
[----:B------:R-:W-:Y:S05]  /*a720*/  BSYNC B2 ;  /* 0x0000000000027941 */ /* 0x000fea0003800000 */
.L_x_504:
        /* <DEDUP_REMOVED lines=8> */
.L_x_511:
        /* <DEDUP_REMOVED lines=16> */
.L_x_510:
[----:B------:R-:W-:Y:S05]  /*a8b0*/  @P1 BRA `(.L_x_512) ;  /* 0x0000015000001947 */ /* 0x000fea0003800000 */
[----:B------:R-:W-:Y:S01]  /*a8c0*/  BSSY B2, `(.L_x_512) ;  /* 0x0000014000027945 */ /* 0x000fe20003800000 */
[----:B------:R-:W-:Y:S01]  /*a8d0*/  IADD3 R16, R5, R6, RZ ;  /* 0x0000000605107210 */ /* 0x000fe20007ffe0ff */
[----:B------:R-:W-:Y:S01]  /*a8e0*/  IMAD.MOV.U32 R20, RZ, RZ, R8 ;  /* 0x000000ffff147224 */ /* 0x000fe200078e0008 */
[----:B------:R-:W-:-:S08]  /*a8f0*/  MOV R18, R9 ;  /* 0x0000000900127202 */ /* 0x000fd00000000f00 */
.L_x_513:
[-C--:B0-----:R-:W-:Y:S02]  /*a900*/  LEA R17, R16, R21.reuse, 0x2 ;  /* 0x0000001510117211 */ /* 0x081fe400078e10ff */
[----:B------:R-:W-:-:S06]  /*a910*/  LEA R19, R18, R21, 0x2 ;  /* 0x0000001512137211 */ /* 0x000fcc00078e10ff */
        /* <DEDUP_REMOVED lines=15> */
.L_x_512:
[----:B------:R-:W-:Y:S01]  /*aa10*/  MOV R20, R3 ;  /* 0x0000000300147202 */ /* 0x000fe20000000f00 */
[----:B------:R-:W-:-:S08]  /*aa20*/  IMAD R12, R12, UR5, RZ ;  /* 0x000000050c0c7c24 */ /* 0x000fd0000f8e02ff */
.L_x_514:
[----:B0-----:R-:W-:Y:S01]  /*aa30*/  MOV R19, 0x4 ;  /* 0x0000000400137802 */ /* 0x001fe20000000f00 */
[C---:B------:R-:W-:Y:S01]  /*aa40*/  IMAD.IADD R16, R23.reuse, 0x1, R12 ;  /* 0x0000000117107824 */ /* 0x040fe200078e020c */
        /* <DEDUP_REMOVED lines=17> */
.L_x_501:
[----:B------:R-:W-:Y:S05]  /*ab60*/  BSYNC B1 ;  /* 0x0000000000017941 */ /* 0x000fea0003800000 */
.L_x_498:
[----:B------:R-:W-:-:S04]  /*ab70*/  IADD3 R6, R6, 0x1, RZ ;  /* 0x0000000106067810 */ /* 0x000fc80007ffe0ff */
[----:B------:R-:W-:-:S12]  /*ab80*/  ISETP.GE.AND P0, PT, R6, R10, PT ;  /* 0x0000000a0600720c */ /* 0x000fd80003f06270 */
[----:B------:R-:W-:Y:S05]  /*ab90*/  @!P0 BRA `(.L_x_515) ;  /* 0xfffff27000008947 */ /* 0x000fea000383ffff */
.L_x_497:
[----:B------:R-:W-:-:S04]  /*aba0*/  IADD3 R10, R10, 0x1, RZ ;  /* 0x000000010a0a7810 */ /* 0x000fc80007ffe0ff */
[----:B------:R-:W-:-:S12]  /*abb0*/  ISETP.GE.AND P0, PT, R10, R29, PT ;  /* 0x0000001d0a00720c */ /* 0x000fd80003f06270 */
[----:B------:R-:W-:Y:S05]  /*abc0*/  @!P0 BRA `(.L_x_516) ;  /* 0xfffff19000008947 */ /* 0x000fea000383ffff */
.L_x_337:
[----:B------:R-:W-:Y:S05]  /*abd0*/  BSYNC B0 ;  /* 0x0000000000007941 */ /* 0x000fea0003800000 */
.L_x_336:
[----:B------:R-:W-:-:S04]  /*abe0*/  IADD3 R0, R29, -0x1, RZ ;  /* 0xffffffff1d007810 */ /* 0x000fc80007ffe0ff */
[----:B------:R-:W-:-:S12]  /*abf0*/  ISETP.GE.AND P0, PT, R0, 0x1, PT ;  /* 0x000000010000780c */ /* 0x000fd80003f06270 */
[----:B------:R-:W-:Y:S05]  /*ac00*/  @!P0 BRA `(.L_x_517) ;  /* 0x0000064000008947 */ /* 0x000fea0003800000 */
[----:B0-----:R-:W-:Y:S01]  /*ac10*/  IADD3 R3, R29, 0x1, RZ ;  /* 0x000000011d037810 */ /* 0x001fe20007ffe0ff */
[----:B------:R-:W-:-:S08]  /*ac20*/  IMAD.MOV.U32 R4, RZ, RZ, RZ ;  /* 0x000000ffff047224 */ /* 0x000fd000078e00ff */
.L_x_525:
[----:B------:R-:W-:-:S05]  /*ac30*/  IMAD R15, R29, R4, RZ ;  /* 0x000000041d0f7224 */ /* 0x000fca00078e02ff */
[----:B0-----:R-:W-:-:S04]  /*ac40*/  IADD3 R6, R15, R4, RZ ;  /* 0x000000040f067210 */ /* 0x001fc80007ffe0ff */
[----:B------:R-:W-:-:S08]  /*ac50*/  LEA R6, R6, R21, 0x2 ;  /* 0x0000001506067211 */ /* 0x000fd000078e10ff */
[----:B------:R-:W3:Y:S01]  /*ac60*/  LDL R17, [R6] ;  /* 0x0000000006117983 */ /* 0x000ee20000100800 */
[----:B------:R-:W-:Y:S01]  /*ac70*/  ISETP.GE.AND P0, PT, R4, R29, PT ;  /* 0x0000001d0400720c */ /* 0x000fe20003f06270 */
[----:B------:R-:W-:Y:S01]  /*ac80*/  IMAD.MOV.U32 R5, RZ, RZ, R4 ;  /* 0x000000ffff057224 */ /* 0x000fe200078e0004 */
[----:B---3--:R-:W-:-:S10]  /*ac90*/  MOV R7, R17 ;  /* 0x0000001100077202 */ /* 0x008fd40000000f00 */
[----:B--2---:R-:W-:Y:S05]  /*aca0*/  @P0 BRA `(.L_x_518) ;  /* 0x000003d000000947 */ /* 0x004fea0003800000 */
[-C--:B------:R-:W-:Y:S01]  /*acb0*/  IADD3 R5, R29, -R4.reuse, RZ ;  /* 0x800000041d057210 */ /* 0x080fe20007ffe0ff */
[-C--:B------:R-:W-:Y:S01]  /*acc0*/  IMAD R8, R3, R4.reuse, RZ ;  /* 0x0000000403087224 */ /* 0x080fe200078e02ff */
[----:B------:R-:W-:Y:S01]  /*acd0*/  PLOP3.LUT P0, PT, PT, PT, PT, 0x80, 0x0 ;  /* 0x000000000000781c */ /* 0x000fe20003f0f070 */
[----:B------:R-:W-:Y:S01]  /*ace0*/  IMAD.MOV.U32 R10, RZ, RZ, R4 ;  /* 0x000000ffff0a7224 */ /* 0x000fe200078e0004 */
[----:B------:R-:W-:Y:S02]  /*acf0*/  ISETP.GT.AND P1, PT, R5, 0x3, PT ;  /* 0x000000030500780c */ /* 0x000fe40003f24270 */
[----:B------:R-:W-:Y:S02]  /*ad00*/  MOV R5, R4 ;  /* 0x0000000400057202 */ /* 0x000fe40000000f00 */
[----:B------:R-:W-:-:S08]  /*ad10*/  MOV R7, R17 ;  /* 0x0000001100077202 */ /* 0x000fd00000000f00 */
[----:B------:R-:W-:Y:S05]  /*ad20*/  @!P1 BRA `(.L_x_519) ;  /* 0x000001d000009947 */ /* 0x000fea0003800000 */
[----:B------:R-:W-:Y:S02]  /*ad30*/  PLOP3.LUT P0, PT, PT, PT, PT, 0x8, 0x0 ;  /* 0x000000000000781c */ /* 0x000fe40003f0e170 */
[----:B------:R-:W-:-:S10]  /*ad40*/  IADD3 R19, R29, -0x3, RZ ;  /* 0xfffffffd1d137810 */ /* 0x000fd40007ffe0ff */
.L_x_520:
[----:B------:R-:W-:Y:S01]  /*ad50*/  IMAD R9, R8, 0x4, R21 ;  /* 0x0000000408097824 */ /* 0x000fe200078e0215 */
[----:B------:R-:W-:-:S04]  /*ad60*/  IADD3 R12, R3, R8, RZ ;  /* 0x00000008030c7210 */ /* 0x000fc80007ffe0ff */
[----:B------:R-:W-:-:S03]  /*ad70*/  LEA R11, R12, R21, 0x2 ;  /* 0x000000150c0b7211 */ /* 0x000fc600078e10ff */
[----:B------:R-:W3:Y:S01]  /*ad80*/  LDL R8, [R9] ;  /* 0x0000000009087983 */ /* 0x000ee20000100800 */
[----:B------:R-:W-:-:S04]  /*ad90*/  IMAD.IADD R12, R3, 0x1, R12 ;  /* 0x00000001030c7824 */ /* 0x000fc800078e020c */
[----:B------:R-:W4:Y:S01]  /*ada0*/  LDL R11, [R11] ;  /* 0x000000000b0b7983 */ /* 0x000f220000100800 */
[----:B------:R-:W-:Y:S02]  /*adb0*/  LEA R13, R12, R21, 0x2 ;  /* 0x000000150c0d7211 */ /* 0x000fe400078e10ff */
[----:B------:R-:W-:-:S05]  /*adc0*/  IADD3 R12, R3, R12, RZ ;  /* 0x0000000c030c7210 */ /* 0x000fca0007ffe0ff */
[----:B------:R-:W-:Y:S01]  /*add0*/  IMAD R14, R12, 0x4, R21 ;  /* 0x000000040c0e7824 */ /* 0x000fe200078e0215 */
[----:B------:R-:W5:Y:S07]  /*ade0*/  LDL R13, [R13] ;  /* 0x000000000d0d7983 */ /* 0x000f6e0000100800 */
[----:B--2---:R-:W2:Y:S01]  /*adf0*/  LDL R14, [R14] ;  /* 0x000000000e0e7983 */ /* 0x004ea20000100800 */
[----:B---3--:R-:W-:-:S04]  /*ae00*/  FSETP.GE.FTZ.AND P1, PT, R8, R7, PT ;  /* 0x000000070800720b */ /* 0x008fc80003f36000 */
[----:B------:R-:W-:-:S04]  /*ae10*/  FSEL R8, R7, R8, !P1 ;  /* 0x0000000807087208 */ /* 0x000fc80004800000 */
[----:B----4-:R-:W-:-:S04]  /*ae20*/  FSETP.GE.FTZ.AND P2, PT, R11, R8, PT ;  /* 0x000000080b00720b */ /* 0x010fc80003f56000 */
[----:B------:R-:W-:-:S04]  /*ae30*/  FSEL R8, R8, R11, !P2 ;  /* 0x0000000b08087208 */ /* 0x000fc80005000000 */
[----:B-----5:R-:W-:-:S04]  /*ae40*/  FSETP.GE.FTZ.AND P3, PT, R13, R8, PT ;  /* 0x000000080d00720b */ /* 0x020fc80003f76000 */
[----:B------:R-:W-:Y:S02]  /*ae50*/  FSEL R7, R8, R13, !P3 ;  /* 0x0000000d08077208 */ /* 0x000fe40005800000 */
[----:B------:R-:W-:Y:S02]  /*ae60*/  SEL R5, R5, R10, !P1 ;  /* 0x0000000a05057207 */ /* 0x000fe40004800000 */
[----:B--2---:R-:W-:Y:S02]  /*ae70*/  FSETP.GE.FTZ.AND P1, PT, R14, R7, PT ;  /* 0x000000070e00720b */ /* 0x004fe40003f36000 */
[----:B------:R-:W-:-:S04]  /*ae80*/  @P2 IADD3 R5, R10, 0x1, RZ ;  /* 0x000000010a052810 */ /* 0x000fc80007ffe0ff */
[----:B------:R-:W-:-:S06]  /*ae90*/  @P3 IADD3 R5, R10, 0x2, RZ ;  /* 0x000000020a053810 */ /* 0x000fcc0007ffe0ff */
[C---:B------:R-:W-:Y:S02]  /*aea0*/  @P1 IADD3 R5, R10.reuse, 0x3, RZ ;  /* 0x000000030a051810 */ /* 0x040fe40007ffe0ff */
[----:B------:R-:W-:-:S04]  /*aeb0*/  IADD3 R10, R10, 0x4, RZ ;  /* 0x000000040a0a7810 */ /* 0x000fc80007ffe0ff */
[----:B------:R-:W-:Y:S02]  /*aec0*/  ISETP.GE.AND P2, PT, R10, R19, PT ;  /* 0x000000130a00720c */ /* 0x000fe40003f46270 */
[----:B------:R-:W-:Y:S02]  /*aed0*/  IADD3 R8, R3, R12, RZ ;  /* 0x0000000c03087210 */ /* 0x000fe40007ffe0ff */
[----:B------:R-:W-:-:S08]  /*aee0*/  FSEL R7, R7, R14, !P1 ;  /* 0x0000000e07077208 */ /* 0x000fd00004800000 */
[----:B------:R-:W-:Y:S05]  /*aef0*/  @!P2 BRA `(.L_x_520) ;  /* 0xfffffe500000a947 */ /* 0x000fea000383ffff */
.L_x_519:
[----:B------:R-:W-:-:S04]  /*af00*/  IADD3 R9, R29, -R10, RZ ;  /* 0x8000000a1d097210 */ /* 0x000fc80007ffe0ff */
[----:B------:R-:W-:-:S12]  /*af10*/  ISETP.GT.AND P1, PT, R9, 0x1, PT ;  /* 0x000000010900780c */ /* 0x000fd80003f24270 */
[----:B------:R-:W-:Y:S05]  /*af20*/  @!P1 BRA `(.L_x_521) ;  /* 0x000000e000009947 */ /* 0x000fea0003800000 */
[----:B------:R-:W-:Y:S01]  /*af30*/  IMAD R9, R8, 0x4, R21 ;  /* 0x0000000408097824 */ /* 0x000fe200078e0215 */
[----:B------:R-:W-:-:S04]  /*af40*/  IADD3 R12, R3, R8, RZ ;  /* 0x00000008030c7210 */ /* 0x000fc80007ffe0ff */
[----:B------:R-:W-:-:S03]  /*af50*/  LEA R11, R12, R21, 0x2 ;  /* 0x000000150c0b7211 */ /* 0x000fc600078e10ff */
[----:B------:R-:W3:Y:S05]  /*af60*/  LDL R8, [R9] ;  /* 0x0000000009087983 */ /* 0x000eea0000100800 */
[----:B------:R-:W4:Y:S01]  /*af70*/  LDL R14, [R11] ;  /* 0x000000000b0e7983 */ /* 0x000f220000100800 */
[----:B---3--:R-:W-:-:S04]  /*af80*/  FSETP.GE.FTZ.AND P0, PT, R8, R7, PT ;  /* 0x000000070800720b */ /* 0x008fc80003f16000 */
[----:B------:R-:W-:Y:S01]  /*af90*/  FSEL R7, R7, R8, !P0 ;  /* 0x0000000807077208 */ /* 0x000fe20004000000 */
[----:B------:R-:W-:Y:S01]  /*afa0*/  IMAD.IADD R8, R3, 0x1, R12 ;  /* 0x0000000103087824 */ /* 0x000fe200078e020c */
[----:B------:R-:W-:Y:S02]  /*afb0*/  SEL R5, R5, R10, !P0 ;  /* 0x0000000a05057207 */ /* 0x000fe40004000000 */
[----:B----4-:R-:W-:Y:S02]  /*afc0*/  FSETP.GE.FTZ.AND P1, PT, R14, R7, PT ;  /* 0x000000070e00720b */ /* 0x010fe40003f36000 */
[----:B------:R-:W-:Y:S02]  /*afd0*/  PLOP3.LUT P0, PT, PT, PT, PT, 0x8, 0x0 ;  /* 0x000000000000781c */ /* 0x000fe40003f0e170 */
[----:B------:R-:W-:-:S08]  /*afe0*/  FSEL R7, R7, R14, !P1 ;  /* 0x0000000e07077208 */ /* 0x000fd00004800000 */
[C---:B------:R-:W-:Y:S02]  /*aff0*/  @P1 IADD3 R5, R10.reuse, 0x1, RZ ;  /* 0x000000010a051810 */ /* 0x040fe40007ffe0ff */
[----:B------:R-:W-:-:S08]  /*b000*/  IADD3 R10, R10, 0x2, RZ ;  /* 0x000000020a0a7810 */ /* 0x000fd00007ffe0ff */
.L_x_521:
[----:B------:R-:W-:-:S12]  /*b010*/  ISETP.LT.OR P0, PT, R10, R29, P0 ;  /* 0x0000001d0a00720c */ /* 0x000fd80000701670 */
[----:B------:R-:W-:Y:S05]  /*b020*/  @!P0 BRA `(.L_x_518) ;  /* 0x0000005000008947 */ /* 0x000fea0003800000 */
[----:B------:R-:W-:-:S08]  /*b030*/  LEA R8, R8, R21, 0x2 ;  /* 0x0000001508087211 */ /* 0x000fd000078e10ff */
[----:B------:R-:W3:Y:S02]  /*b040*/  LDL R8, [R8] ;  /* 0x0000000008087983 */ /* 0x000ee40000100800 */
[----:B---3--:R-:W-:-:S04]  /*b050*/  FSETP.GE.FTZ.AND P0, PT, R8, R7, PT ;  /* 0x000000070800720b */ /* 0x008fc80003f16000 */
[----:B------:R-:W-:Y:S02]  /*b060*/  FSEL R7, R7, R8, !P0 ;  /* 0x0000000807077208 */ /* 0x000fe40004000000 */
[----:B------:R-:W-:-:S08]  /*b070*/  SEL R5, R5, R10, !P0 ;  /* 0x0000000a05057207 */ /* 0x000fd00004000000 */
.L_x_518:
[----:B------:R-:W-:Y:S01]  /*b080*/  ISETP.NE.AND P0, PT, R5, R4, PT ;  /* 0x000000040500720c */ /* 0x000fe20003f05270 */
[----:B------:R-:W-:Y:S11]  /*b090*/  BSSY B0, `(.L_x_522) ;  /* 0x0000018000007945 */ /* 0x000ff60003800000 */
[----:B------:R-:W-:Y:S05]  /*b0a0*/  @!P0 BRA `(.L_x_523) ;  /* 0x0000016000008947 */ /* 0x000fea0003800000 */
[----:B------:R-:W-:Y:S01]  /*b0b0*/  IMAD R8, R29, R5, RZ ;  /* 0x000000051d087224 */ /* 0x000fe200078e02ff */
[----:B------:R-:W-:Y:S01]  /*b0c0*/  MOV R16, RZ ;  /* 0x000000ff00107202 */ /* 0x000fe20000000f00 */
[----:B------:R-:W-:-:S02]  /*b0d0*/  IMAD R12, R15, UR5, RZ ;  /* 0x000000050f0c7c24 */ /* 0x000fc4000f8e02ff */
[C---:B------:R-:W-:Y:S01]  /*b0e0*/  IMAD R14, R8.reuse, UR5, RZ ;  /* 0x00000005080e7c24 */ /* 0x040fe2000f8e02ff */
[----:B------:R-:W-:-:S05]  /*b0f0*/  IADD3 R10, R8, R5, RZ ;  /* 0x00000005080a7210 */ /* 0x000fca0007ffe0ff */
[----:B------:R-:W-:-:S08]  /*b100*/  IMAD R10, R10, 0x4, R21 ;  /* 0x000000040a0a7824 */ /* 0x000fd000078e0215 */
[----:B------:R0:W-:Y:S04]  /*b110*/  STL [R10], R17 ;  /* 0x000000110a007387 */ /* 0x0001e80000100800 */
[----:B------:R0:W-:Y:S02]  /*b120*/  STL [R6], R7 ;  /* 0x0000000706007387 */ /* 0x0001e40000100800 */
.L_x_524:
[----:B0-----:R-:W-:Y:S01]  /*b130*/  MOV R7, 0x4 ;  /* 0x0000000400077802 */ /* 0x001fe20000000f00 */
[C---:B------:R-:W-:Y:S01]  /*b140*/  IMAD.IADD R8, R23.reuse, 0x1, R14 ;  /* 0x0000000117087824 */ /* 0x040fe200078e020e */
[----:B------:R-:W-:-:S03]  /*b150*/  IADD3 R6, R23, R12, RZ ;  /* 0x0000000c17067210 */ /* 0x000fc60007ffe0ff */
[-C--:B------:R-:W-:Y:S02]  /*b160*/  IMAD.WIDE R8, R8, R7.reuse, c[0x0][0x170] ;  /* 0x00005c0008087625 */ /* 0x080fe400078e0207 */
[----:B------:R-:W-:-:S08]  /*b170*/  IMAD.WIDE R6, R6, R7, c[0x0][0x170] ;  /* 0x00005c0006067625 */ /* 0x000fd000078e0207 */
[----:B------:R-:W3:Y:S04]  /*b180*/  LDG.E.SYS R11, [R8] ;  /* 0x00000000080b7381 */ /* 0x000ee800001ee900 */
[----:B------:R-:W4:Y:S01]  /*b190*/  LDG.E.SYS R5, [R6] ;  /* 0x0000000006057381 */ /* 0x000f2200001ee900 */
[----:B------:R-:W-:Y:S02]  /*b1a0*/  IADD3 R16, R16, 0x1, RZ ;  /* 0x0000000110107810 */ /* 0x000fe40007ffe0ff */
[----:B------:R-:W-:Y:S02]  /*b1b0*/  IADD3 R12, R12, UR5, RZ ;  /* 0x000000050c0c7c10 */ /* 0x000fe4000fffe0ff */
[----:B------:R-:W-:Y:S02]  /*b1c0*/  ISETP.GE.AND P0, PT, R16, R29, PT ;  /* 0x0000001d1000720c */ /* 0x000fe40003f06270 */
[----:B------:R-:W-:Y:S01]  /*b1d0*/  IADD3 R14, R14, UR5, RZ ;  /* 0x000000050e0e7c10 */ /* 0x000fe2000fffe0ff */
[----:B---3--:R0:W-:Y:S04]  /*b1e0*/  STG.E.SYS [R6], R11 ;  /* 0x0000000b06007386 */ /* 0x0081e8000010e900 */
[----:B----4-:R0:W-:Y:S05]  /*b1f0*/  STG.E.SYS [R8], R5 ;  /* 0x0000000508007386 */ /* 0x0101ea000010e900 */
[----:B------:R-:W-:Y:S05]  /*b200*/  @!P0 BRA `(.L_x_524) ;  /* 0xffffff2000008947 */ /* 0x000fea000383ffff */
.L_x_523:
[----:B------:R-:W-:Y:S05]  /*b210*/  BSYNC B0 ;  /* 0x0000000000007941 */ /* 0x000fea0003800000 */
.L_x_522:
[----:B------:R-:W-:-:S04]  /*b220*/  IADD3 R4, R4, 0x1, RZ ;  /* 0x0000000104047810 */ /* 0x000fc80007ffe0ff */
[----:B------:R-:W-:-:S12]  /*b230*/  ISETP.GE.AND P0, PT, R4, R0, PT ;  /* 0x000000000400720c */ /* 0x000fd80003f06270 */
[----:B------:R-:W-:Y:S05]  /*b240*/  @!P0 BRA `(.L_x_525) ;  /* 0xfffff9e000008947 */ /* 0x000fea000383ffff */
.L_x_517:
[----:B------:R-:W-:Y:S01]  /*b250*/  MOV R4, 0x4 ;  /* 0x0000000400047802 */ /* 0x000fe20000000f00 */
[----:B------:R-:W-:Y:S01]  /*b260*/  IMAD.IADD R26, R26, 0x1, -R27 ;  /* 0x000000011a1a7824 */ /* 0x000fe200078e0a1b */
[----:B------:R-:W-:Y:S01]  /*b270*/  IADD3 R25, -R28, R25, RZ ;  /* 0x000000191c197210 */ /* 0x000fe20007ffe1ff */
[----:B------:R-:W-:Y:S01]  /*b280*/  BSSY B0, `(.L_x_526) ;  /* 0x0000062000007945 */ /* 0x000fe20003800000 */
[----:B------:R-:W-:Y:S01]  /*b290*/  FSETP.LEU.FTZ.AND P0, PT, RZ, c[0x0][0x1a4], PT ;  /* 0x00006900ff007a0b */ /* 0x000fe20003f1b000 */
[----:B0-----:R-:W-:Y:S02]  /*b2a0*/  IMAD.WIDE R4, R23, R4, c[0x0][0x178] ;  /* 0x00005e0017047625 */ /* 0x001fe400078e0204 */
[----:B------:R-:W-:-:S04]  /*b2b0*/  IMAD R25, R25, R26, RZ ;  /* 0x0000001a19197224 */ /* 0x000fc800078e02ff */
[----:B------:R-:W-:-:S04]  /*b2c0*/  IMAD R0, R25, R30, RZ ;  /* 0x0000001e19007224 */ /* 0x000fc800078e02ff */
[----:B------:R0:W-:Y:S01]  /*b2d0*/  STG.E.SYS [R4], RZ ;  /* 0x000000ff04007386 */ /* 0x0001e2000010e900 */
[----:B------:R-:W-:-:S05]  /*b2e0*/  IMAD.HI R0, R0, 0x55555556, RZ ;  /* 0x5555555600007827 */ /* 0x000fca00078e02ff */
[----:B------:R-:W-:-:S04]  /*b2f0*/  LEA.HI R0, R0, R0, RZ, 0x1 ;  /* 0x0000000000007211 */ /* 0x000fc800078f08ff */
[----:B------:R-:W-:Y:S01]  /*b300*/  IMNMX R0, R29, R0, PT ;  /* 0x000000001d007217 */ /* 0x000fe20003800200 */
[----:B------:R-:W-:Y:S07]  /*b310*/  @!P0 BRA `(.L_x_527) ;  /* 0x0000017000008947 */ /* 0x000fee0003800000 */
[----:B0-----:R-:W-:Y:S01]  /*b320*/  ISETP.GE.AND P0, PT, R0, 0x1, PT ;  /* 0x000000010000780c */ /* 0x001fe20003f06270 */
[----:B------:R-:W-:Y:S11]  /*b330*/  BSSY B1, `(.L_x_528) ;  /* 0x0000014000017945 */ /* 0x000ff60003800000 */
[----:B------:R-:W-:Y:S05]  /*b340*/  @!P0 BRA `(.L_x_529) ;  /* 0x0000012000008947 */ /* 0x000fea0003800000 */
[----:B------:R-:W-:Y:S01]  /*b350*/  MOV R3, RZ ;  /* 0x000000ff00037202 */ /* 0x000fe20000000f00 */
[----:B------:R-:W-:-:S08]  /*b360*/  IMAD.MOV.U32 R6, RZ, RZ, RZ ;  /* 0x000000ffff067224 */ /* 0x000fd000078e00ff */
.L_x_532:
[----:B------:R-:W-:Y:S01]  /*b370*/  ISETP.GE.AND P0, PT, R6, 0x2, PT ;  /* 0x000000020600780c */ /* 0x000fe20003f06270 */
[----:B------:R-:W-:Y:S11]  /*b380*/  BSSY B2, `(.L_x_530) ;  /* 0x0000009000027945 */ /* 0x000ff60003800000 */
[----:B0-----:R-:W-:Y:S05]  /*b390*/  @!P0 BRA `(.L_x_531) ;  /* 0x0000007000008947 */ /* 0x001fea0003800000 */
[----:B------:R-:W-:-:S05]  /*b3a0*/  IMAD R8, R29, R6, R6 ;  /* 0x000000061d087224 */ /* 0x000fca00078e0206 */
[----:B------:R-:W-:-:S08]  /*b3b0*/  LEA R8, R8, R21, 0x2 ;  /* 0x0000001508087211 */ /* 0x000fd000078e10ff */
[----:B------:R-:W3:Y:S02]  /*b3c0*/  LDL R8, [R8] ;  /* 0x0000000008087983 */ /* 0x000ee40000100800 */
[----:B---3--:R-:W0:Y:S02]  /*b3d0*/  MUFU.SQRT R7, R8 ;  /* 0x0000000800077308 */ /* 0x008e240000002000 */
[----:B0-----:R-:W-:-:S12]  /*b3e0*/  FSETP.GEU.FTZ.AND P0, PT, R7, c[0x0][0x1a4], PT ;  /* 0x0000690007007a0b */ /* 0x001fd80003f1e000 */
[----:B------:R-:W-:Y:S01]  /*b3f0*/  @!P0 BREAK B2 ;  /* 0x0000000000028942 */ /* 0x000fe20003800000 */
[----:B------:R-:W-:Y:S05]  /*b400*/  @!P0 BRA `(.L_x_529) ;  /* 0x0000006000008947 */ /* 0x000fea0003800000 */
.L_x_531:
[----:B------:R-:W-:Y:S05]  /*b410*/  BSYNC B2 ;  /* 0x0000000000027941 */ /* 0x000fea0003800000 */
.L_x_530:
[----:B------:R-:W-:Y:S02]  /*b420*/  IADD3 R3, R3, 0x1, RZ ;  /* 0x0000000103037810 */ /* 0x000fe40007ffe0ff */
[----:B------:R-:W-:-:S04]  /*b430*/  IADD3 R6, R6, 0x1, RZ ;  /* 0x0000000106067810 */ /* 0x000fc80007ffe0ff */
[----:B------:R-:W-:Y:S02]  /*b440*/  ISETP.GE.AND P0, PT, R6, R0, PT ;  /* 0x000000000600720c */ /* 0x000fe40003f06270 */
[----:B------:R0:W-:Y:S10]  /*b450*/  STG.E.SYS [R4], R3 ;  /* 0x0000000304007386 */ /* 0x0001f4000010e900 */
[----:B------:R-:W-:Y:S05]  /*b460*/  @!P0 BRA `(.L_x_532) ;  /* 0xffffff0000008947 */ /* 0x000fea000383ffff */
.L_x_529:
[----:B------:R-:W-:Y:S05]  /*b470*/  BSYNC B1 ;  /* 0x0000000000017941 */ /* 0x000fea0003800000 */
.L_x_528:
[----:B------:R-:W-:Y:S05]  /*b480*/  BRA `(.L_x_533) ;  /* 0x0000041000007947 */ /* 0x000fea0003800000 */
.L_x_527:
[----:B0-----:R-:W-:Y:S01]  /*b490*/  ISETP.GT.AND P1, PT, R29, 0x3, PT ;  /* 0x000000031d00780c */ /* 0x001fe20003f24270 */
[----:B------:R-:W-:Y:S01]  /*b4a0*/  IMAD.MOV.U32 R6, RZ, RZ, RZ ;  /* 0x000000ffff067224 */ /* 0x000fe200078e00ff */
[----:B------:R-:W-:-:S02]  /*b4b0*/  PLOP3.LUT P0, PT, PT, PT, PT, 0x80, 0x0 ;  /* 0x000000000000781c */ /* 0x000fc40003f0f070 */
[----:B------:R-:W-:Y:S02]  /*b4c0*/  IADD3 R13, R29, 0x1, RZ ;  /* 0x000000011d0d7810 */ /* 0x000fe40007ffe0ff */
[----:B------:R-:W-:Y:S02]  /*b4d0*/  MOV R3, RZ ;  /* 0x000000ff00037202 */ /* 0x000fe40000000f00 */
[----:B------:R-:W-:-:S04]  /*b4e0*/  MOV R8, RZ ;  /* 0x000000ff00087202 */ /* 0x000fc80000000f00 */
[----:B------:R-:W-:Y:S05]  /*b4f0*/  @!P1 BRA `(.L_x_534) ;  /* 0x0000015000009947 */ /* 0x000fea0003800000 */
[----:B------:R-:W-:Y:S02]  /*b500*/  PLOP3.LUT P0, PT, PT, PT, PT, 0x8, 0x0 ;  /* 0x000000000000781c */ /* 0x000fe40003f0e170 */
[----:B------:R-:W-:-:S10]  /*b510*/  IADD3 R15, R29, -0x3, RZ ;  /* 0xfffffffd1d0f7810 */ /* 0x000fd40007ffe0ff */
.L_x_535:
[----:B------:R-:W-:Y:S01]  /*b520*/  IADD3 R10, R13, R6, RZ ;  /* 0x000000060d0a7210 */ /* 0x000fe20007ffe0ff */
[----:B------:R-:W-:-:S03]  /*b530*/  IMAD R6, R6, 0x4, R21 ;  /* 0x0000000406067824 */ /* 0x000fc600078e0215 */
[----:B------:R-:W-:Y:S02]  /*b540*/  LEA R7, R10, R21, 0x2 ;  /* 0x000000150a077211 */ /* 0x000fe400078e10ff */
[----:B------:R-:W-:-:S03]  /*b550*/  IADD3 R10, R13, R10, RZ ;  /* 0x0000000a0d0a7210 */ /* 0x000fc60007ffe0ff */
[----:B------:R-:W3:Y:S01]  /*b560*/  LDL R6, [R6] ;  /* 0x0000000006067983 */ /* 0x000ee20000100800 */
[----:B------:R-:W-:Y:S01]  /*b570*/  IADD3 R14, R13, R10, RZ ;  /* 0x0000000a0d0e7210 */ /* 0x000fe20007ffe0ff */
[----:B------:R-:W-:-:S03]  /*b580*/  IMAD R9, R10, 0x4, R21 ;  /* 0x000000040a097824 */ /* 0x000fc600078e0215 */
[----:B------:R-:W4:Y:S01]  /*b590*/  LDL R10, [R7] ;  /* 0x00000000070a7983 */ /* 0x000f220000100800 */
[----:B------:R-:W-:-:S04]  /*b5a0*/  LEA R11, R14, R21, 0x2 ;  /* 0x000000150e0b7211 */ /* 0x000fc800078e10ff */
[----:B------:R-:W5:Y:S04]  /*b5b0*/  LDL R12, [R9] ;  /* 0x00000000090c7983 */ /* 0x000f680000100800 */
[----:B--2---:R-:W2:Y:S01]  /*b5c0*/  LDL R16, [R11] ;  /* 0x000000000b107983 */ /* 0x004ea20000100800 */
[----:B------:R-:W-:-:S04]  /*b5d0*/  IADD3 R8, R8, 0x4, RZ ;  /* 0x0000000408087810 */ /* 0x000fc80007ffe0ff */
[----:B------:R-:W-:Y:S01]  /*b5e0*/  ISETP.GE.AND P1, PT, R8, R15, PT ;  /* 0x0000000f0800720c */ /* 0x000fe20003f26270 */
[----:B---3--:R-:W-:Y:S02]  /*b5f0*/  FADD.FTZ R3, R6, R3 ;  /* 0x0000000306037221 */ /* 0x008fe40000010000 */
[----:B------:R-:W-:Y:S02]  /*b600*/  IMAD.IADD R6, R13, 0x1, R14 ;  /* 0x000000010d067824 */ /* 0x000fe400078e020e */
[----:B----4-:R-:W-:-:S04]  /*b610*/  FADD.FTZ R3, R3, R10 ;  /* 0x0000000a03037221 */ /* 0x010fc80000010000 */
[----:B-----5:R-:W-:-:S04]  /*b620*/  FADD.FTZ R3, R3, R12 ;  /* 0x0000000c03037221 */ /* 0x020fc80000010000 */
[----:B--2---:R-:W-:Y:S01]  /*b630*/  FADD.FTZ R3, R3, R16 ;  /* 0x0000001003037221 */ /* 0x004fe20000010000 */
[----:B------:R-:W-:Y:S07]  /*b640*/  @!P1 BRA `(.L_x_535) ;  /* 0xfffffed000009947 */ /* 0x000fee000383ffff */
.L_x_534:
[----:B------:R-:W-:Y:S02]  /*b650*/  IADD3 R7, R29, -R8, RZ ;  /* 0x800000081d077210 */ /* 0x000fe40007ffe0ff */
[----:B------:R-:W-:Y:S02]  /*b660*/  MOV R11, c[0x0][0x1a4] ;  /* 0x00006900000b7a02 */ /* 0x000fe40000000f00 */
[----:B------:R-:W-:-:S12]  /*b670*/  ISETP.GT.AND P1, PT, R7, 0x1, PT ;  /* 0x000000010700780c */ /* 0x000fd80003f24270 */
[----:B------:R-:W-:Y:S05]  /*b680*/  @!P1 BRA `(.L_x_536) ;  /* 0x000000a000009947 */ /* 0x000fea0003800000 */
[----:B------:R-:W-:Y:S01]  /*b690*/  IMAD.IADD R10, R13, 0x1, R6 ;  /* 0x000000010d0a7824 */ /* 0x000fe200078e0206 */
[----:B------:R-:W-:-:S04]  /*b6a0*/  LEA R7, R6, R21, 0x2 ;  /* 0x0000001506077211 */ /* 0x000fc800078e10ff */
[----:B------:R-:W-:-:S04]  /*b6b0*/  LEA R9, R10, R21, 0x2 ;  /* 0x000000150a097211 */ /* 0x000fc800078e10ff */
[----:B------:R-:W3:Y:S04]  /*b6c0*/  LDL R6, [R7] ;  /* 0x0000000007067983 */ /* 0x000ee80000100800 */
[----:B------:R-:W4:Y:S01]  /*b6d0*/  LDL R12, [R9] ;  /* 0x00000000090c7983 */ /* 0x000f220000100800 */
[----:B------:R-:W-:Y:S02]  /*b6e0*/  PLOP3.LUT P0, PT, PT, PT, PT, 0x8, 0x0 ;  /* 0x000000000000781c */ /* 0x000fe40003f0e170 */
[----:B------:R-:W-:Y:S01]  /*b6f0*/  IADD3 R8, R8, 0x2, RZ ;  /* 0x0000000208087810 */ /* 0x000fe20007ffe0ff */
[----:B---3--:R-:W-:Y:S02]  /*b700*/  FADD.FTZ R3, R3, R6 ;  /* 0x0000000603037221 */ /* 0x008fe40000010000 */
[----:B------:R-:W-:-:S02]  /*b710*/  IMAD.IADD R6, R13, 0x1, R10 ;  /* 0x000000010d067824 */ /* 0x000fc400078e020a */
[----:B----4-:R-:W-:-:S08]  /*b720*/  FADD.FTZ R3, R3, R12 ;  /* 0x0000000c03037221 */ /* 0x010fd00000010000 */
.L_x_536:
[----:B------:R-:W-:Y:S01]  /*b730*/  ISETP.LT.OR P0, PT, R8, R29, P0 ;  /* 0x0000001d0800720c */ /* 0x000fe20000701670 */
[----:B------:R-:W-:Y:S01]  /*b740*/  FADD.FTZ R8, R11, 1 ;  /* 0x3f8000000b087421 */ /* 0x000fe20000010000 */
[----:B------:R-:W-:-:S10]  /*b750*/  ISETP.GE.AND P1, PT, R0, 0x1, PT ;  /* 0x000000010000780c */ /* 0x000fd40003f26270 */
[----:B------:R-:W-:Y:S05]  /*b760*/  @!P0 BRA `(.L_x_537) ;  /* 0x0000003000008947 */ /* 0x000fea0003800000 */
[----:B------:R-:W-:-:S08]  /*b770*/  LEA R6, R6, R21, 0x2 ;  /* 0x0000001506067211 */ /* 0x000fd000078e10ff */
[----:B------:R-:W3:Y:S02]  /*b780*/  LDL R6, [R6] ;  /* 0x0000000006067983 */ /* 0x000ee40000100800 */
[----:B---3--:R-:W-:-:S08]  /*b790*/  FADD.FTZ R3, R3, R6 ;  /* 0x0000000603037221 */ /* 0x008fd00000010000 */
.L_x_537:
[----:B------:R-:W-:Y:S01]  /*b7a0*/  FMUL.FTZ R10, R8, R3 ;  /* 0x00000003080a7220 */ /* 0x000fe20000410000 */
[----:B------:R-:W-:Y:S07]  /*b7b0*/  @!P1 BRA `(.L_x_533) ;  /* 0x000000e000009947 */ /* 0x000fee0003800000 */
[----:B------:R-:W-:Y:S01]  /*b7c0*/  MOV R3, RZ ;  /* 0x000000ff00037202 */ /* 0x000fe20000000f00 */
[----:B------:R-:W-:-:S08]  /*b7d0*/  CS2R R6, SRZ ;  /* 0x0000000000067805 */ /* 0x000fd0000001ff00 */
.L_x_538:
[----:B------:R-:W-:Y:S02]  /*b7e0*/  FSETP.GE.FTZ.AND P0, PT, R3, R10, PT ;  /* 0x0000000a0300720b */ /* 0x000fe40003f16000 */
[----:B------:R-:W-:-:S12]  /*b7f0*/  ISETP.GT.AND P1, PT, R6, 0x1, PT ;  /* 0x000000010600780c */ /* 0x000fd80003f24270 */
[----:B------:R-:W-:Y:S05]  /*b800*/  @P0 BRA P1, `(.L_x_533) ;  /* 0x0000009000000947 */ /* 0x000fea0000800000 */
[----:B------:R-:W-:-:S04]  /*b810*/  IMAD R8, R29, R6, R6 ;  /* 0x000000061d087224 */ /* 0x000fc800078e0206 */
[----:B------:R-:W-:-:S08]  /*b820*/  IMAD R8, R8, 0x4, R21 ;  /* 0x0000000408087824 */ /* 0x000fd000078e0215 */
[----:B------:R-:W3:Y:S01]  /*b830*/  LDL R8, [R8] ;  /* 0x0000000008087983 */ /* 0x000ee20000100800 */
[----:B------:R-:W-:Y:S02]  /*b840*/  IADD3 R7, R7, 0x1, RZ ;  /* 0x0000000107077810 */ /* 0x000fe40007ffe0ff */
[----:B------:R-:W-:-:S04]  /*b850*/  IADD3 R6, R6, 0x1, RZ ;  /* 0x0000000106067810 */ /* 0x000fc80007ffe0ff */
[----:B------:R-:W-:Y:S02]  /*b860*/  ISETP.GE.AND P0, PT, R6, R0, PT ;  /* 0x000000000600720c */ /* 0x000fe40003f06270 */
[----:B------:R0:W-:Y:S01]  /*b870*/  STG.E.SYS [R4], R7 ;  /* 0x0000000704007386 */ /* 0x0001e2000010e900 */
[----:B---3--:R-:W-:-:S09]  /*b880*/  FADD.FTZ R3, R8, R3 ;  /* 0x0000000308037221 */ /* 0x008fd20000010000 */
[----:B0-----:R-:W-:Y:S05]  /*b890*/  @!P0 BRA `(.L_x_538) ;  /* 0xffffff4000008947 */ /* 0x001fea000383ffff */
.L_x_533:
[----:B------:R-:W-:Y:S05]  /*b8a0*/  BSYNC B0 ;  /* 0x0000000000007941 */ /* 0x000fea0003800000 */
.L_x_526:
[----:B------:R-:W-:-:S08]  /*b8b0*/  MOV R0, RZ ;  /* 0x000000ff00007202 */ /* 0x000fd00000000f00 */
.L_x_541:
[----:B------:R-:W-:-:S12]  /*b8c0*/  ISETP.GE.AND P0, PT, R0, 0x1, PT ;  /* 0x000000010000780c */ /* 0x000fd80003f06270 */
[----:B0-----:R-:W-:Y:S05]  /*b8d0*/  @!P0 BRA `(.L_x_539) ;  /* 0x0000011000008947 */ /* 0x001fea0003800000 */
[----:B------:R-:W-:Y:S01]  /*b8e0*/  IMAD R10, R0, UR5, RZ ;  /* 0x00000005000a7c24 */ /* 0x000fe2000f8e02ff */
[----:B0-----:R-:W-:-:S03]  /*b8f0*/  MOV R3, RZ ;  /* 0x000000ff00037202 */ /* 0x001fc60000000f00 */
[----:B------:R-:W-:-:S08]  /*b900*/  IMAD R12, R29, R10, RZ ;  /* 0x0000000a1d0c7224 */ /* 0x000fd000078e02ff */
.L_x_540:
[C---:B0-----:R-:W-:Y:S01]  /*b910*/  IADD3 R8, R23.reuse, R10, RZ ;  /* 0x0000000a17087210 */ /* 0x041fe20007ffe0ff */
[----:B------:R-:W-:Y:S01]  /*b920*/  IMAD.MOV.U32 R7, RZ, RZ, 0x4 ;  /* 0x00000004ff077424 */ /* 0x000fe200078e00ff */
[----:B------:R-:W-:-:S03]  /*b930*/  IADD3 R6, R23, R12, RZ ;  /* 0x0000000c17067210 */ /* 0x000fc60007ffe0ff */
[-C--:B------:R-:W-:Y:S02]  /*b940*/  IMAD.WIDE R8, R8, R7.reuse, c[0x0][0x170] ;  /* 0x00005c0008087625 */ /* 0x080fe400078e0207 */
[----:B------:R-:W-:-:S08]  /*b950*/  IMAD.WIDE R6, R6, R7, c[0x0][0x170] ;  /* 0x00005c0006067625 */ /* 0x000fd000078e0207 */
[----:B------:R-:W3:Y:S04]  /*b960*/  LDG.E.SYS R13, [R8] ;  /* 0x00000000080d7381 */ /* 0x000ee800001ee900 */
[----:B------:R-:W4:Y:S01]  /*b970*/  LDG.E.SYS R11, [R6] ;  /* 0x00000000060b7381 */ /* 0x000f2200001ee900 */
[----:B------:R-:W-:Y:S01]  /*b980*/  IADD3 R3, R3, 0x1, RZ ;  /* 0x0000000103037810 */ /* 0x000fe20007ffe0ff */
[----:B------:R-:W-:Y:S01]  /*b990*/  IMAD.IADD R10, R2, 0x1, R10 ;  /* 0x00000001020a7824 */ /* 0x000fe200078e020a */
[----:B------:R-:W-:Y:S02]  /*b9a0*/  IADD3 R12, R12, UR5, RZ ;  /* 0x000000050c0c7c10 */ /* 0x000fe4000fffe0ff */
[----:B------:R-:W-:Y:S01]  /*b9b0*/  ISETP.GE.AND P0, PT, R3, R0, PT ;  /* 0x000000000300720c */ /* 0x000fe20003f06270 */
[----:B---3--:R0:W-:Y:S04]  /*b9c0*/  STG.E.SYS [R6], R13 ;  /* 0x0000000d06007386 */ /* 0x0081e8000010e900 */
[----:B----4-:R0:W-:Y:S07]  /*b9d0*/  STG.E.SYS [R8], R11 ;  /* 0x0000000b08007386 */ /* 0x0101ee000010e900 */
[----:B------:R-:W-:Y:S05]  /*b9e0*/  @!P0 BRA `(.L_x_540) ;  /* 0xffffff2000008947 */ /* 0x000fea000383ffff */
.L_x_539:
[----:B------:R-:W-:-:S04]  /*b9f0*/  IADD3 R0, R0, 0x1, RZ ;  /* 0x0000000100007810 */ /* 0x000fc80007ffe0ff */
[----:B------:R-:W-:-:S12]  /*ba00*/  ISETP.GE.AND P0, PT, R0, R29, PT ;  /* 0x0000001d0000720c */ /* 0x000fd80003f06270 */
[----:B------:R-:W-:Y:S05]  /*ba10*/  @!P0 BRA `(.L_x_541) ;  /* 0xfffffea000008947 */ /* 0x000fea000383ffff */
[----:B------:R3:W5:Y:S01]  /*ba20*/  LDG.E.SYS R0, [R4] ;  /* 0x0000000004007381 */ /* 0x00076200001ee900 */
[----:B0-----:R-:W-:-:S08]  /*ba30*/  MOV R6, RZ ;  /* 0x000000ff00067202 */ /* 0x001fd00000000f00 */
.L_x_545:
[----:B-----5:R-:W-:Y:S01]  /*ba40*/  ISETP.GE.AND P0, PT, R0, 0x1, PT ;  /* 0x000000010000780c */ /* 0x020fe20003f06270 */
[----:B------:R-:W-:Y:S11]  /*ba50*/  BSSY B0, `(.L_x_542) ;  /* 0x0000013000007945 */ /* 0x000ff60003800000 */
[----:B------:R-:W-:Y:S05]  /*ba60*/  @!P0 BRA `(.L_x_543) ;  /* 0x0000011000008947 */ /* 0x000fea0003800000 */
[----:B------:R-:W-:-:S08]  /*ba70*/  LEA R0, R6, R22, 0x2 ;  /* 0x0000001606007211 */ /* 0x000fd000078e10ff */
[----:B------:R0:W5:Y:S01]  /*ba80*/  LDL R11, [R0] ;  /* 0x00000000000b7983 */ /* 0x0001620000100800 */
[----:B------:R-:W-:Y:S01]  /*ba90*/  BSSY B1, `(.L_x_543) ;  /* 0x000000e000017945 */ /* 0x000fe20003800000 */
[----:B------:R-:W-:Y:S02]  /*baa0*/  IMAD R8, R29, R6, RZ ;  /* 0x000000061d087224 */ /* 0x000fe400078e02ff */
[----:B------:R-:W-:-:S08]  /*bab0*/  IMAD.MOV.U32 R7, RZ, RZ, RZ ;  /* 0x000000ffff077224 */ /* 0x000fd000078e00ff */
.L_x_544:
[----:B0-----:R-:W-:Y:S02]  /*bac0*/  IADD3 R0, R8, R7, RZ ;  /* 0x0000000708007210 */ /* 0x001fe40007ffe0ff */
[----:B------:R-:W-:-:S03]  /*bad0*/  MOV R3, 0x4 ;  /* 0x0000000400037802 */ /* 0x000fc60000000f00 */
[----:B------:R-:W-:-:S04]  /*bae0*/  IMAD R0, R0, UR5, R23 ;  /* 0x0000000500007c24 */ /* 0x000fc8000f8e0217 */
[----:B------:R-:W-:-:S10]  /*baf0*/  IMAD.WIDE R2, R0, R3, c[0x0][0x170] ;  /* 0x00005c0000027625 */ /* 0x000fd400078e0203 */
[----:B------:R-:W4:Y:S02]  /*bb00*/  LDG.E.SYS R0, [R2] ;  /* 0x0000000002007381 */ /* 0x000f2400001ee900 */
[----:B----45:R-:W-:-:S08]  /*bb10*/  FMUL.FTZ R9, R11, R0 ;  /* 0x000000000b097220 */ /* 0x030fd00000410000 */
[----:B------:R0:W-:Y:S04]  /*bb20*/  STG.E.SYS [R2], R9 ;  /* 0x0000000902007386 */ /* 0x0001e8000010e900 */
[----:B------:R-:W4:Y:S01]  /*bb30*/  LDG.E.SYS R0, [R4] ;  /* 0x0000000004007381 */ /* 0x000f2200001ee900 */
[----:B------:R-:W-:-:S04]  /*bb40*/  IADD3 R7, R7, 0x1, RZ ;  /* 0x0000000107077810 */ /* 0x000fc80007ffe0ff */
[----:B----4-:R-:W-:-:S12]  /*bb50*/  ISETP.GE.AND P0, PT, R7, R0, PT ;  /* 0x000000000700720c */ /* 0x010fd80003f06270 */
[----:B0-----:R-:W-:Y:S05]  /*bb60*/  @!P0 BRA `(.L_x_544) ;  /* 0xffffff5000008947 */ /* 0x001fea000383ffff */
[----:B------:R-:W-:Y:S05]  /*bb70*/  BSYNC B1 ;  /* 0x0000000000017941 */ /* 0x000fea0003800000 */
.L_x_543:
[----:B------:R-:W-:Y:S05]  /*bb80*/  BSYNC B0 ;  /* 0x0000000000007941 */ /* 0x000fea0003800000 */
.L_x_542:
[----:B------:R-:W-:-:S04]  /*bb90*/  IADD3 R6, R6, 0x1, RZ ;  /* 0x0000000106067810 */ /* 0x000fc80007ffe0ff */
[----:B------:R-:W-:-:S12]  /*bba0*/  ISETP.GE.AND P0, PT, R6, R29, PT ;  /* 0x0000001d0600720c */ /* 0x000fd80003f06270 */
[----:B------:R-:W-:Y:S05]  /*bbb0*/  @!P0 BRA `(.L_x_545) ;  /* 0xfffffe8000008947 */ /* 0x000fea000383ffff */
[----:B------:R-:W-:Y:S05]  /*bbc0*/  EXIT ;  /* 0x000000000000794d */ /* 0x000fea0003800000 */
.L_x_546:
[----:B------:R-:W-:-:S00]  /*bbd0*/  BRA `(.L_x_546) ;  /* 0xfffffff000007947 */ /* 0x000fc0000383ffff */
[----:B------:R-:W-:-:S00]  /*bbe0*/  NOP ;  /* 0x0000000000007918 */ /* 0x000fc00000000000 */
[----:B------:R-:W-:-:S00]  /*bbf0*/  NOP ;  /* 0x0000000000007918 */ /* 0x000fc00000000000 */
.L_x_603:


//--------------------- .text.kernel_cuda_filter_combine_halves --------------------------
	.section	.text.kernel_cuda_filter_combine_halves,"ax",@progbits
	.sectioninfo	@"SHI_REGISTERS=52"
	.align	128
        .global         kernel_cuda_filter_combine_halves
        .type           kernel_cuda_filter_combine_halves,@function
        .size           kernel_cuda_filter_combine_halves,(.L_x_604 - kernel_cuda_filter_combine_halves)
        .other          kernel_cuda_filter_combine_halves,@"STO_CUDA_ENTRY STV_DEFAULT"
kernel_cuda_filter_combine_halves:
.text.kernel_cuda_filter_combine_halves:
[----:B------:R-:W-:-:S08]  /*0000*/  MOV R1, c[0x0][0x28] ;  /* 0x00000a0000017a02 */ /* 0x000fd00000000f00 */
[----:B------:R-:W0:Y:S01]  /*0010*/  S2UR UR6, SR_CTAID.Y ;  /* 0x00000000000679c3 */ /* 0x000e220000002600 */
[----:B------:R-:W-:Y:S01]  /*0020*/  ULDC UR7, c[0x0][0x4] ;  /* 0x0000010000077ab9 */ /* 0x000fe20000000800 */
[----:B------:R-:W-:Y:S01]  /*0030*/  IADD3 R1, R1, -0x68, RZ ;  /* 0xffffff9801017810 */ /* 0x000fe20007ffe0ff */
[----:B------:R-:W-:Y:S01]  /*0040*/  ULDC UR8, c[0x0][0x184] ;  /* 0x0000610000087ab9 */ /* 0x000fe20000000800 */
[----:B------:R-:W1:Y:S01]  /*0050*/  S2UR UR4, SR_CTAID.X ;  /* 0x00000000000479c3 */ /* 0x000e620000002500 */
[----:B------:R-:W-:-:S03]  /*0060*/  ULDC UR5, c[0x0][0x0] ;  /* 0x0000000000057ab9 */ /* 0x000fc60000000800 */
[----:B------:R-:W2:Y:S04]  /*0070*/  S2R R8, SR_TID.Y ;  /* 0x0000000000087919 */ /* 0x000ea80000002200 */
[----:B------:R-:W3:Y:S01]  /*0080*/  S2R R9, SR_TID.X ;  /* 0x0000000000097919 */ /* 0x000ee20000002100 */
[----:B0-----:R-:W-:-:S03]  /*0090*/  UIMAD UR6, UR6, UR7, UR8 ;  /* 0x00000007060672a4 */ /* 0x001fc6000f8e0208 */
[----:B------:R-:W-:Y:S02]  /*00a0*/  ULDC UR7, c[0x0][0x180] ;  /* 0x0000600000077ab9 */ /* 0x000fe40000000800 */
[----:B-1----:R-:W-:Y:S01]  /*00b0*/  UIMAD UR4, UR4, UR5, UR7 ;  /* 0x00000005040472a4 */ /* 0x002fe2000f8e0207 */
[----:B--2---:R-:W-:-:S05]  /*00c0*/  IADD3 R8, R8, UR6, RZ ;  /* 0x0000000608087c10 */ /* 0x004fca000fffe0ff */
[----:B---3--:R-:W-:Y:S02]  /*00d0*/  IADD3 R9, R9, UR4, RZ ;  /* 0x0000000409097c10 */ /* 0x008fe4000fffe0ff */
[----:B------:R-:W-:-:S04]  /*00e0*/  ISETP.GE.AND P0, PT, R8, c[0x0][0x18c], PT ;  /* 0x0000630008007a0c */ /* 0x000fc80003f06270 */
[----:B------:R-:W-:-:S12]  /*00f0*/  ISETP.GE.OR P0, PT, R9, c[0x0][0x188], P0 ;  /* 0x0000620009007a0c */ /* 0x000fd80000706670 */
[----:B------:R-:W-:Y:S05]  /*0100*/  @P0 EXIT ;  /* 0x000000000000094d */ /* 0x000fea0003800000 */
[----:B------:R-:W-:Y:S02]  /*0110*/  MOV R0, c[0x0][0x180] ;  /* 0x0000600000007a02 */ /* 0x000fe40000000f00 */
[----:B------:R-:W-:Y:S02]  /*0120*/  ISETP.NE.U32.AND P0, PT, RZ, c[0x0][0x160], PT ;  /* 0x00005800ff007a0c */ /* 0x000fe40003f05070 */
[----:B------:R-:W-:Y:S02]  /*0130*/  IADD3 R0, -R0, 0x3, RZ ;  /* 0x0000000300007810 */ /* 0x000fe40007ffe1ff */
[----:B------:R-:W-:Y:S02]  /*0140*/  ISETP.NE.AND.EX P0, PT, RZ, c[0x0][0x164], PT, P0 ;  /* 0x00005900ff007a0c */ /* 0x000fe40003f05300 */
[----:B------:R-:W-:Y:S02]  /*0150*/  IADD3 R0, R0, c[0x0][0x188], RZ ;  /* 0x0000620000007a10 */ /* 0x000fe40007ffe0ff */
[----:B------:R-:W-:-:S02]  /*0160*/  IADD3 R3, R8, -c[0x0][0x184], RZ ;  /* 0x8000610008037a10 */ /* 0x000fc40007ffe0ff */
[----:B------:R-:W-:Y:S02]  /*0170*/  IADD3 R2, R9, -c[0x0][0x180], RZ ;  /* 0x8000600009027a10 */ /* 0x000fe40007ffe0ff */
[----:B------:R-:W-:Y:S02]  /*0180*/  LOP3.LUT R0, R0, 0xfffffffc, RZ, 0xc0, !PT ;  /* 0xfffffffc00007812 */ /* 0x000fe400078ec0ff */
[----:B------:R-:W-:Y:S02]  /*0190*/  MOV R13, 0x4 ;  /* 0x00000004000d7802 */ /* 0x000fe40000000f00 */
[----:B------:R-:W-:Y:S01]  /*01a0*/  ISETP.NE.U32.AND P1, PT, RZ, c[0x0][0x168], PT ;  /* 0x00005a00ff007a0c */ /* 0x000fe20003f25070 */
[----:B------:R-:W-:-:S03]  /*01b0*/  IMAD R10, R0, R3, R2 ;  /* 0x00000003000a7224 */ /* 0x000fc600078e0202 */
[----:B------:R-:W-:Y:S01]  /*01c0*/  ISETP.NE.AND.EX P1, PT, RZ, c[0x0][0x16c], PT, P1 ;  /* 0x00005b00ff007a0c */ /* 0x000fe20003f25310 */
[CC--:B------:R-:W-:Y:S02]  /*01d0*/  IMAD.WIDE R4, R10.reuse, R13.reuse, c[0x0][0x170] ;  /* 0x00005c000a047625 */ /* 0x0c0fe400078e020d */
[----:B------:R-:W-:Y:S01]  /*01e0*/  IMAD.WIDE R6, R10, R13, c[0x0][0x178] ;  /* 0x00005e000a067625 */ /* 0x000fe200078e020d */
[----:B------:R-:W-:Y:S08]  /*01f0*/  @!P0 BRA `(.L_x_547) ;  /* 0x0000006000008947 */ /* 0x000ff00003800000 */
[----:B------:R-:W2:Y:S04]  /*0200*/  LDG.E.SYS R2, [R6] ;  /* 0x0000000006027381 */ /* 0x000ea800001ee900 */
[----:B------:R-:W2:Y:S02]  /*0210*/  LDG.E.SYS R3, [R4] ;  /* 0x0000000004037381 */ /* 0x000ea400001ee900 */
[----:B--2---:R-:W-:-:S02]  /*0220*/  FADD.FTZ R11, R2, R3 ;  /* 0x00000003020b7221 */ /* 0x004fc40000010000 */
[----:B------:R-:W-:Y:S02]  /*0230*/  IMAD.WIDE R2, R10, R13, c[0x0][0x160] ;  /* 0x000058000a027625 */ /* 0x000fe400078e020d */
[----:B------:R-:W-:-:S08]  /*0240*/  FMUL.FTZ R11, R11, 0.5 ;  /* 0x3f0000000b0b7820 */ /* 0x000fd00000410000 */
[----:B------:R0:W-:Y:S02]  /*0250*/  STG.E.SYS [R2], R11 ;  /* 0x0000000b02007386 */ /* 0x0001e4000010e900 */
.L_x_547:
[----:B------:R-:W-:Y:S05]  /*0260*/  @!P1 EXIT ;  /* 0x000000000000994d */ /* 0x000fea0003800000 */
[----:B------:R-:W-:Y:S01]  /*0270*/  ISETP.NE.AND P0, PT, RZ, c[0x0][0x190], PT ;  /* 0x00006400ff007a0c */ /* 0x000fe20003f05270 */
[----:B0-----:R-:W-:-:S11]  /*0280*/  IMAD.WIDE R2, R10, R13, c[0x0][0x168] ;  /* 0x00005a000a027625 */ /* 0x001fd600078e020d */
[----:B------:R-:W-:Y:S05]  /*0290*/  @!P0 BRA `(.L_x_548) ;  /* 0x0000151000008947 */ /* 0x000fea0003800000 */
[----:B------:R-:W-:Y:S01]  /*02a0*/  ULDC UR4, c[0x0][0x190] ;  /* 0x0000640000047ab9 */ /* 0x000fe20000000800 */
[----:B------:R-:W-:Y:S01]  /*02b0*/  IADD3 R4, R8, -c[0x0][0x190], RZ ;  /* 0x8000640008047a10 */ /* 0x000fe20007ffe0ff */
[----:B------:R-:W-:Y:S01]  /*02c0*/  UIADD3 UR4, UR4, 0x1, URZ ;  /* 0x0000000104047890 */ /* 0x000fe2000fffe03f */
[----:B------:R0:W-:Y:S01]  /*02d0*/  STG.E.SYS [R2], RZ ;  /* 0x000000ff02007386 */ /* 0x0001e2000010e900 */
[----:B------:R-:W-:Y:S01]  /*02e0*/  BSSY B1, `(.L_x_549) ;  /* 0x0000128000017945 */ /* 0x000fe20003800000 */
[----:B------:R-:W-:Y:S02]  /*02f0*/  IMNMX R5, R4, c[0x0][0x184], !PT ;  /* 0x0000610004057a17 */ /* 0x000fe40007800200 */
[----:B------:R-:W-:Y:S02]  /*0300*/  MOV R12, RZ ;  /* 0x000000ff000c7202 */ /* 0x000fe40000000f00 */
[----:B------:R-:W-:-:S04]  /*0310*/  IADD3 R8, R8, UR4, RZ ;  /* 0x0000000408087c10 */ /* 0x000fc8000fffe0ff */
[----:B------:R-:W-:-:S04]  /*0320*/  IMNMX R8, R8, c[0x0][0x18c], PT ;  /* 0x0000630008087a17 */ /* 0x000fc80003800200 */
[----:B------:R-:W-:-:S12]  /*0330*/  ISETP.GE.AND P0, PT, R5, R8, PT ;  /* 0x000000080500720c */ /* 0x000fd80003f06270 */
[----:B------:R-:W-:Y:S05]  /*0340*/  @P0 BRA `(.L_x_550) ;  /* 0x0000121000000947 */ /* 0x000fea0003800000 */
[C---:B0-----:R-:W-:Y:S02]  /*0350*/  IADD3 R10, R9.reuse, -c[0x0][0x190], RZ ;  /* 0x80006400090a7a10 */ /* 0x041fe40007ffe0ff */
[----:B------:R-:W-:Y:S02]  /*0360*/  IADD3 R11, R9, UR4, RZ ;  /* 0x00000004090b7c10 */ /* 0x000fe4000fffe0ff */
[----:B------:R-:W-:Y:S02]  /*0370*/  MOV R9, R5 ;  /* 0x0000000500097202 */ /* 0x000fe40000000f00 */
[----:B------:R-:W-:Y:S02]  /*0380*/  MOV R12, RZ ;  /* 0x000000ff000c7202 */ /* 0x000fe40000000f00 */
[----:B------:R-:W-:Y:S02]  /*0390*/  IMNMX R10, R10, c[0x0][0x180], !PT ;  /* 0x000060000a0a7a17 */ /* 0x000fe40007800200 */
[----:B------:R-:W-:-:S08]  /*03a0*/  IMNMX R11, R11, c[0x0][0x188], PT ;  /* 0x000062000b0b7a17 */ /* 0x000fd00003800200 */
.L_x_564:
[----:B------:R-:W-:Y:S01]  /*03b0*/  ISETP.GT.AND P0, PT, R11, R10, PT ;  /* 0x0000000a0b00720c */ /* 0x000fe20003f04270 */
[----:B------:R-:W-:Y:S11]  /*03c0*/  BSSY B0, `(.L_x_551) ;  /* 0x0000116000007945 */ /* 0x000ff60003800000 */
[----:B0-----:R-:W-:Y:S05]  /*03d0*/  @!P0 BRA `(.L_x_552) ;  /* 0x0000114000008947 */ /* 0x001fea0003800000 */
[----:B------:R-:W-:Y:S01]  /*03e0*/  IADD3 R26, -R10, R11, RZ ;  /* 0x0000000b0a1a7210 */ /* 0x000fe20007ffe1ff */
[----:B------:R-:W-:Y:S01]  /*03f0*/  BSSY B2, `(.L_x_553) ;  /* 0x000003a000027945 */ /* 0x000fe20003800000 */
[----:B------:R-:W-:-:S02]  /*0400*/  IADD3 R25, R9, -c[0x0][0x184], RZ ;  /* 0x8000610009197a10 */ /* 0x000fc40007ffe0ff */
[----:B------:R-:W-:-:S04]  /*0410*/  LOP3.LUT R4, R26, 0x3, RZ, 0xc0, !PT ;  /* 0x000000031a047812 */ /* 0x000fc800078ec0ff */
[----:B------:R-:W-:-:S12]  /*0420*/  ISETP.NE.AND P0, PT, R4, RZ, PT ;  /* 0x000000ff0400720c */ /* 0x000fd80003f05270 */
[----:B------:R-:W-:Y:S05]  /*0430*/  @!P0 BRA `(.L_x_554) ;  /* 0x0000032000008947 */ /* 0x000fea0003800000 */
[----:B------:R-:W-:Y:S01]  /*0440*/  ISETP.NE.AND P0, PT, R4, 0x1, PT ;  /* 0x000000010400780c */ /* 0x000fe20003f05270 */
[----:B------:R-:W-:Y:S01]  /*0450*/  BSSY B3, `(.L_x_555) ;  /* 0x0000021000037945 */ /* 0x000fe20003800000 */
[----:B------:R-:W-:-:S10]  /*0460*/  IMAD R24, R0, R25, -c[0x0][0x180] ;  /* 0x8000600000187624 */ /* 0x000fd400078e0219 */
[----:B------:R-:W-:Y:S05]  /*0470*/  @!P0 BRA `(.L_x_556) ;  /* 0x000001d000008947 */ /* 0x000fea0003800000 */
[----:B------:R-:W-:Y:S02]  /*0480*/  ISETP.NE.AND P0, PT, R4, 0x2, PT ;  /* 0x000000020400780c */ /* 0x000fe40003f05270 */
[----:B------:R-:W-:-:S10]  /*0490*/  MOV R15, 0x4 ;  /* 0x00000004000f7802 */ /* 0x000fd40000000f00 */
[----:B------:R-:W-:Y:S02]  /*04a0*/  @P0 IADD3 R13, R10, 0x1, RZ ;  /* 0x000000010a0d0810 */ /* 0x000fe40007ffe0ff */
[----:B------:R-:W-:Y:S02]  /*04b0*/  @!P0 MOV R13, R10 ;  /* 0x0000000a000d8202 */ /* 0x000fe40000000f00 */
[----:B------:R-:W-:Y:S02]  /*04c0*/  @P0 IADD3 R4, R10, R24, RZ ;  /* 0x000000180a040210 */ /* 0x000fe40007ffe0ff */
[----:B------:R-:W-:Y:S02]  /*04d0*/  @P0 MOV R5, 0x4 ;  /* 0x0000000400050802 */ /* 0x000fe40000000f00 */
[----:B------:R-:W-:-:S03]  /*04e0*/  IADD3 R14, R24, R13, RZ ;  /* 0x0000000d180e7210 */ /* 0x000fc60007ffe0ff */
[CC--:B------:R-:W-:Y:S02]  /*04f0*/  @P0 IMAD.WIDE R6, R4.reuse, R5.reuse, c[0x0][0x178] ;  /* 0x00005e0004060625 */ /* 0x0c0fe400078e0205 */
[----:B------:R-:W-:Y:S02]  /*0500*/  @P0 IMAD.WIDE R4, R4, R5, c[0x0][0x170] ;  /* 0x00005c0004040625 */ /* 0x000fe400078e0205 */
[CC--:B------:R-:W-:Y:S02]  /*0510*/  IMAD.WIDE R16, R14.reuse, R15.reuse, c[0x0][0x178] ;  /* 0x00005e000e107625 */ /* 0x0c0fe400078e020f */
[----:B------:R-:W-:-:S04]  /*0520*/  IMAD.WIDE R14, R14, R15, c[0x0][0x170] ;  /* 0x00005c000e0e7625 */ /* 0x000fc800078e020f */
[----:B------:R-:W2:Y:S04]  /*0530*/  @P0 LDG.E.SYS R6, [R6] ;  /* 0x0000000006060381 */ /* 0x000ea800001ee900 */
[----:B------:R-:W2:Y:S04]  /*0540*/  @P0 LDG.E.SYS R5, [R4] ;  /* 0x0000000004050381 */ /* 0x000ea800001ee900 */
[----:B------:R-:W3:Y:S04]  /*0550*/  LDG.E.SYS R16, [R16] ;  /* 0x0000000010107381 */ /* 0x000ee800001ee900 */
[----:B------:R-:W3:Y:S01]  /*0560*/  LDG.E.SYS R15, [R14] ;  /* 0x000000000e0f7381 */ /* 0x000ee200001ee900 */
[----:B------:R-:W-:-:S02]  /*0570*/  @P0 LEA R20, R12, R1, 0x2 ;  /* 0x000000010c140211 */ /* 0x000fc400078e10ff */
[----:B------:R-:W-:Y:S02]  /*0580*/  @P0 IADD3 R12, R12, 0x1, RZ ;  /* 0x000000010c0c0810 */ /* 0x000fe40007ffe0ff */
[----:B------:R-:W-:Y:S02]  /*0590*/  IADD3 R13, R13, 0x1, RZ ;  /* 0x000000010d0d7810 */ /* 0x000fe40007ffe0ff */
[C---:B------:R-:W-:Y:S02]  /*05a0*/  LEA R23, R12.reuse, R1, 0x2 ;  /* 0x000000010c177211 */ /* 0x040fe400078e10ff */
[----:B------:R-:W-:Y:S01]  /*05b0*/  IADD3 R12, R12, 0x1, RZ ;  /* 0x000000010c0c7810 */ /* 0x000fe20007ffe0ff */
[----:B--2---:R-:W-:-:S04]  /*05c0*/  @P0 FADD.FTZ R18, -R6, R5 ;  /* 0x0000000506120221 */ /* 0x004fc80000010100 */
[----:B------:R-:W-:Y:S02]  /*05d0*/  @P0 FMUL.FTZ R19, R18, 0.25 ;  /* 0x3e80000012130820 */ /* 0x000fe40000410000 */
[----:B---3--:R-:W-:Y:S02]  /*05e0*/  FADD.FTZ R21, -R16, R15 ;  /* 0x0000000f10157221 */ /* 0x008fe40000010100 */
[----:B------:R-:W-:Y:S02]  /*05f0*/  @P0 FMUL.FTZ R19, R18, R19 ;  /* 0x0000001312130220 */ /* 0x000fe40000410000 */
[----:B------:R-:W-:-:S04]  /*0600*/  FMUL.FTZ R22, R21, 0.25 ;  /* 0x3e80000015167820 */ /* 0x000fc80000410000 */
[----:B------:R-:W-:Y:S02]  /*0610*/  FMUL.FTZ R22, R21, R22 ;  /* 0x0000001615167220 */ /* 0x000fe40000410000 */
[----:B------:R0:W-:Y:S06]  /*0620*/  @P0 STL [R20], R19 ;  /* 0x0000001314000387 */ /* 0x0001ec0000100800 */
[----:B------:R0:W-:Y:S01]  /*0630*/  STL [R23], R22 ;  /* 0x0000001617007387 */ /* 0x0001e20000100800 */
[----:B------:R-:W-:Y:S05]  /*0640*/  BRA `(.L_x_557) ;  /* 0x0000001000007947 */ /* 0x000fea0003800000 */
.L_x_556:
[----:B------:R-:W-:-:S08]  /*0650*/  MOV R13, R10 ;  /* 0x0000000a000d7202 */ /* 0x000fd00000000f00 */
.L_x_557:
[----:B------:R-:W-:Y:S05]  /*0660*/  BSYNC B3 ;  /* 0x0000000000037941 */ /* 0x000fea0003800000 */
.L_x_555:
[----:B------:R-:W-:Y:S02]  /*0670*/  IADD3 R4, R24, R13, RZ ;  /* 0x0000000d18047210 */ /* 0x000fe40007ffe0ff */
[----:B------:R-:W-:-:S05]  /*0680*/  MOV R5, 0x4 ;  /* 0x0000000400057802 */ /* 0x000fca0000000f00 */
[CC--:B------:R-:W-:Y:S02]  /*0690*/  IMAD.WIDE R6, R4.reuse, R5.reuse, c[0x0][0x178] ;  /* 0x00005e0004067625 */ /* 0x0c0fe400078e0205 */
[----:B------:R-:W-:-:S08]  /*06a0*/  IMAD.WIDE R4, R4, R5, c[0x0][0x170] ;  /* 0x00005c0004047625 */ /* 0x000fd000078e0205 */
[----:B------:R-:W2:Y:S04]  /*06b0*/  LDG.E.SYS R6, [R6] ;  /* 0x0000000006067381 */ /* 0x000ea800001ee900 */
[----:B------:R-:W2:Y:S01]  /*06c0*/  LDG.E.SYS R5, [R4] ;  /* 0x0000000004057381 */ /* 0x000ea200001ee900 */
[C---:B0-----:R-:W-:Y:S02]  /*06d0*/  LEA R20, R12.reuse, R1, 0x2 ;  /* 0x000000010c147211 */ /* 0x041fe400078e10ff */
[----:B------:R-:W-:Y:S02]  /*06e0*/  IADD3 R18, R12, 0x1, RZ ;  /* 0x000000010c127810 */ /* 0x000fe40007ffe0ff */
[----:B------:R-:W-:Y:S02]  /*06f0*/  IADD3 R16, R13, 0x1, RZ ;  /* 0x000000010d107810 */ /* 0x000fe40007ffe0ff */
[----:B------:R-:W-:Y:S01]  /*0700*/  MOV R12, R18 ;  /* 0x00000012000c7202 */ /* 0x000fe20000000f00 */
[----:B--2---:R-:W-:-:S04]  /*0710*/  FADD.FTZ R14, -R6, R5 ;  /* 0x00000005060e7221 */ /* 0x004fc80000010100 */
[----:B------:R-:W-:-:S04]  /*0720*/  FMUL.FTZ R15, R14, 0.25 ;  /* 0x3e8000000e0f7820 */ /* 0x000fc80000410000 */
[----:B------:R-:W-:-:S08]  /*0730*/  FMUL.FTZ R15, R14, R15 ;  /* 0x0000000f0e0f7220 */ /* 0x000fd00000410000 */
[----:B------:R0:W-:Y:S01]  /*0740*/  STL [R20], R15 ;  /* 0x0000000f14007387 */ /* 0x0001e20000100800 */
[----:B------:R-:W-:Y:S05]  /*0750*/  BRA `(.L_x_558) ;  /* 0x0000003000007947 */ /* 0x000fea0003800000 */
.L_x_554:
[----:B------:R-:W-:Y:S02]  /*0760*/  MOV R18, R12 ;  /* 0x0000000c00127202 */ /* 0x000fe40000000f00 */
[----:B------:R-:W-:Y:S02]  /*0770*/  MOV R16, R10 ;  /* 0x0000000a00107202 */ /* 0x000fe40000000f00 */
[----:B------:R-:W-:-:S08]  /*0780*/  MOV R12, RZ ;  /* 0x000000ff000c7202 */ /* 0x000fd00000000f00 */
.L_x_558:
[----:B------:R-:W-:Y:S05]  /*0790*/  BSYNC B2 ;  /* 0x0000000000027941 */ /* 0x000fea0003800000 */
.L_x_553:
[----:B------:R-:W-:-:S12]  /*07a0*/  ISETP.GE.U32.AND P0, PT, R26, 0x4, PT ;  /* 0x000000041a00780c */ /* 0x000fd80003f06070 */
[----:B------:R-:W-:Y:S05]  /*07b0*/  @!P0 BRA `(.L_x_552) ;  /* 0x00000d6000008947 */ /* 0x000fea0003800000 */
[----:B------:R-:W-:Y:S01]  /*07c0*/  IADD3 R4, R11, -R16, RZ ;  /* 0x800000100b047210 */ /* 0x000fe20007ffe0ff */
[----:B------:R-:W-:Y:S01]  /*07d0*/  BSSY B2, `(.L_x_559) ;  /* 0x0000076000027945 */ /* 0x000fe20003800000 */
[----:B------:R-:W-:Y:S01]  /*07e0*/  IADD3 R5, R16, -c[0x0][0x180], RZ ;  /* 0x8000600010057a10 */ /* 0x000fe20007ffe0ff */
[----:B------:R-:W-:Y:S01]  /*07f0*/  IMAD R13, R18, 0x4, R1 ;  /* 0x00000004120d7824 */ /* 0x000fe200078e0201 */
[----:B------:R-:W-:Y:S02]  /*0800*/  ISETP.GT.AND P1, PT, R4, 0xc, PT ;  /* 0x0000000c0400780c */ /* 0x000fe40003f24270 */
[----:B------:R-:W-:Y:S01]  /*0810*/  PLOP3.LUT P0, PT, PT, PT, PT, 0x80, 0x0 ;  /* 0x000000000000781c */ /* 0x000fe20003f0f070 */
[----:B------:R-:W-:Y:S01]  /*0820*/  IMAD R5, R0, R25, R5 ;  /* 0x0000001900057224 */ /* 0x000fe200078e0205 */
[----:B------:R-:W-:-:S03]  /*0830*/  MOV R12, R18 ;  /* 0x00000012000c7202 */ /* 0x000fc60000000f00 */
[----:B0-----:R-:W-:-:S05]  /*0840*/  IMAD.WIDE R14, R5, 0x4, RZ ;  /* 0x00000004050e7825 */ /* 0x001fca00078e02ff */
[----:B------:R-:W-:Y:S05]  /*0850*/  @!P1 BRA `(.L_x_560) ;  /* 0x000006d000009947 */ /* 0x000fea0003800000 */
[----:B------:R-:W-:Y:S02]  /*0860*/  PLOP3.LUT P0, PT, PT, PT, PT, 0x8, 0x0 ;  /* 0x000000000000781c */ /* 0x000fe40003f0e170 */
[----:B------:R-:W-:-:S10]  /*0870*/  IADD3 R17, R11, -0xc, RZ ;  /* 0xfffffff40b117810 */ /* 0x000fd40007ffe0ff */
.L_x_561:
[C---:B------:R-:W-:Y:S02]  /*0880*/  IADD3 R4, P1, R14.reuse, c[0x0][0x170], RZ ;  /* 0x00005c000e047a10 */ /* 0x040fe40007f3e0ff */
[----:B------:R-:W-:Y:S02]  /*0890*/  IADD3 R6, P2, R14, c[0x0][0x178], RZ ;  /* 0x00005e000e067a10 */ /* 0x000fe40007f5e0ff */
[C---:B------:R-:W-:Y:S02]  /*08a0*/  IADD3.X R5, R15.reuse, c[0x0][0x174], RZ, P1, !PT ;  /* 0x00005d000f057a10 */ /* 0x040fe40000ffe4ff */
[----:B------:R-:W-:-:S06]  /*08b0*/  IADD3.X R7, R15, c[0x0][0x17c], RZ, P2, !PT ;  /* 0x00005f000f077a10 */ /* 0x000fcc00017fe4ff */
[----:B------:R-:W2:Y:S04]  /*08c0*/  LDG.E.SYS R45, [R4+0x4] ;  /* 0x00000400042d7381 */ /* 0x000ea800001ee900 */
[----:B------:R-:W2:Y:S04]  /*08d0*/  LDG.E.SYS R44, [R6+0x4] ;  /* 0x00000400062c7381 */ /* 0x000ea800001ee900 */
[----:B------:R0:W3:Y:S04]  /*08e0*/  LDG.E.SYS R41, [R6+0xc] ;  /* 0x00000c0006297381 */ /* 0x0000e800001ee900 */
[----:B------:R-:W3:Y:S04]  /*08f0*/  LDG.E.SYS R40, [R4+0xc] ;  /* 0x00000c0004287381 */ /* 0x000ee800001ee900 */
[----:B------:R0:W4:Y:S04]  /*0900*/  LDG.E.SYS R39, [R6+0x10] ;  /* 0x0000100006277381 */ /* 0x00012800001ee900 */
[----:B------:R1:W4:Y:S04]  /*0910*/  LDG.E.SYS R38, [R4+0x10] ;  /* 0x0000100004267381 */ /* 0x00032800001ee900 */
[----:B------:R0:W5:Y:S04]  /*0920*/  LDG.E.SYS R26, [R6+0x1c] ;  /* 0x00001c00061a7381 */ /* 0x00016800001ee900 */
[----:B------:R1:W5:Y:S04]  /*0930*/  LDG.E.SYS R29, [R4+0x1c] ;  /* 0x00001c00041d7381 */ /* 0x00036800001ee900 */
[----:B------:R0:W5:Y:S04]  /*0940*/  LDG.E.SYS R27, [R6+0x20] ;  /* 0x00002000061b7381 */ /* 0x00016800001ee900 */
[----:B------:R1:W5:Y:S04]  /*0950*/  LDG.E.SYS R20, [R4+0x20] ;  /* 0x0000200004147381 */ /* 0x00036800001ee900 */
[----:B------:R0:W5:Y:S04]  /*0960*/  LDG.E.SYS R48, [R6+0x34] ;  /* 0x0000340006307381 */ /* 0x00016800001ee900 */
[----:B------:R1:W5:Y:S04]  /*0970*/  LDG.E.SYS R49, [R4+0x34] ;  /* 0x0000340004317381 */ /* 0x00036800001ee900 */
[----:B------:R0:W5:Y:S04]  /*0980*/  LDG.E.SYS R42, [R6] ;  /* 0x00000000062a7381 */ /* 0x00016800001ee900 */
[----:B------:R1:W5:Y:S04]  /*0990*/  LDG.E.SYS R43, [R4] ;  /* 0x00000000042b7381 */ /* 0x00036800001ee900 */
[----:B------:R0:W5:Y:S04]  /*09a0*/  LDG.E.SYS R46, [R6+0x8] ;  /* 0x00000800062e7381 */ /* 0x00016800001ee900 */
        /* <DEDUP_REMOVED lines=16> */
[----:B------:R1:W5:Y:S01]  /*0ab0*/  LDG.E.SYS R33, [R4+0x3c] ;  /* 0x00003c0004217381 */ /* 0x00036200001ee900 */
[----:B------:R-:W-:-:S04]  /*0ac0*/  IADD3 R16, R16, 0x10, RZ ;  /* 0x0000001010107810 */ /* 0x000fc80007ffe0ff */
[----:B------:R-:W-:Y:S02]  /*0ad0*/  ISETP.GE.AND P1, PT, R16, R17, PT ;  /* 0x000000111000720c */ /* 0x000fe40003f26270 */
[----:B------:R-:W-:Y:S02]  /*0ae0*/  IADD3 R14, P2, R14, 0x40, RZ ;  /* 0x000000400e0e7810 */ /* 0x000fe40007f5e0ff */
[----:B------:R-:W-:Y:S02]  /*0af0*/  IADD3 R12, R12, 0x10, RZ ;  /* 0x000000100c0c7810 */ /* 0x000fe40007ffe0ff */
[----:B------:R-:W-:Y:S01]  /*0b00*/  IADD3.X R15, RZ, R15, RZ, P2, !PT ;  /* 0x0000000fff0f7210 */ /* 0x000fe200017fe4ff */
[----:B--2---:R-:W-:-:S04]  /*0b10*/  FADD.FTZ R44, -R44, R45 ;  /* 0x0000002d2c2c7221 */ /* 0x004fc80000010100 */
[C---:B0-----:R-:W-:Y:S02]  /*0b20*/  FMUL.FTZ R7, R44.reuse, 0.25 ;  /* 0x3e8000002c077820 */ /* 0x041fe40000410000 */
[----:B---3--:R-:W-:Y:S02]  /*0b30*/  FADD.FTZ R40, -R41, R40 ;  /* 0x0000002829287221 */ /* 0x008fe40000010100 */
[----:B------:R-:W-:Y:S02]  /*0b40*/  FMUL.FTZ R44, R44, R7 ;  /* 0x000000072c2c7220 */ /* 0x000fe40000410000 */
[----:B-1----:R-:W-:Y:S02]  /*0b50*/  FMUL.FTZ R5, R40, 0.25 ;  /* 0x3e80000028057820 */ /* 0x002fe40000410000 */
[----:B----4-:R-:W-:-:S04]  /*0b60*/  FADD.FTZ R38, -R39, R38 ;  /* 0x0000002627267221 */ /* 0x010fc80000010100 */
[----:B------:R-:W-:Y:S02]  /*0b70*/  FMUL.FTZ R7, R38, 0.25 ;  /* 0x3e80000026077820 */ /* 0x000fe40000410000 */
[----:B-----5:R-:W-:Y:S02]  /*0b80*/  FADD.FTZ R26, -R26, R29 ;  /* 0x0000001d1a1a7221 */ /* 0x020fe40000010100 */
[----:B------:R-:W-:Y:S02]  /*0b90*/  FMUL.FTZ R40, R40, R5 ;  /* 0x0000000528287220 */ /* 0x000fe40000410000 */
[----:B------:R-:W-:Y:S02]  /*0ba0*/  FMUL.FTZ R38, R38, R7 ;  /* 0x0000000726267220 */ /* 0x000fe40000410000 */
[----:B------:R-:W-:Y:S02]  /*0bb0*/  FADD.FTZ R20, -R27, R20 ;  /* 0x000000141b147221 */ /* 0x000fe40000010100 */
[----:B------:R-:W-:-:S02]  /*0bc0*/  FMUL.FTZ R5, R26, 0.25 ;  /* 0x3e8000001a057820 */ /* 0x000fc40000410000 */
[----:B------:R-:W-:Y:S02]  /*0bd0*/  FMUL.FTZ R7, R20, 0.25 ;  /* 0x3e80000014077820 */ /* 0x000fe40000410000 */
[----:B------:R-:W-:Y:S02]  /*0be0*/  FADD.FTZ R48, -R48, R49 ;  /* 0x0000003130307221 */ /* 0x000fe40000010100 */
[----:B------:R-:W-:Y:S02]  /*0bf0*/  FMUL.FTZ R26, R26, R5 ;  /* 0x000000051a1a7220 */ /* 0x000fe40000410000 */
[----:B------:R-:W-:Y:S02]  /*0c00*/  FMUL.FTZ R20, R20, R7 ;  /* 0x0000000714147220 */ /* 0x000fe40000410000 */
[----:B------:R-:W-:-:S04]  /*0c10*/  FADD.FTZ R42, -R42, R43 ;  /* 0x0000002b2a2a7221 */ /* 0x000fc80000010100 */
[----:B------:R-:W-:Y:S02]  /*0c20*/  FMUL.FTZ R43, R42, 0.25 ;  /* 0x3e8000002a2b7820 */ /* 0x000fe40000410000 */
[----:B------:R-:W-:Y:S02]  /*0c30*/  FADD.FTZ R46, -R46, R47 ;  /* 0x0000002f2e2e7221 */ /* 0x000fe40000010100 */
[----:B------:R-:W-:Y:S02]  /*0c40*/  FMUL.FTZ R47, R48, 0.25 ;  /* 0x3e800000302f7820 */ /* 0x000fe40000410000 */
[----:B------:R-:W-:Y:S02]  /*0c50*/  FMUL.FTZ R45, R46, 0.25 ;  /* 0x3e8000002e2d7820 */ /* 0x000fe40000410000 */
[----:B------:R-:W-:Y:S02]  /*0c60*/  FADD.FTZ R36, -R37, R36 ;  /* 0x0000002425247221 */ /* 0x000fe40000010100 */
[----:B------:R-:W-:-:S02]  /*0c70*/  FADD.FTZ R34, -R34, R35 ;  /* 0x0000002322227221 */ /* 0x000fc40000010100 */
[----:B------:R-:W-:Y:S02]  /*0c80*/  FMUL.FTZ R35, R36, 0.25 ;  /* 0x3e80000024237820 */ /* 0x000fe40000410000 */
[----:B------:R-:W-:Y:S02]  /*0c90*/  FMUL.FTZ R37, R34, 0.25 ;  /* 0x3e80000022257820 */ /* 0x000fe40000410000 */
[----:B------:R-:W-:Y:S02]  /*0ca0*/  FADD.FTZ R18, -R25, R18 ;  /* 0x0000001219127221 */ /* 0x000fe40000010100 */
[----:B------:R-:W-:Y:S02]  /*0cb0*/  FADD.FTZ R24, -R24, R19 ;  /* 0x0000001318187221 */ /* 0x000fe40000010100 */
[----:B------:R-:W-:Y:S02]  /*0cc0*/  FMUL.FTZ R19, R18, 0.25 ;  /* 0x3e80000012137820 */ /* 0x000fe40000410000 */
[----:B------:R-:W-:-:S02]  /*0cd0*/  FMUL.FTZ R25, R24, 0.25 ;  /* 0x3e80000018197820 */ /* 0x000fc40000410000 */
[----:B------:R-:W-:Y:S02]  /*0ce0*/  FMUL.FTZ R48, R48, R47 ;  /* 0x0000002f30307220 */ /* 0x000fe40000410000 */
[----:B------:R-:W-:Y:S02]  /*0cf0*/  FMUL.FTZ R42, R42, R43 ;  /* 0x0000002b2a2a7220 */ /* 0x000fe40000410000 */
[----:B------:R-:W-:Y:S02]  /*0d00*/  FMUL.FTZ R46, R46, R45 ;  /* 0x0000002d2e2e7220 */ /* 0x000fe40000410000 */
[----:B------:R-:W-:Y:S02]  /*0d10*/  FMUL.FTZ R36, R36, R35 ;  /* 0x0000002324247220 */ /* 0x000fe40000410000 */
[----:B------:R-:W-:Y:S02]  /*0d20*/  FADD.FTZ R23, -R23, R30 ;  /* 0x0000001e17177221 */ /* 0x000fe40000010100 */
[----:B------:R-:W-:-:S02]  /*0d30*/  FADD.FTZ R22, -R22, R31 ;  /* 0x0000001f16167221 */ /* 0x000fc40000010100 */
[----:B------:R-:W-:Y:S02]  /*0d40*/  FADD.FTZ R21, -R21, R28 ;  /* 0x0000001c15157221 */ /* 0x000fe40000010100 */
[----:B------:R-:W-:Y:S02]  /*0d50*/  FADD.FTZ R32, -R32, R33 ;  /* 0x0000002120207221 */ /* 0x000fe40000010100 */
[----:B------:R-:W-:Y:S02]  /*0d60*/  FMUL.FTZ R4, R23, 0.25 ;  /* 0x3e80000017047820 */ /* 0x000fe40000410000 */
[----:B------:R-:W-:Y:S02]  /*0d70*/  FMUL.FTZ R5, R22, 0.25 ;  /* 0x3e80000016057820 */ /* 0x000fe40000410000 */
[----:B------:R-:W-:Y:S02]  /*0d80*/  FMUL.FTZ R6, R21, 0.25 ;  /* 0x3e80000015067820 */ /* 0x000fe40000410000 */
[----:B------:R-:W-:-:S02]  /*0d90*/  FMUL.FTZ R7, R32, 0.25 ;  /* 0x3e80000020077820 */ /* 0x000fc40000410000 */
[----:B------:R-:W-:Y:S02]  /*0da0*/  FMUL.FTZ R34, R34, R37 ;  /* 0x0000002522227220 */ /* 0x000fe40000410000 */
[----:B------:R-:W-:Y:S02]  /*0db0*/  FMUL.FTZ R18, R18, R19 ;  /* 0x0000001312127220 */ /* 0x000fe40000410000 */
[----:B------:R-:W-:Y:S02]  /*0dc0*/  FMUL.FTZ R24, R24, R25 ;  /* 0x0000001918187220 */ /* 0x000fe40000410000 */
[----:B------:R-:W-:Y:S02]  /*0dd0*/  FMUL.FTZ R4, R23, R4 ;  /* 0x0000000417047220 */ /* 0x000fe40000410000 */
[----:B------:R-:W-:Y:S02]  /*0de0*/  FMUL.FTZ R22, R22, R5 ;  /* 0x0000000516167220 */ /* 0x000fe40000410000 */
[----:B------:R-:W-:-:S02]  /*0df0*/  FMUL.FTZ R6, R21, R6 ;  /* 0x0000000615067220 */ /* 0x000fc40000410000 */
[----:B------:R-:W-:Y:S01]  /*0e00*/  FMUL.FTZ R32, R32, R7 ;  /* 0x0000000720207220 */ /* 0x000fe20000410000 */
[----:B------:R-:W-:Y:S04]  /*0e10*/  STL [R13+0x34], R48 ;  /* 0x000034300d007387 */ /* 0x000fe80000100800 */
[----:B------:R-:W-:Y:S04]  /*0e20*/  STL [R13], R42 ;  /* 0x0000002a0d007387 */ /* 0x000fe80000100800 */
[----:B------:R-:W-:Y:S04]  /*0e30*/  STL [R13+0x4], R44 ;  /* 0x0000042c0d007387 */ /* 0x000fe80000100800 */
        /* <DEDUP_REMOVED lines=12> */
[----:B------:R0:W-:Y:S02]  /*0f00*/  STL [R13+0x3c], R32 ;  /* 0x00003c200d007387 */ /* 0x0001e40000100800 */
[----:B0-----:R-:W-:Y:S01]  /*0f10*/  IADD3 R13, R13, 0x40, RZ ;  /* 0x000000400d0d7810 */ /* 0x001fe20007ffe0ff */
[----:B------:R-:W-:Y:S07]  /*0f20*/  @!P1 BRA `(.L_x_561) ;  /* 0xfffff95000009947 */ /* 0x000fee000383ffff */
.L_x_560:
[----:B------:R-:W-:Y:S05]  /*0f30*/  BSYNC B2 ;  /* 0x0000000000027941 */ /* 0x000fea0003800000 */
.L_x_559:
[----:B------:R-:W-:Y:S01]  /*0f40*/  IADD3 R4, R11, -R16, RZ ;  /* 0x800000100b047210 */ /* 0x000fe20007ffe0ff */
[----:B------:R-:W-:Y:S03]  /*0f50*/  BSSY B2, `(.L_x_562) ;  /* 0x000003d000027945 */ /* 0x000fe60003800000 */
[----:B------:R-:W-:-:S12]  /*0f60*/  ISETP.GT.AND P1, PT, R4, 0x4, PT ;  /* 0x000000040400780c */ /* 0x000fd80003f24270 */
[----:B------:R-:W-:Y:S05]  /*0f70*/  @!P1 BRA `(.L_x_563) ;  /* 0x000003a000009947 */ /* 0x000fea0003800000 */
[C---:B------:R-:W-:Y:S02]  /*0f80*/  IADD3 R4, P0, R14.reuse, c[0x0][0x170], RZ ;  /* 0x00005c000e047a10 */ /* 0x040fe40007f1e0ff */
[----:B------:R-:W-:Y:S02]  /*0f90*/  IADD3 R6, P1, R14, c[0x0][0x178], RZ ;  /* 0x00005e000e067a10 */ /* 0x000fe40007f3e0ff */
[C---:B------:R-:W-:Y:S02]  /*0fa0*/  IADD3.X R5, R15.reuse, c[0x0][0x174], RZ, P0, !PT ;  /* 0x00005d000f057a10 */ /* 0x040fe400007fe4ff */
[----:B------:R-:W-:-:S06]  /*0fb0*/  IADD3.X R7, R15, c[0x0][0x17c], RZ, P1, !PT ;  /* 0x00005f000f077a10 */ /* 0x000fcc0000ffe4ff */
[----:B------:R-:W2:Y:S04]  /*0fc0*/  LDG.E.SYS R28, [R4+0x14] ;  /* 0x00001400041c7381 */ /* 0x000ea800001ee900 */
[----:B------:R-:W2:Y:S04]  /*0fd0*/  LDG.E.SYS R27, [R6+0x14] ;  /* 0x00001400061b7381 */ /* 0x000ea800001ee900 */
[----:B------:R-:W3:Y:S04]  /*0fe0*/  LDG.E.SYS R21, [R6+0x8] ;  /* 0x0000080006157381 */ /* 0x000ee800001ee900 */
[----:B------:R-:W3:Y:S04]  /*0ff0*/  LDG.E.SYS R22, [R4+0x8] ;  /* 0x0000080004167381 */ /* 0x000ee800001ee900 */
[----:B------:R-:W4:Y:S04]  /*1000*/  LDG.E.SYS R17, [R6] ;  /* 0x0000000006117381 */ /* 0x000f2800001ee900 */
[----:B------:R-:W4:Y:S04]  /*1010*/  LDG.E.SYS R18, [R4] ;  /* 0x0000000004127381 */ /* 0x000f2800001ee900 */
[----:B------:R-:W5:Y:S04]  /*1020*/  LDG.E.SYS R19, [R6+0x4] ;  /* 0x0000040006137381 */ /* 0x000f6800001ee900 */
[----:B------:R-:W5:Y:S04]  /*1030*/  LDG.E.SYS R20, [R4+0x4] ;  /* 0x0000040004147381 */ /* 0x000f6800001ee900 */
[----:B------:R0:W5:Y:S04]  /*1040*/  LDG.E.SYS R23, [R6+0xc] ;  /* 0x00000c0006177381 */ /* 0x00016800001ee900 */
[----:B------:R0:W5:Y:S04]  /*1050*/  LDG.E.SYS R25, [R6+0x10] ;  /* 0x0000100006197381 */ /* 0x00016800001ee900 */
[----:B------:R0:W5:Y:S04]  /*1060*/  LDG.E.SYS R29, [R6+0x18] ;  /* 0x00001800061d7381 */ /* 0x00016800001ee900 */
[----:B------:R0:W5:Y:S04]  /*1070*/  LDG.E.SYS R31, [R6+0x1c] ;  /* 0x00001c00061f7381 */ /* 0x00016800001ee900 */
[----:B------:R-:W5:Y:S04]  /*1080*/  LDG.E.SYS R24, [R4+0xc] ;  /* 0x00000c0004187381 */ /* 0x000f6800001ee900 */
[----:B------:R-:W5:Y:S04]  /*1090*/  LDG.E.SYS R26, [R4+0x10] ;  /* 0x00001000041a7381 */ /* 0x000f6800001ee900 */
[----:B------:R-:W5:Y:S04]  /*10a0*/  LDG.E.SYS R30, [R4+0x18] ;  /* 0x00001800041e7381 */ /* 0x000f6800001ee900 */
[----:B------:R-:W5:Y:S01]  /*10b0*/  LDG.E.SYS R32, [R4+0x1c] ;  /* 0x00001c0004207381 */ /* 0x000f6200001ee900 */
[----:B------:R-:W-:-:S02]  /*10c0*/  IADD3 R14, P1, R14, 0x20, RZ ;  /* 0x000000200e0e7810 */ /* 0x000fc40007f3e0ff */
[----:B------:R-:W-:Y:S02]  /*10d0*/  PLOP3.LUT P0, PT, PT, PT, PT, 0x8, 0x0 ;  /* 0x000000000000781c */ /* 0x000fe40003f0e170 */
[----:B------:R-:W-:Y:S02]  /*10e0*/  IADD3 R12, R12, 0x8, RZ ;  /* 0x000000080c0c7810 */ /* 0x000fe40007ffe0ff */
[----:B------:R-:W-:Y:S02]  /*10f0*/  IADD3 R16, R16, 0x8, RZ ;  /* 0x0000000810107810 */ /* 0x000fe40007ffe0ff */
[----:B------:R-:W-:Y:S01]  /*1100*/  IADD3.X R15, RZ, R15, RZ, P1, !PT ;  /* 0x0000000fff0f7210 */ /* 0x000fe20000ffe4ff */
[----:B--2---:R-:W-:Y:S02]  /*1110*/  FADD.FTZ R27, -R27, R28 ;  /* 0x0000001c1b1b7221 */ /* 0x004fe40000010100 */
[----:B---3--:R-:W-:Y:S02]  /*1120*/  FADD.FTZ R21, -R21, R22 ;  /* 0x0000001615157221 */ /* 0x008fe40000010100 */
[----:B------:R-:W-:-:S02]  /*1130*/  FMUL.FTZ R22, R27, 0.25 ;  /* 0x3e8000001b167820 */ /* 0x000fc40000410000 */
[----:B----4-:R-:W-:Y:S02]  /*1140*/  FADD.FTZ R17, -R17, R18 ;  /* 0x0000001211117221 */ /* 0x010fe40000010100 */
[----:B------:R-:W-:Y:S02]  /*1150*/  FMUL.FTZ R28, R27, R22 ;  /* 0x000000161b1c7220 */ /* 0x000fe40000410000 */
[----:B------:R-:W-:Y:S02]  /*1160*/  FMUL.FTZ R18, R17, 0.25 ;  /* 0x3e80000011127820 */ /* 0x000fe40000410000 */
[----:B-----5:R-:W-:Y:S02]  /*1170*/  FADD.FTZ R19, -R19, R20 ;  /* 0x0000001413137221 */ /* 0x020fe40000010100 */
[----:B------:R-:W-:Y:S02]  /*1180*/  FMUL.FTZ R20, R21, 0.25 ;  /* 0x3e80000015147820 */ /* 0x000fe40000410000 */
[----:B0-----:R-:W-:-:S02]  /*1190*/  FMUL.FTZ R6, R19, 0.25 ;  /* 0x3e80000013067820 */ /* 0x001fc40000410000 */
[----:B------:R-:W-:Y:S02]  /*11a0*/  FMUL.FTZ R18, R17, R18 ;  /* 0x0000001211127220 */ /* 0x000fe40000410000 */
[----:B------:R-:W-:Y:S02]  /*11b0*/  FMUL.FTZ R6, R19, R6 ;  /* 0x0000000613067220 */ /* 0x000fe40000410000 */
[----:B------:R-:W-:Y:S02]  /*11c0*/  FMUL.FTZ R20, R21, R20 ;  /* 0x0000001415147220 */ /* 0x000fe40000410000 */
[----:B------:R-:W-:Y:S02]  /*11d0*/  FADD.FTZ R23, -R23, R24 ;  /* 0x0000001817177221 */ /* 0x000fe40000010100 */
[----:B------:R-:W-:Y:S02]  /*11e0*/  FADD.FTZ R25, -R25, R26 ;  /* 0x0000001a19197221 */ /* 0x000fe40000010100 */
[----:B------:R-:W-:-:S02]  /*11f0*/  FADD.FTZ R29, -R29, R30 ;  /* 0x0000001e1d1d7221 */ /* 0x000fc40000010100 */
[----:B------:R-:W-:Y:S02]  /*1200*/  FADD.FTZ R31, -R31, R32 ;  /* 0x000000201f1f7221 */ /* 0x000fe40000010100 */
[----:B------:R-:W-:Y:S02]  /*1210*/  FMUL.FTZ R4, R23, 0.25 ;  /* 0x3e80000017047820 */ /* 0x000fe40000410000 */
[----:B------:R-:W-:Y:S02]  /*1220*/  FMUL.FTZ R22, R25, 0.25 ;  /* 0x3e80000019167820 */ /* 0x000fe40000410000 */
[----:B------:R-:W-:Y:S02]  /*1230*/  FMUL.FTZ R24, R29, 0.25 ;  /* 0x3e8000001d187820 */ /* 0x000fe40000410000 */
[----:B------:R-:W-:Y:S02]  /*1240*/  FMUL.FTZ R26, R31, 0.25 ;  /* 0x3e8000001f1a7820 */ /* 0x000fe40000410000 */
[----:B------:R-:W-:-:S02]  /*1250*/  FMUL.FTZ R4, R23, R4 ;  /* 0x0000000417047220 */ /* 0x000fc40000410000 */
[----:B------:R-:W-:Y:S02]  /*1260*/  FMUL.FTZ R22, R25, R22 ;  /* 0x0000001619167220 */ /* 0x000fe40000410000 */
[----:B------:R-:W-:Y:S02]  /*1270*/  FMUL.FTZ R24, R29, R24 ;  /* 0x000000181d187220 */ /* 0x000fe40000410000 */
        /* <DEDUP_REMOVED lines=8> */
[----:B------:R0:W-:Y:S02]  /*1300*/  STL [R13+0x1c], R26 ;  /* 0x00001c1a0d007387 */ /* 0x0001e40000100800 */
[----:B0-----:R-:W-:-:S08]  /*1310*/  IADD3 R13, R13, 0x20, RZ ;  /* 0x000000200d0d7810 */ /* 0x001fd00007ffe0ff */
.L_x_563:
[----:B------:R-:W-:Y:S05]  /*1320*/  BSYNC B2 ;  /* 0x0000000000027941 */ /* 0x000fea0003800000 */
.L_x_562:
[----:B------:R-:W-:-:S12]  /*1330*/  ISETP.LT.OR P0, PT, R16, R11, P0 ;  /* 0x0000000b1000720c */ /* 0x000fd80000701670 */
[----:B------:R-:W-:Y:S05]  /*1340*/  @!P0 BRA `(.L_x_552) ;  /* 0x000001d000008947 */ /* 0x000fea0003800000 */
[C---:B------:R-:W-:Y:S02]  /*1350*/  IADD3 R4, P1, R14.reuse, c[0x0][0x178], RZ ;  /* 0x00005e000e047a10 */ /* 0x040fe40007f3e0ff */
[----:B------:R-:W-:Y:S02]  /*1360*/  IADD3 R14, P0, R14, c[0x0][0x170], RZ ;  /* 0x00005c000e0e7a10 */ /* 0x000fe40007f1e0ff */
[C---:B------:R-:W-:Y:S02]  /*1370*/  IADD3.X R5, R15.reuse, c[0x0][0x17c], RZ, P1, !PT ;  /* 0x00005f000f057a10 */ /* 0x040fe40000ffe4ff */
[----:B------:R-:W-:-:S06]  /*1380*/  IADD3.X R15, R15, c[0x0][0x174], RZ, P0, !PT ;  /* 0x00005d000f0f7a10 */ /* 0x000fcc00007fe4ff */
[----:B------:R-:W2:Y:S04]  /*1390*/  LDG.E.SYS R6, [R4] ;  /* 0x0000000004067381 */ /* 0x000ea800001ee900 */
[----:B------:R-:W3:Y:S04]  /*13a0*/  LDG.E.SYS R16, [R4+0x4] ;  /* 0x0000040004107381 */ /* 0x000ee800001ee900 */
[----:B------:R-:W4:Y:S04]  /*13b0*/  LDG.E.SYS R18, [R4+0x8] ;  /* 0x0000080004127381 */ /* 0x000f2800001ee900 */
[----:B------:R-:W5:Y:S04]  /*13c0*/  LDG.E.SYS R20, [R4+0xc] ;  /* 0x00000c0004147381 */ /* 0x000f6800001ee900 */
[----:B------:R-:W2:Y:S04]  /*13d0*/  LDG.E.SYS R7, [R14] ;  /* 0x000000000e077381 */ /* 0x000ea800001ee900 */
[----:B------:R-:W3:Y:S04]  /*13e0*/  LDG.E.SYS R17, [R14+0x4] ;  /* 0x000004000e117381 */ /* 0x000ee800001ee900 */
[----:B------:R-:W4:Y:S04]  /*13f0*/  LDG.E.SYS R19, [R14+0x8] ;  /* 0x000008000e137381 */ /* 0x000f2800001ee900 */
[----:B------:R-:W5:Y:S01]  /*1400*/  LDG.E.SYS R21, [R14+0xc] ;  /* 0x00000c000e157381 */ /* 0x000f6200001ee900 */
[----:B------:R-:W-:Y:S01]  /*1410*/  IADD3 R12, R12, 0x4, RZ ;  /* 0x000000040c0c7810 */ /* 0x000fe20007ffe0ff */
[----:B--2---:R-:W-:-:S02]  /*1420*/  FADD.FTZ R6, -R6, R7 ;  /* 0x0000000706067221 */ /* 0x004fc40000010100 */
[----:B---3--:R-:W-:Y:S02]  /*1430*/  FADD.FTZ R16, -R16, R17 ;  /* 0x0000001110107221 */ /* 0x008fe40000010100 */
[----:B------:R-:W-:Y:S02]  /*1440*/  FMUL.FTZ R7, R6, 0.25 ;  /* 0x3e80000006077820 */ /* 0x000fe40000410000 */
[----:B----4-:R-:W-:Y:S02]  /*1450*/  FADD.FTZ R18, -R18, R19 ;  /* 0x0000001312127221 */ /* 0x010fe40000010100 */
[----:B------:R-:W-:Y:S02]  /*1460*/  FMUL.FTZ R17, R16, 0.25 ;  /* 0x3e80000010117820 */ /* 0x000fe40000410000 */
[----:B-----5:R-:W-:Y:S02]  /*1470*/  FADD.FTZ R20, -R20, R21 ;  /* 0x0000001514147221 */ /* 0x020fe40000010100 */
[----:B------:R-:W-:-:S02]  /*1480*/  FMUL.FTZ R5, R18, 0.25 ;  /* 0x3e80000012057820 */ /* 0x000fc40000410000 */
[----:B------:R-:W-:Y:S02]  /*1490*/  FMUL.FTZ R19, R20, 0.25 ;  /* 0x3e80000014137820 */ /* 0x000fe40000410000 */
[----:B------:R-:W-:Y:S02]  /*14a0*/  FMUL.FTZ R6, R6, R7 ;  /* 0x0000000706067220 */ /* 0x000fe40000410000 */
[----:B------:R-:W-:Y:S02]  /*14b0*/  FMUL.FTZ R16, R16, R17 ;  /* 0x0000001110107220 */ /* 0x000fe40000410000 */
[----:B------:R-:W-:Y:S02]  /*14c0*/  FMUL.FTZ R18, R18, R5 ;  /* 0x0000000512127220 */ /* 0x000fe40000410000 */
[----:B------:R-:W-:Y:S02]  /*14d0*/  FMUL.FTZ R20, R20, R19 ;  /* 0x0000001314147220 */ /* 0x000fe40000410000 */
[----:B------:R0:W-:Y:S04]  /*14e0*/  STL [R13], R6 ;  /* 0x000000060d007387 */ /* 0x0001e80000100800 */
[----:B------:R0:W-:Y:S04]  /*14f0*/  STL [R13+0x4], R16 ;  /* 0x000004100d007387 */ /* 0x0001e80000100800 */
[----:B------:R0:W-:Y:S04]  /*1500*/  STL [R13+0x8], R18 ;  /* 0x000008120d007387 */ /* 0x0001e80000100800 */
[----:B------:R0:W-:Y:S02]  /*1510*/  STL [R13+0xc], R20 ;  /* 0x00000c140d007387 */ /* 0x0001e40000100800 */
.L_x_552:
[----:B------:R-:W-:Y:S05]  /*1520*/  BSYNC B0 ;  /* 0x0000000000007941 */ /* 0x000fea0003800000 */
.L_x_551:
[----:B------:R-:W-:-:S04]  /*1530*/  IADD3 R9, R9, 0x1, RZ ;  /* 0x0000000109097810 */ /* 0x000fc80007ffe0ff */
[----:B------:R-:W-:-:S12]  /*1540*/  ISETP.GE.AND P0, PT, R9, R8, PT ;  /* 0x000000080900720c */ /* 0x000fd80003f06270 */
[----:B------:R-:W-:Y:S05]  /*1550*/  @!P0 BRA `(.L_x_564) ;  /* 0xffffee5000008947 */ /* 0x000fea000383ffff */
.L_x_550:
[----:B0-----:R-:W-:Y:S05]  /*1560*/  BSYNC B1 ;  /* 0x0000000000017941 */ /* 0x001fea0003800000 */
.L_x_549:
[----:B------:R-:W-:Y:S01]  /*1570*/  ISETP.GE.AND P0, PT, R12, 0x2, PT ;  /* 0x000000020c00780c */ /* 0x000fe20003f06270 */
[----:B------:R-:W-:Y:S11]  /*1580*/  BSSY B0, `(.L_x_565) ;  /* 0x000001a000007945 */ /* 0x000ff60003800000 */
[----:B------:R-:W-:Y:S05]  /*1590*/  @!P0 BRA `(.L_x_566) ;  /* 0x0000018000008947 */ /* 0x000fea0003800000 */
[----:B------:R-:W-:-:S08]  /*15a0*/  MOV R0, 0x1 ;  /* 0x0000000100007802 */ /* 0x000fd00000000f00 */
.L_x_570:
[----:B0-----:R-:W-:-:S08]  /*15b0*/  LEA R4, R0, R1, 0x2 ;  /* 0x0000000100047211 */ /* 0x001fd000078e10ff */
[----:B------:R0:W5:Y:S01]  /*15c0*/  LDL R7, [R4] ;  /* 0x0000000004077983 */ /* 0x0001620000100800 */
[C---:B------:R-:W-:Y:S01]  /*15d0*/  IADD3 R5, R0.reuse, -0x1, RZ ;  /* 0xffffffff00057810 */ /* 0x040fe20007ffe0ff */
[----:B------:R-:W-:Y:S01]  /*15e0*/  BSSY B1, `(.L_x_567) ;  /* 0x0000010000017945 */ /* 0x000fe20003800000 */
[----:B------:R-:W-:Y:S02]  /*15f0*/  MOV R6, R0 ;  /* 0x0000000000067202 */ /* 0x000fe40000000f00 */
[----:B------:R-:W-:Y:S02]  /*1600*/  ISETP.GE.AND P1, PT, R5, RZ, PT ;  /* 0x000000ff0500720c */ /* 0x000fe40003f26270 */
[----:B------:R-:W-:-:S04]  /*1610*/  IADD3 R0, R0, 0x1, RZ ;  /* 0x0000000100007810 */ /* 0x000fc80007ffe0ff */
[----:B------:R-:W-:-:S06]  /*1620*/  ISETP.GE.AND P0, PT, R0, R12, PT ;  /* 0x0000000c0000720c */ /* 0x000fcc0003f06270 */
[----:B0-----:R-:W-:Y:S06]  /*1630*/  @!P1 BRA `(.L_x_568) ;  /* 0x000000a000009947 */ /* 0x001fec0003800000 */
.L_x_569:
[----:B------:R-:W-:-:S08]  /*1640*/  LEA R4, R5, R1, 0x2 ;  /* 0x0000000105047211 */ /* 0x000fd000078e10ff */
[----:B------:R-:W2:Y:S01]  /*1650*/  LDL R9, [R4] ;  /* 0x0000000004097983 */ /* 0x000ea20000100800 */
[----:B------:R-:W-:Y:S02]  /*1660*/  MOV R8, R5 ;  /* 0x0000000500087202 */ /* 0x000fe40000000f00 */
[----:B--2--5:R-:W-:-:S12]  /*1670*/  FSETP.GT.FTZ.AND P1, PT, R9, R7, PT ;  /* 0x000000070900720b */ /* 0x024fd80003f34000 */
[----:B------:R-:W-:Y:S05]  /*1680*/  @!P1 BRA `(.L_x_568) ;  /* 0x0000005000009947 */ /* 0x000fea0003800000 */
[----:B------:R0:W-:Y:S01]  /*1690*/  STL [R4+0x4], R9 ;  /* 0x0000040904007387 */ /* 0x0001e20000100800 */
[----:B------:R-:W-:Y:S02]  /*16a0*/  IADD3 R5, R5, -0x1, RZ ;  /* 0xffffffff05057810 */ /* 0x000fe40007ffe0ff */
[----:B------:R-:W-:Y:S02]  /*16b0*/  MOV R6, R8 ;  /* 0x0000000800067202 */ /* 0x000fe40000000f00 */
[----:B------:R-:W-:-:S12]  /*16c0*/  ISETP.GT.AND P1, PT, R5, -0x1, PT ;  /* 0xffffffff0500780c */ /* 0x000fd80003f24270 */
[----:B0-----:R-:W-:Y:S05]  /*16d0*/  @P1 BRA `(.L_x_569) ;  /* 0xffffff6000001947 */ /* 0x001fea000383ffff */
.L_x_568:
[----:B------:R-:W-:Y:S05]  /*16e0*/  BSYNC B1 ;  /* 0x0000000000017941 */ /* 0x000fea0003800000 */
.L_x_567:
[----:B------:R-:W-:-:S08]  /*16f0*/  LEA R4, R6, R1, 0x2 ;  /* 0x0000000106047211 */ /* 0x000fd000078e10ff */
[----:B-----5:R0:W-:Y:S01]  /*1700*/  STL [R4], R7 ;  /* 0x0000000704007387 */ /* 0x0201e20000100800 */
[----:B------:R-:W-:Y:S05]  /*1710*/  @!P0 BRA `(.L_x_570) ;  /* 0xfffffe9000008947 */ /* 0x000fea000383ffff */
.L_x_566:
[----:B------:R-:W-:Y:S05]  /*1720*/  BSYNC B0 ;  /* 0x0000000000007941 */ /* 0x000fea0003800000 */
.L_x_565:
[----:B------:R-:W-:-:S05]  /*1730*/  IMAD R12, R12, 0x7, RZ ;  /* 0x000000070c0c7824 */ /* 0x000fca00078e02ff */
[----:B------:R-:W-:-:S04]  /*1740*/  SHF.R.S32.HI R5, RZ, 0x1f, R12 ;  /* 0x0000001fff057819 */ /* 0x000fc8000001140c */
[----:B------:R-:W-:-:S04]  /*1750*/  LEA.HI R5, R5, R12, RZ, 0x3 ;  /* 0x0000000c05057211 */ /* 0x000fc800078f18ff */
[----:B------:R-:W-:-:S04]  /*1760*/  SHF.R.S32.HI R0, RZ, 0x3, R5 ;  /* 0x00000003ff007819 */ /* 0x000fc80000011405 */
[----:B------:R-:W-:-:S08]  /*1770*/  LEA R0, R0, R1, 0x2 ;  /* 0x0000000100007211 */ /* 0x000fd000078e10ff */
[----:B------:R-:W2:Y:S04]  /*1780*/  LDL R5, [R0] ;  /* 0x0000000000057983 */ /* 0x000ea80000100800 */
[----:B--2---:R-:W-:Y:S01]  /*1790*/  STG.E.SYS [R2], R5 ;  /* 0x0000000502007386 */ /* 0x004fe2000010e900 */
[----:B------:R-:W-:Y:S05]  /*17a0*/  EXIT ;  /* 0x000000000000794d */ /* 0x000fea0003800000 */
.L_x_548:
[----:B------:R-:W2:Y:S04]  /*17b0*/  LDG.E.SYS R4, [R4] ;  /* 0x0000000004047381 */ /* 0x000ea800001ee900 */
[----:B------:R-:W2:Y:S02]  /*17c0*/  LDG.E.SYS R7, [R6] ;  /* 0x0000000006077381 */ /* 0x000ea400001ee900 */
[----:B--2---:R-:W-:-:S04]  /*17d0*/  FADD.FTZ R0, R4, -R7 ;  /* 0x8000000704007221 */ /* 0x004fc80000010000 */
[----:B------:R-:W-:-:S04]  /*17e0*/  FMUL.FTZ R9, R0, 0.25 ;  /* 0x3e80000000097820 */ /* 0x000fc80000410000 */
[----:B------:R-:W-:-:S08]  /*17f0*/  FMUL.FTZ R9, R0, R9 ;  /* 0x0000000900097220 */ /* 0x000fd00000410000 */
[----:B------:R-:W-:Y:S01]  /*1800*/  STG.E.SYS [R2], R9 ;  /* 0x0000000902007386 */ /* 0x000fe2000010e900 */
[----:B------:R-:W-:Y:S05]  /*1810*/  EXIT ;  /* 0x000000000000794d */ /* 0x000fea0003800000 */
.L_x_571:
[----:B------:R-:W-:-:S00]  /*1820*/  BRA `(.L_x_571) ;  /* 0xfffffff000007947 */ /* 0x000fc0000383ffff */
[----:B------:R-:W-:-:S00]  /*1830*/  NOP ;  /* 0x0000000000007918 */ /* 0x000fc00000000000 */
[----:B------:R-:W-:-:S00]  /*1840*/  NOP ;  /* 0x0000000000007918 */ /* 0x000fc00000000000 */
[----:B------:R-:W-:-:S00]  /*1850*/  NOP ;  /* 0x0000000000007918 */ /* 0x000fc00000000000 */
[----:B------:R-:W-:-:S00]  /*1860*/  NOP ;  /* 0x0000000000007918 */ /* 0x000fc00000000000 */
[----:B------:R-:W-:-:S00]  /*1870*/  NOP ;  /* 0x0000000000007918 */ /* 0x000fc00000000000 */
.L_x_604:


//--------------------- .text.kernel_cuda_filter_detect_outliers --------------------------
	.section	.text.kernel_cuda_filter_detect_outliers,"ax",@progbits
	.sectioninfo	@"SHI_REGISTERS=32"
	.align	128
        .global         kernel_cuda_filter_detect_outliers
        .type           kernel_cuda_filter_detect_outliers,@function
        .size           kernel_cuda_filter_detect_outliers,(.L_x_605 - kernel_cuda_filter_detect_outliers)
        .other          kernel_cuda_filter_detect_outliers,@"STO_CUDA_ENTRY STV_DEFAULT"
kernel_cuda_filter_detect_outliers:
.text.kernel_cuda_filter_detect_outliers:
[----:B------:R-:W-:-:S08]  /*0000*/  IMAD.MOV.U32 R1, RZ, RZ, c[0x0][0x28] ;  /* 0x00000a00ff017624 */ /* 0x000fd000078e00ff */
        /* <DEDUP_REMOVED lines=16> */
[C---:B------:R-:W-:Y:S01]  /*0110*/  IADD3 R0, R5.reuse, -0x2, RZ ;  /* 0xfffffffe05007810 */ /* 0x040fe20007ffe0ff */
[----:B------:R-:W-:Y:S01]  /*0120*/  ULDC UR4, c[0x0][0x180] ;  /* 0x0000600000047ab9 */ /* 0x000fe20000000800 */
[----:B------:R-:W-:Y:S01]  /*0130*/  IADD3 R7, R5, 0x3, RZ ;  /* 0x0000000305077810 */ /* 0x000fe20007ffe0ff */
[----:B------:R-:W-:Y:S01]  /*0140*/  UIADD3 UR4, -UR4, 0x3, URZ ;  /* 0x0000000304047890 */ /* 0x000fe2000fffe13f */
[----:B------:R-:W-:Y:S01]  /*0150*/  IMNMX R8, R0, c[0x0][0x184], !PT ;  /* 0x0000610000087a17 */ /* 0x000fe20007800200 */
[----:B------:R-:W-:Y:S01]  /*0160*/  ULDC UR5, c[0x0][0x188] ;  /* 0x0000620000057ab9 */ /* 0x000fe20000000800 */
[----:B------:R-:W-:Y:S01]  /*0170*/  IMNMX R7, R7, c[0x0][0x18c], PT ;  /* 0x0000630007077a17 */ /* 0x000fe20003800200 */
[----:B------:R-:W-:Y:S01]  /*0180*/  UIADD3 UR4, UR4, UR5, URZ ;  /* 0x0000000504047290 */ /* 0x000fe2000fffe03f */
[----:B------:R-:W-:Y:S01]  /*0190*/  BSSY B1, `(.L_x_572) ;  /* 0x0000083000017945 */ /* 0x000fe20003800000 */
[----:B------:R-:W-:Y:S01]  /*01a0*/  IMAD.MOV.U32 R6, RZ, RZ, RZ ;  /* 0x000000ffff067224 */ /* 0x000fe200078e00ff */
[----:B------:R-:W-:Y:S01]  /*01b0*/  ISETP.GE.AND P0, PT, R8, R7, PT ;  /* 0x000000070800720c */ /* 0x000fe20003f06270 */
[----:B------:R-:W-:Y:S01]  /*01c0*/  ULOP3.LUT UR4, UR4, 0xfffffffc, URZ, 0xc0, !UPT ;  /* 0xfffffffc04047892 */ /* 0x000fe2000f8ec03f */
[----:B------:R-:W-:-:S10]  /*01d0*/  IMAD.MOV.U32 R2, RZ, RZ, RZ ;  /* 0x000000ffff027224 */ /* 0x000fd400078e00ff */
[----:B------:R-:W-:Y:S05]  /*01e0*/  @P0 BRA `(.L_x_573) ;  /* 0x000007d000000947 */ /* 0x000fea0003800000 */
[C---:B------:R-:W-:Y:S01]  /*01f0*/  IADD3 R9, R4.reuse, -0x2, RZ ;  /* 0xfffffffe04097810 */ /* 0x040fe20007ffe0ff */
[----:B------:R-:W-:Y:S01]  /*0200*/  IMAD.MOV.U32 R6, RZ, RZ, RZ ;  /* 0x000000ffff067224 */ /* 0x000fe200078e00ff */
[----:B------:R-:W-:Y:S01]  /*0210*/  IADD3 R10, R4, 0x3, RZ ;  /* 0x00000003040a7810 */ /* 0x000fe20007ffe0ff */
[----:B------:R-:W-:Y:S01]  /*0220*/  IMAD.MOV.U32 R2, RZ, RZ, RZ ;  /* 0x000000ffff027224 */ /* 0x000fe200078e00ff */
[----:B------:R-:W-:Y:S02]  /*0230*/  IADD3 R20, R1, c[0x0][0x20], RZ ;  /* 0x0000080001147a10 */ /* 0x000fe40007ffe0ff */
[----:B------:R-:W-:Y:S02]  /*0240*/  IMNMX R9, R9, c[0x0][0x180], !PT ;  /* 0x0000600009097a17 */ /* 0x000fe40007800200 */
[----:B------:R-:W-:-:S08]  /*0250*/  IMNMX R10, R10, c[0x0][0x188], PT ;  /* 0x000062000a0a7a17 */ /* 0x000fd00003800200 */
.L_x_587:
[----:B------:R-:W-:Y:S01]  /*0260*/  ISETP.GE.AND P0, PT, R9, R10, PT ;  /* 0x0000000a0900720c */ /* 0x000fe20003f06270 */
[----:B------:R-:W-:Y:S11]  /*0270*/  BSSY B0, `(.L_x_574) ;  /* 0x0000071000007945 */ /* 0x000ff60003800000 */
[----:B------:R-:W-:Y:S05]  /*0280*/  @P0 BRA `(.L_x_575) ;  /* 0x000006f000000947 */ /* 0x000fea0003800000 */
[----:B------:R-:W-:-:S08]  /*0290*/  IMAD.MOV.U32 R11, RZ, RZ, R9 ;  /* 0x000000ffff0b7224 */ /* 0x000fd000078e0009 */
.L_x_586:
[----:B------:R-:W-:Y:S01]  /*02a0*/  IADD3 R0, R8, -c[0x0][0x184], RZ ;  /* 0x8000610008007a10 */ /* 0x000fe20007ffe0ff */
[----:B------:R-:W-:Y:S01]  /*02b0*/  IMAD.MOV.U32 R12, RZ, RZ, 0x4 ;  /* 0x00000004ff0c7424 */ /* 0x000fe200078e00ff */
[----:B------:R-:W-:Y:S01]  /*02c0*/  IADD3 R13, R11, -c[0x0][0x180], RZ ;  /* 0x800060000b0d7a10 */ /* 0x000fe20007ffe0ff */
[----:B------:R-:W-:-:S04]  /*02d0*/  IMAD.MOV.U32 R19, RZ, RZ, c[0x0][0x190] ;  /* 0x00006400ff137624 */ /* 0x000fc800078e00ff */
[----:B------:R-:W-:Y:S02]  /*02e0*/  IMAD R27, R0, UR4, R13 ;  /* 0x00000004001b7c24 */ /* 0x000fe4000f8e020d */
[----:B------:R-:W-:Y:S02]  /*02f0*/  IMAD.SHL.U32 R19, R19, 0x4, RZ ;  /* 0x0000000413137824 */ /* 0x000fe400078e00ff */
[----:B------:R-:W-:-:S03]  /*0300*/  IMAD.WIDE R12, R27, R12, c[0x0][0x160] ;  /* 0x000058001b0c7625 */ /* 0x000fc600078e020c */
[----:B------:R-:W-:-:S04]  /*0310*/  SHF.R.S32.HI R25, RZ, 0x1f, R19 ;  /* 0x0000001fff197819 */ /* 0x000fc80000011413 */
[----:B------:R-:W-:-:S03]  /*0320*/  IADD3 R14, P0, R12, R19, RZ ;  /* 0x000000130c0e7210 */ /* 0x000fc60007f1e0ff */
[----:B------:R-:W2:Y:S02]  /*0330*/  LDG.E.SYS R12, [R12] ;  /* 0x000000000c0c7381 */ /* 0x000ea400001ee900 */
[----:B------:R-:W-:Y:S01]  /*0340*/  IMAD.X R15, R13, 0x1, R25, P0 ;  /* 0x000000010d0f7824 */ /* 0x000fe200000e0619 */
[----:B------:R-:W-:-:S05]  /*0350*/  IADD3 R16, P0, R19, R14, RZ ;  /* 0x0000000e13107210 */ /* 0x000fca0007f1e0ff */
[----:B------:R-:W-:Y:S02]  /*0360*/  IMAD.X R17, R25, 0x1, R15, P0 ;  /* 0x0000000119117824 */ /* 0x000fe400000e060f */
[----:B------:R-:W3:Y:S06]  /*0370*/  LDG.E.SYS R14, [R14] ;  /* 0x000000000e0e7381 */ /* 0x000eec00001ee900 */
[----:B------:R-:W4:Y:S01]  /*0380*/  LDG.E.SYS R16, [R16] ;  /* 0x0000000010107381 */ /* 0x000f2200001ee900 */
[----:B------:R-:W-:Y:S01]  /*0390*/  ISETP.GE.AND P0, PT, R6, 0x1, PT ;  /* 0x000000010600780c */ /* 0x000fe20003f06270 */
[----:B------:R-:W-:Y:S01]  /*03a0*/  BSSY B2, `(.L_x_576) ;  /* 0x0000011000027945 */ /* 0x000fe20003800000 */
[----:B--2---:R-:W-:-:S02]  /*03b0*/  FMNMX.FTZ R0, RZ, R12, !PT ;  /* 0x0000000cff007209 */ /* 0x004fc40007810000 */
[----:B---3--:R-:W-:-:S05]  /*03c0*/  FMNMX.FTZ R21, RZ, R14, !PT ;  /* 0x0000000eff157209 */ /* 0x008fca0007810000 */
[----:B------:R-:W-:Y:S01]  /*03d0*/  FADD.FTZ R21, R0, R21 ;  /* 0x0000001500157221 */ /* 0x000fe20000010000 */
[----:B----4-:R-:W-:-:S05]  /*03e0*/  FMNMX.FTZ R18, RZ, R16, !PT ;  /* 0x00000010ff127209 */ /* 0x010fca0007810000 */
[----:B------:R-:W-:Y:S02]  /*03f0*/  FADD.FTZ R18, R18, R21 ;  /* 0x0000001512127221 */ /* 0x000fe40000010000 */
[----:B------:R-:W-:Y:S02]  /*0400*/  IMAD.MOV.U32 R21, RZ, RZ, RZ ;  /* 0x000000ffff157224 */ /* 0x000fe400078e00ff */
[----:B------:R-:W-:Y:S01]  /*0410*/  FMUL.FTZ R18, R18, 0.3333333432674407959 ;  /* 0x3eaaaaab12127820 */ /* 0x000fe20000410000 */
[----:B------:R-:W-:Y:S07]  /*0420*/  @!P0 BRA `(.L_x_577) ;  /* 0x0000008000008947 */ /* 0x000fee0003800000 */
[----:B------:R-:W-:-:S08]  /*0430*/  IMAD.MOV.U32 R0, RZ, RZ, R1 ;  /* 0x000000ffff007224 */ /* 0x000fd000078e0001 */
.L_x_578:
[----:B------:R-:W2:Y:S02]  /*0440*/  LDL R12, [R0] ;  /* 0x00000000000c7983 */ /* 0x000ea40000100800 */
[----:B--2---:R-:W-:-:S12]  /*0450*/  FSETP.GT.FTZ.AND P0, PT, R12, R18, PT ;  /* 0x000000120c00720b */ /* 0x004fd80003f14000 */
[----:B------:R-:W-:Y:S05]  /*0460*/  @P0 BRA `(.L_x_577) ;  /* 0x0000004000000947 */ /* 0x000fea0003800000 */
[----:B------:R-:W-:Y:S02]  /*0470*/  IADD3 R21, R21, 0x1, RZ ;  /* 0x0000000115157810 */ /* 0x000fe40007ffe0ff */
[----:B------:R-:W-:Y:S02]  /*0480*/  IADD3 R0, R0, 0x4, RZ ;  /* 0x0000000400007810 */ /* 0x000fe40007ffe0ff */
[----:B------:R-:W-:-:S12]  /*0490*/  ISETP.GE.AND P0, PT, R21, R6, PT ;  /* 0x000000061500720c */ /* 0x000fd80003f06270 */
[----:B------:R-:W-:Y:S05]  /*04a0*/  @!P0 BRA `(.L_x_578) ;  /* 0xffffff9000008947 */ /* 0x000fea000383ffff */
.L_x_577:
[----:B------:R-:W-:Y:S05]  /*04b0*/  BSYNC B2 ;  /* 0x0000000000027941 */ /* 0x000fea0003800000 */
.L_x_576:
[----:B------:R-:W-:Y:S01]  /*04c0*/  ISETP.GT.AND P0, PT, R6, R21, PT ;  /* 0x000000150600720c */ /* 0x000fe20003f04270 */
[----:B------:R-:W-:Y:S11]  /*04d0*/  BSSY B2, `(.L_x_579) ;  /* 0x000002e000027945 */ /* 0x000ff60003800000 */
[----:B------:R-:W-:Y:S05]  /*04e0*/  @!P0 BRA `(.L_x_580) ;  /* 0x000002c000008947 */ /* 0x000fea0003800000 */
[----:B------:R-:W-:Y:S01]  /*04f0*/  IMAD.IADD R16, R6, 0x1, -R21 ;  /* 0x0000000106107824 */ /* 0x000fe200078e0a15 */
[----:B------:R-:W-:Y:S01]  /*0500*/  BSSY B3, `(.L_x_581) ;  /* 0x000001b000037945 */ /* 0x000fe20003800000 */
[----:B------:R-:W-:-:S03]  /*0510*/  IMAD.MOV.U32 R0, RZ, RZ, R6 ;  /* 0x000000ffff007224 */ /* 0x000fc600078e0006 */
[----:B------:R-:W-:-:S04]  /*0520*/  LOP3.LUT R12, R16, 0x3, RZ, 0xc0, !PT ;  /* 0x00000003100c7812 */ /* 0x000fc800078ec0ff */
[----:B------:R-:W-:-:S12]  /*0530*/  ISETP.NE.AND P0, PT, R12, RZ, PT ;  /* 0x000000ff0c00720c */ /* 0x000fd80003f05270 */
[----:B------:R-:W-:Y:S05]  /*0540*/  @!P0 BRA `(.L_x_582) ;  /* 0x0000016000008947 */ /* 0x000fea0003800000 */
[----:B------:R-:W-:Y:S01]  /*0550*/  ISETP.NE.AND P0, PT, R12, 0x1, PT ;  /* 0x000000010c00780c */ /* 0x000fe20003f05270 */
[----:B------:R-:W-:Y:S01]  /*0560*/  BSSY B4, `(.L_x_583) ;  /* 0x0000010000047945 */ /* 0x000fe20003800000 */
[----:B------:R-:W-:Y:S01]  /*0570*/  IADD3 R17, R20, -c[0x0][0x20], RZ ;  /* 0x8000080014117a10 */ /* 0x000fe20007ffe0ff */
[----:B------:R-:W-:-:S09]  /*0580*/  IMAD.MOV.U32 R0, RZ, RZ, R6 ;  /* 0x000000ffff007224 */ /* 0x000fd200078e0006 */
[----:B------:R-:W-:Y:S05]  /*0590*/  @!P0 BRA `(.L_x_584) ;  /* 0x000000c000008947 */ /* 0x000fea0003800000 */
[----:B------:R-:W-:-:S12]  /*05a0*/  ISETP.NE.AND P0, PT, R12, 0x2, PT ;  /* 0x000000020c00780c */ /* 0x000fd80003f05270 */
[----:B------:R-:W-:-:S05]  /*05b0*/  @P0 IADD3 R13, R20, -c[0x0][0x20], RZ ;  /* 0x80000800140d0a10 */ /* 0x000fca0007ffe0ff */
[----:B------:R-:W-:-:S08]  /*05c0*/  @P0 IMAD R12, R6, 0x4, R13 ;  /* 0x00000004060c0824 */ /* 0x000fd000078e020d */
[----:B------:R-:W2:Y:S01]  /*05d0*/  @P0 LDL R13, [R12+-0x4] ;  /* 0xfffffc000c0d0983 */ /* 0x000ea20000100800 */
[----:B------:R-:W-:Y:S01]  /*05e0*/  IMAD.MOV.U32 R0, RZ, RZ, R6 ;  /* 0x000000ffff007224 */ /* 0x000fe200078e0006 */
[----:B------:R-:W-:-:S04]  /*05f0*/  IADD3 R15, R20, -c[0x0][0x20], RZ ;  /* 0x80000800140f7a10 */ /* 0x000fc80007ffe0ff */
[----:B------:R-:W-:-:S05]  /*0600*/  @P0 IADD3 R0, R6, -0x1, RZ ;  /* 0xffffffff06000810 */ /* 0x000fca0007ffe0ff */
[C---:B------:R-:W-:Y:S01]  /*0610*/  IMAD R14, R0.reuse, 0x4, R15 ;  /* 0x00000004000e7824 */ /* 0x040fe200078e020f */
[----:B--2---:R0:W-:Y:S07]  /*0620*/  @P0 STL [R12], R13 ;  /* 0x0000000d0c000387 */ /* 0x0041ee0000100800 */
[----:B------:R-:W2:Y:S01]  /*0630*/  LDL R15, [R14+-0x4] ;  /* 0xfffffc000e0f7983 */ /* 0x000ea20000100800 */
[----:B------:R-:W-:-:S03]  /*0640*/  IADD3 R0, R0, -0x1, RZ ;  /* 0xffffffff00007810 */ /* 0x000fc60007ffe0ff */
[----:B--2---:R0:W-:Y:S05]  /*0650*/  STL [R14], R15 ;  /* 0x0000000f0e007387 */ /* 0x0041ea0000100800 */
.L_x_584:
[----:B------:R-:W-:Y:S05]  /*0660*/  BSYNC B4 ;  /* 0x0000000000047941 */ /* 0x000fea0003800000 */
.L_x_583:
[----:B0-----:R-:W-:-:S08]  /*0670*/  IMAD R12, R0, 0x4, R17 ;  /* 0x00000004000c7824 */ /* 0x001fd000078e0211 */
[----:B------:R-:W2:Y:S01]  /*0680*/  LDL R13, [R12+-0x4] ;  /* 0xfffffc000c0d7983 */ /* 0x000ea20000100800 */
[----:B------:R-:W-:-:S03]  /*0690*/  IADD3 R0, R0, -0x1, RZ ;  /* 0xffffffff00007810 */ /* 0x000fc60007ffe0ff */
[----:B--2---:R0:W-:Y:S05]  /*06a0*/  STL [R12], R13 ;  /* 0x0000000d0c007387 */ /* 0x0041ea0000100800 */
.L_x_582:
[----:B------:R-:W-:Y:S05]  /*06b0*/  BSYNC B3 ;  /* 0x0000000000037941 */ /* 0x000fea0003800000 */
.L_x_581:
[----:B------:R-:W-:-:S12]  /*06c0*/  ISETP.GE.U32.AND P0, PT, R16, 0x4, PT ;  /* 0x000000041000780c */ /* 0x000fd80003f06070 */
[----:B------:R-:W-:Y:S05]  /*06d0*/  @!P0 BRA `(.L_x_580) ;  /* 0x000000d000008947 */ /* 0x000fea0003800000 */
[----:B------:R-:W-:-:S08]  /*06e0*/  IADD3 R29, R20, -c[0x0][0x20], RZ ;  /* 0x80000800141d7a10 */ /* 0x000fd00007ffe0ff */
.L_x_585:
[----:B0-----:R-:W-:-:S08]  /*06f0*/  IMAD R12, R0, 0x4, R29 ;  /* 0x00000004000c7824 */ /* 0x001fd000078e021d */
[----:B------:R-:W2:Y:S04]  /*0700*/  LDL R13, [R12+-0x4] ;  /* 0xfffffc000c0d7983 */ /* 0x000ea80000100800 */
[----:B------:R-:W3:Y:S04]  /*0710*/  LDL R15, [R12+-0x8] ;  /* 0xfffff8000c0f7983 */ /* 0x000ee80000100800 */
[----:B------:R-:W4:Y:S04]  /*0720*/  LDL R17, [R12+-0xc] ;  /* 0xfffff4000c117983 */ /* 0x000f280000100800 */
[----:B------:R-:W5:Y:S01]  /*0730*/  LDL R23, [R12+-0x10] ;  /* 0xfffff0000c177983 */ /* 0x000f620000100800 */
[----:B------:R-:W-:-:S04]  /*0740*/  IADD3 R0, R0, -0x4, RZ ;  /* 0xfffffffc00007810 */ /* 0x000fc80007ffe0ff */
[----:B------:R-:W-:Y:S01]  /*0750*/  ISETP.GT.AND P0, PT, R0, R21, PT ;  /* 0x000000150000720c */ /* 0x000fe20003f04270 */
[----:B--2---:R0:W-:Y:S04]  /*0760*/  STL [R12], R13 ;  /* 0x0000000d0c007387 */ /* 0x0041e80000100800 */
[----:B---3--:R0:W-:Y:S04]  /*0770*/  STL [R12+-0x4], R15 ;  /* 0xfffffc0f0c007387 */ /* 0x0081e80000100800 */
[----:B----4-:R0:W-:Y:S04]  /*0780*/  STL [R12+-0x8], R17 ;  /* 0xfffff8110c007387 */ /* 0x0101e80000100800 */
[----:B-----5:R0:W-:Y:S01]  /*0790*/  STL [R12+-0xc], R23 ;  /* 0xfffff4170c007387 */ /* 0x0201e20000100800 */
[----:B------:R-:W-:Y:S05]  /*07a0*/  @P0 BRA `(.L_x_585) ;  /* 0xffffff4000000947 */ /* 0x000fea000383ffff */
.L_x_580:
[----:B------:R-:W-:Y:S05]  /*07b0*/  BSYNC B2 ;  /* 0x0000000000027941 */ /* 0x000fea0003800000 */
.L_x_579:
[----:B0-----:R-:W-:-:S04]  /*07c0*/  IMAD.MOV.U32 R12, RZ, RZ, 0x4 ;  /* 0x00000004ff0c7424 */ /* 0x001fc800078e00ff */
[----:B------:R-:W-:-:S07]  /*07d0*/  IMAD.WIDE R12, R27, R12, c[0x0][0x168] ;  /* 0x00005a001b0c7625 */ /* 0x000fce00078e020c */
[----:B------:R-:W-:-:S04]  /*07e0*/  IADD3 R14, P0, R19, R12, RZ ;  /* 0x0000000c130e7210 */ /* 0x000fc80007f1e0ff */
[----:B------:R-:W-:Y:S01]  /*07f0*/  IADD3 R16, P1, R19, R14, RZ ;  /* 0x0000000e13107210 */ /* 0x000fe20007f3e0ff */
[----:B------:R-:W-:Y:S02]  /*0800*/  IMAD.X R15, R13, 0x1, R25, P0 ;  /* 0x000000010d0f7824 */ /* 0x000fe400000e0619 */
[----:B------:R-:W2:Y:S02]  /*0810*/  LDG.E.SYS R13, [R12] ;  /* 0x000000000c0d7381 */ /* 0x000ea400001ee900 */
[----:B------:R-:W-:-:S04]  /*0820*/  IMAD.X R17, R25, 0x1, R15, P1 ;  /* 0x0000000119117824 */ /* 0x000fc800008e060f */
[----:B------:R-:W3:Y:S04]  /*0830*/  LDG.E.SYS R14, [R14] ;  /* 0x000000000e0e7381 */ /* 0x000ee800001ee900 */
[----:B------:R-:W4:Y:S01]  /*0840*/  LDG.E.SYS R17, [R16] ;  /* 0x0000000010117381 */ /* 0x000f2200001ee900 */
[----:B------:R-:W-:Y:S02]  /*0850*/  ISETP.NE.AND P0, PT, R8, R5, PT ;  /* 0x000000050800720c */ /* 0x000fe40003f05270 */
[----:B------:R-:W-:Y:S02]  /*0860*/  IADD3 R0, R20, -c[0x0][0x20], RZ ;  /* 0x8000080014007a10 */ /* 0x000fe40007ffe0ff */
[C---:B------:R-:W-:Y:S02]  /*0870*/  ISETP.EQ.AND P0, PT, R11.reuse, R4, !P0 ;  /* 0x000000040b00720c */ /* 0x040fe40004702270 */
[----:B------:R-:W-:Y:S01]  /*0880*/  IADD3 R11, R11, 0x1, RZ ;  /* 0x000000010b0b7810 */ /* 0x000fe20007ffe0ff */
[----:B------:R-:W-:Y:S01]  /*0890*/  IMAD R21, R21, 0x4, R0 ;  /* 0x0000000415157824 */ /* 0x000fe200078e0200 */
[----:B------:R-:W-:-:S07]  /*08a0*/  IADD3 R6, R6, 0x1, RZ ;  /* 0x0000000106067810 */ /* 0x000fce0007ffe0ff */
[----:B------:R0:W-:Y:S01]  /*08b0*/  STL [R21], R18 ;  /* 0x0000001215007387 */ /* 0x0001e20000100800 */
[----:B--2---:R-:W-:Y:S02]  /*08c0*/  @P0 FSETP.GEU.FTZ.AND P2, PT, R13, RZ, PT ;  /* 0x000000ff0d00020b */ /* 0x004fe40003f5e000 */
[C---:B---3--:R-:W-:Y:S01]  /*08d0*/  @P0 FSETP.GEU.FTZ.AND P3, PT, R14.reuse, RZ, PT ;  /* 0x000000ff0e00020b */ /* 0x048fe20003f7e000 */
[----:B------:R-:W-:-:S03]  /*08e0*/  FADD.FTZ R0, R14, R13 ;  /* 0x0000000d0e007221 */ /* 0x000fc60000010000 */
[----:B------:R-:W-:Y:S01]  /*08f0*/  @P0 PLOP3.LUT P2, PT, P2, P3, PT, 0x2a, 0x0 ;  /* 0x000000000000081c */ /* 0x000fe20001746572 */
[----:B----4-:R-:W-:Y:S01]  /*0900*/  FADD.FTZ R0, R0, R17 ;  /* 0x0000001100007221 */ /* 0x010fe20000010000 */
[----:B------:R-:W-:-:S03]  /*0910*/  @P0 FSETP.GEU.FTZ.AND P1, PT, R17, RZ, PT ;  /* 0x000000ff1100020b */ /* 0x000fc60003f3e000 */
[----:B------:R-:W-:Y:S01]  /*0920*/  FMUL.FTZ R13, R0, 0.3333333432674407959 ;  /* 0x3eaaaaab000d7820 */ /* 0x000fe20000410000 */
[----:B------:R-:W-:-:S04]  /*0930*/  @P0 PLOP3.LUT P1, PT, P2, P1, PT, 0xa2, 0x0 ;  /* 0x000000000000081c */ /* 0x000fc80001723472 */
[----:B------:R-:W-:Y:S02]  /*0940*/  @!P0 FMNMX.FTZ R2, R2, R13, !PT ;  /* 0x0000000d02028209 */ /* 0x000fe40007810000 */
[----:B------:R-:W-:Y:S02]  /*0950*/  ISETP.GE.AND P2, PT, R11, R10, PT ;  /* 0x0000000a0b00720c */ /* 0x000fe40003f46270 */
[----:B------:R-:W-:-:S10]  /*0960*/  @P0 FSEL R3, R13, -1, !P1 ;  /* 0xbf8000000d030808 */ /* 0x000fd40004800000 */
[----:B0-----:R-:W-:Y:S05]  /*0970*/  @!P2 BRA `(.L_x_586) ;  /* 0xfffff9200000a947 */ /* 0x001fea000383ffff */
.L_x_575:
[----:B------:R-:W-:Y:S05]  /*0980*/  BSYNC B0 ;  /* 0x0000000000007941 */ /* 0x000fea0003800000 */
.L_x_574:
[----:B------:R-:W-:-:S04]  /*0990*/  IADD3 R8, R8, 0x1, RZ ;  /* 0x0000000108087810 */ /* 0x000fc80007ffe0ff */
[----:B------:R-:W-:-:S12]  /*09a0*/  ISETP.GE.AND P0, PT, R8, R7, PT ;  /* 0x000000070800720c */ /* 0x000fd80003f06270 */
[----:B------:R-:W-:Y:S05]  /*09b0*/  @!P0 BRA `(.L_x_587) ;  /* 0xfffff8a000008947 */ /* 0x000fea000383ffff */
.L_x_573:
[----:B------:R-:W-:Y:S05]  /*09c0*/  BSYNC B1 ;  /* 0x0000000000017941 */ /* 0x000fea0003800000 */
.L_x_572:
[----:B------:R-:W0:Y:S01]  /*09d0*/  I2F R6, R6 ;  /* 0x0000000600067306 */ /* 0x000e220000201400 */
[----:B------:R-:W-:Y:S01]  /*09e0*/  IADD3 R8, R5, -c[0x0][0x184], RZ ;  /* 0x8000610005087a10 */ /* 0x000fe20007ffe0ff */
[----:B------:R-:W-:Y:S01]  /*09f0*/  IMAD.MOV.U32 R5, RZ, RZ, 0x4 ;  /* 0x00000004ff057424 */ /* 0x000fe200078e00ff */
[----:B------:R-:W-:Y:S01]  /*0a00*/  IADD3 R7, R4, -c[0x0][0x180], RZ ;  /* 0x8000600004077a10 */ /* 0x000fe20007ffe0ff */
[----:B------:R-:W-:-:S04]  /*0a10*/  IMAD.MOV.U32 R25, RZ, RZ, c[0x0][0x190] ;  /* 0x00006400ff197624 */ /* 0x000fc800078e00ff */
[----:B------:R-:W-:Y:S02]  /*0a20*/  IMAD R8, R8, UR4, R7 ;  /* 0x0000000408087c24 */ /* 0x000fe4000f8e0207 */
[----:B------:R-:W-:Y:S02]  /*0a30*/  IMAD.SHL.U32 R4, R25, 0x4, RZ ;  /* 0x0000000419047824 */ /* 0x000fe400078e00ff */
[----:B------:R-:W-:-:S03]  /*0a40*/  IMAD.WIDE R10, R8, R5, c[0x0][0x160] ;  /* 0x00005800080a7625 */ /* 0x000fc600078e0205 */
[----:B------:R-:W-:Y:S01]  /*0a50*/  SHF.R.S32.HI R0, RZ, 0x1f, R4 ;  /* 0x0000001fff007819 */ /* 0x000fe20000011404 */
[----:B0-----:R-:W-:-:S03]  /*0a60*/  FMUL.FTZ R9, R6, 0.75 ;  /* 0x3f40000006097820 */ /* 0x001fc60000410000 */
[----:B------:R-:W-:-:S03]  /*0a70*/  IADD3 R6, P0, R4, R10, RZ ;  /* 0x0000000a04067210 */ /* 0x000fc60007f1e0ff */
[----:B------:R-:W0:Y:S01]  /*0a80*/  F2I.FTZ.TRUNC.NTZ R14, R9 ;  /* 0x00000009000e7305 */ /* 0x000e22000021f100 */
[----:B------:R-:W2:Y:S01]  /*0a90*/  LDG.E.SYS R10, [R10] ;  /* 0x000000000a0a7381 */ /* 0x000ea200001ee900 */
[----:B------:R-:W-:Y:S01]  /*0aa0*/  IMAD.X R7, R11, 0x1, R0, P0 ;  /* 0x000000010b077824 */ /* 0x000fe200000e0600 */
[----:B------:R-:W-:-:S05]  /*0ab0*/  IADD3 R12, P0, R4, R6, RZ ;  /* 0x00000006040c7210 */ /* 0x000fca0007f1e0ff */
[----:B------:R-:W-:Y:S02]  /*0ac0*/  IMAD.X R13, R0, 0x1, R7, P0 ;  /* 0x00000001000d7824 */ /* 0x000fe400000e0607 */
[----:B------:R-:W3:Y:S06]  /*0ad0*/  LDG.E.SYS R6, [R6] ;  /* 0x0000000006067381 */ /* 0x000eec00001ee900 */
[----:B------:R-:W4:Y:S01]  /*0ae0*/  LDG.E.SYS R12, [R12] ;  /* 0x000000000c0c7381 */ /* 0x000f2200001ee900 */
[----:B0-----:R-:W-:-:S08]  /*0af0*/  IMAD R14, R14, 0x4, R1 ;  /* 0x000000040e0e7824 */ /* 0x001fd000078e0201 */
[----:B------:R-:W5:Y:S01]  /*0b00*/  LDL R14, [R14] ;  /* 0x000000000e0e7983 */ /* 0x000f620000100800 */
[----:B------:R-:W-:Y:S01]  /*0b10*/  IMAD.MOV.U32 R19, RZ, RZ, 0x40000000 ;  /* 0x40000000ff137424 */ /* 0x000fe200078e00ff */
[----:B------:R-:W-:Y:S01]  /*0b20*/  BSSY B0, `(.L_x_588) ;  /* 0x0000047000007945 */ /* 0x000fe20003800000 */
[----:B--2---:R-:W-:Y:S02]  /*0b30*/  FMNMX.FTZ R15, RZ, R10, !PT ;  /* 0x0000000aff0f7209 */ /* 0x004fe40007810000 */
[----:B---3--:R-:W-:-:S05]  /*0b40*/  FMNMX.FTZ R16, RZ, R6, !PT ;  /* 0x00000006ff107209 */ /* 0x008fca0007810000 */
[----:B------:R-:W-:Y:S01]  /*0b50*/  FADD.FTZ R9, R15, R16 ;  /* 0x000000100f097221 */ /* 0x000fe20000010000 */
[----:B----4-:R-:W-:-:S05]  /*0b60*/  FMNMX.FTZ R17, RZ, R12, !PT ;  /* 0x0000000cff117209 */ /* 0x010fca0007810000 */
[----:B------:R-:W-:Y:S02]  /*0b70*/  FADD.FTZ R9, R17, R9 ;  /* 0x0000000911097221 */ /* 0x000fe40000010000 */
[----:B-----5:R-:W-:Y:S02]  /*0b80*/  FFMA.FTZ R23, R14, R19, -9.9999997473787516356e-06 ;  /* 0xb727c5ac0e177423 */ /* 0x020fe40000010013 */
[----:B------:R-:W-:-:S05]  /*0b90*/  FMUL.FTZ R9, R9, 0.3333333432674407959 ;  /* 0x3eaaaaab09097820 */ /* 0x000fca0000410000 */
[----:B------:R-:W-:-:S12]  /*0ba0*/  FSETP.GT.FTZ.AND P0, PT, R9, R23, PT ;  /* 0x000000170900720b */ /* 0x000fd80003f14000 */
[----:B------:R-:W-:Y:S05]  /*0bb0*/  @!P0 BRA `(.L_x_589) ;  /* 0x000003d000008947 */ /* 0x000fea0003800000 */
[----:B------:R-:W-:Y:S01]  /*0bc0*/  FADD.FTZ R2, R2, 9.9999997473787516356e-05 ;  /* 0x38d1b71702027421 */ /* 0x000fe20000010000 */
[----:B------:R-:W-:Y:S01]  /*0bd0*/  FSETP.GEU.FTZ.AND P1, PT, R3, RZ, PT ;  /* 0x000000ff0300720b */ /* 0x000fe20003f3e000 */
[----:B------:R-:W-:Y:S01]  /*0be0*/  BSSY B1, `(.L_x_590) ;  /* 0x000000d000017945 */ /* 0x000fe20003800000 */
[----:B------:R-:W-:Y:S02]  /*0bf0*/  IMAD.WIDE R6, R8, R5, c[0x0][0x170] ;  /* 0x00005c0008067625 */ /* 0x000fe400078e0205 */
[----:B------:R-:W-:-:S04]  /*0c00*/  FADD.FTZ R21, R2, 9.9999997473787516356e-06 ;  /* 0x3727c5ac02157421 */ /* 0x000fc80000010000 */
[----:B------:R-:W-:-:S05]  /*0c10*/  FMUL.FTZ R2, R21, 9 ;  /* 0x4110000015027820 */ /* 0x000fca0000410000 */
[----:B------:R-:W-:-:S04]  /*0c20*/  FSETP.GT.FTZ.AND P0, PT, R3, R2, PT ;  /* 0x000000020300720b */ /* 0x000fc80003f14000 */
[----:B------:R-:W-:-:S12]  /*0c30*/  PLOP3.LUT P0, PT, P1, P0, PT, 0x8a, 0x0 ;  /* 0x000000000000781c */ /* 0x000fd80000f01172 */
[----:B------:R-:W-:Y:S01]  /*0c40*/  @P0 BREAK B1 ;  /* 0x0000000000010942 */ /* 0x000fe20003800000 */
[----:B------:R-:W-:Y:S05]  /*0c50*/  @P0 BRA `(.L_x_591) ;  /* 0x000001e000000947 */ /* 0x000fea0003800000 */
[----:B------:R-:W0:Y:S02]  /*0c60*/  MUFU.SQRT R2, R3 ;  /* 0x0000000300027308 */ /* 0x000e240000002000 */
[----:B0-----:R-:W-:-:S05]  /*0c70*/  FFMA.FTZ R2, R2, -3, R9 ;  /* 0xc040000002027823 */ /* 0x001fca0000010009 */
[----:B------:R-:W-:-:S12]  /*0c80*/  FSETP.GEU.FTZ.AND P0, PT, R2, R23, PT ;  /* 0x000000170200720b */ /* 0x000fd80003f1e000 */
[----:B------:R-:W-:Y:S01]  /*0c90*/  @P0 BREAK B1 ;  /* 0x0000000000010942 */ /* 0x000fe20003800000 */
[----:B------:R-:W-:Y:S05]  /*0ca0*/  @P0 BRA `(.L_x_589) ;  /* 0x000002e000000947 */ /* 0x000fea0003800000 */
[----:B------:R-:W-:Y:S05]  /*0cb0*/  BSYNC B1 ;  /* 0x0000000000017941 */ /* 0x000fea0003800000 */
.L_x_590:
[----:B------:R-:W2:Y:S01]  /*0cc0*/  LDG.E.SYS R10, [R6] ;  /* 0x00000000060a7381 */ /* 0x000ea200001ee900 */
[----:B------:R-:W-:Y:S01]  /*0cd0*/  IMAD.WIDE R2, R8, R5, c[0x0][0x168] ;  /* 0x00005a0008027625 */ /* 0x000fe200078e0205 */
[----:B------:R-:W0:Y:S01]  /*0ce0*/  MUFU.RCP R14, R9 ;  /* 0x00000009000e7308 */ /* 0x000e220000001000 */
[----:B--2---:R-:W-:-:S08]  /*0cf0*/  FADD.FTZ R19, -R10, -RZ ;  /* 0x800000ff0a137221 */ /* 0x004fd00000010100 */
[----:B------:R1:W-:Y:S04]  /*0d00*/  STG.E.SYS [R6], R19 ;  /* 0x0000001306007386 */ /* 0x0003e8000010e900 */
[----:B------:R-:W2:Y:S01]  /*0d10*/  LDG.E.SYS R11, [R2] ;  /* 0x00000000020b7381 */ /* 0x000ea200001ee900 */
[----:B0-----:R-:W-:Y:S01]  /*0d20*/  FMUL.FTZ R14, R23, R14 ;  /* 0x0000000e170e7220 */ /* 0x001fe20000410000 */
[----:B------:R-:W-:-:S03]  /*0d30*/  IADD3 R12, P0, R4, R2, RZ ;  /* 0x00000002040c7210 */ /* 0x000fc60007f1e0ff */
[----:B------:R-:W-:Y:S02]  /*0d40*/  FMUL.FTZ R18, R14, R14 ;  /* 0x0000000e0e127220 */ /* 0x000fe40000410000 */
[----:B------:R-:W-:Y:S02]  /*0d50*/  IMAD.X R13, R3, 0x1, R0, P0 ;  /* 0x00000001030d7824 */ /* 0x000fe400000e0600 */
[----:B--2---:R-:W-:-:S08]  /*0d60*/  FMUL.FTZ R21, R18, R11 ;  /* 0x0000000b12157220 */ /* 0x004fd00000410000 */
[----:B------:R0:W-:Y:S04]  /*0d70*/  STG.E.SYS [R2], R21 ;  /* 0x0000001502007386 */ /* 0x0001e8000010e900 */
[----:B------:R-:W1:Y:S01]  /*0d80*/  LDG.E.SYS R11, [R12] ;  /* 0x000000000c0b7381 */ /* 0x000e6200001ee900 */
[----:B------:R-:W-:Y:S01]  /*0d90*/  IADD3 R10, P0, R4, R12, RZ ;  /* 0x0000000c040a7210 */ /* 0x000fe20007f1e0ff */
[----:B-1----:R-:W-:-:S04]  /*0da0*/  FMUL.FTZ R7, R18, R11 ;  /* 0x0000000b12077220 */ /* 0x002fc80000410000 */
[----:B------:R-:W-:-:S04]  /*0db0*/  IMAD.X R11, R0, 0x1, R13, P0 ;  /* 0x00000001000b7824 */ /* 0x000fc800000e060d */
[----:B------:R0:W-:Y:S04]  /*0dc0*/  STG.E.SYS [R12], R7 ;  /* 0x000000070c007386 */ /* 0x0001e8000010e900 */
[----:B------:R-:W2:Y:S01]  /*0dd0*/  LDG.E.SYS R9, [R10] ;  /* 0x000000000a097381 */ /* 0x000ea200001ee900 */
[-C--:B------:R-:W-:Y:S02]  /*0de0*/  FMUL.FTZ R15, R15, R14.reuse ;  /* 0x0000000e0f0f7220 */ /* 0x080fe40000410000 */
[-C--:B------:R-:W-:Y:S02]  /*0df0*/  FMUL.FTZ R16, R16, R14.reuse ;  /* 0x0000000e10107220 */ /* 0x080fe40000410000 */
[----:B------:R-:W-:Y:S02]  /*0e00*/  FMUL.FTZ R17, R17, R14 ;  /* 0x0000000e11117220 */ /* 0x000fe40000410000 */
[----:B--2---:R-:W-:-:S08]  /*0e10*/  FMUL.FTZ R9, R18, R9 ;  /* 0x0000000912097220 */ /* 0x004fd00000410000 */
[----:B------:R0:W-:Y:S01]  /*0e20*/  STG.E.SYS [R10], R9 ;  /* 0x000000090a007386 */ /* 0x0001e2000010e900 */
[----:B------:R-:W-:Y:S05]  /*0e30*/  BRA `(.L_x_589) ;  /* 0x0000015000007947 */ /* 0x000fea0003800000 */
.L_x_591:
[----:B------:R-:W2:Y:S01]  /*0e40*/  LDG.E.SYS R11, [R6] ;  /* 0x00000000060b7381 */ /* 0x000ea200001ee900 */
[----:B------:R-:W-:Y:S01]  /*0e50*/  ULDC UR5, c[0x0][0x190] ;  /* 0x0000640000057ab9 */ /* 0x000fe20000000800 */
[----:B------:R-:W-:Y:S01]  /*0e60*/  IMAD R2, R25, 0x2, R8 ;  /* 0x0000000219027824 */ /* 0x000fe200078e0208 */
[----:B------:R-:W-:Y:S01]  /*0e70*/  UIADD3 UR5, URZ, -UR5, URZ ;  /* 0x800000053f057290 */ /* 0x000fe2000fffe03f */
[----:B------:R-:W0:Y:S02]  /*0e80*/  MUFU.RCP R14, R9 ;  /* 0x00000009000e7308 */ /* 0x000e240000001000 */
[----:B------:R-:W-:Y:S01]  /*0e90*/  IMAD.WIDE R2, R2, R5, c[0x0][0x168] ;  /* 0x00005a0002027625 */ /* 0x000fe200078e0205 */
[----:B------:R-:W-:-:S04]  /*0ea0*/  USHF.L.U32 UR5, UR5, 0x2, URZ ;  /* 0x0000000205057899 */ /* 0x000fc8000800063f */
[----:B------:R-:W-:Y:S02]  /*0eb0*/  USHF.R.S32.HI UR6, URZ, 0x1f, UR5 ;  /* 0x0000001f3f067899 */ /* 0x000fe40008011405 */
[----:B------:R-:W-:Y:S01]  /*0ec0*/  IADD3 R10, P0, R2, UR5, RZ ;  /* 0x00000005020a7c10 */ /* 0x000fe2000ff1e0ff */
[----:B0-----:R-:W-:-:S04]  /*0ed0*/  FMUL.FTZ R14, R23, R14 ;  /* 0x0000000e170e7220 */ /* 0x001fc80000410000 */
[-C--:B------:R-:W-:Y:S02]  /*0ee0*/  FMUL.FTZ R15, R15, R14.reuse ;  /* 0x0000000e0f0f7220 */ /* 0x080fe40000410000 */
[-C--:B------:R-:W-:Y:S02]  /*0ef0*/  FMUL.FTZ R16, R16, R14.reuse ;  /* 0x0000000e10107220 */ /* 0x080fe40000410000 */
[----:B------:R-:W-:Y:S02]  /*0f00*/  FMUL.FTZ R17, R17, R14 ;  /* 0x0000000e11117220 */ /* 0x000fe40000410000 */
[----:B--2---:R-:W-:Y:S01]  /*0f10*/  FADD.FTZ R19, -R11, -RZ ;  /* 0x800000ff0b137221 */ /* 0x004fe20000010100 */
[----:B------:R-:W-:Y:S02]  /*0f20*/  IADD3.X R11, R3, UR6, RZ, P0, !PT ;  /* 0x00000006030b7c10 */ /* 0x000fe400087fe4ff */
[----:B------:R-:W-:-:S04]  /*0f30*/  IADD3 R12, P0, R10, UR5, RZ ;  /* 0x000000050a0c7c10 */ /* 0x000fc8000ff1e0ff */
[----:B------:R-:W-:Y:S01]  /*0f40*/  IADD3.X R13, R11, UR6, RZ, P0, !PT ;  /* 0x000000060b0d7c10 */ /* 0x000fe200087fe4ff */
[----:B------:R0:W-:Y:S04]  /*0f50*/  STG.E.SYS [R6], R19 ;  /* 0x0000001306007386 */ /* 0x0001e8000010e900 */
[----:B------:R0:W-:Y:S04]  /*0f60*/  STG.E.SYS [R2], R21 ;  /* 0x0000001502007386 */ /* 0x0001e8000010e900 */
[----:B------:R0:W-:Y:S04]  /*0f70*/  STG.E.SYS [R10], R21 ;  /* 0x000000150a007386 */ /* 0x0001e8000010e900 */
[----:B------:R0:W-:Y:S02]  /*0f80*/  STG.E.SYS [R12], R21 ;  /* 0x000000150c007386 */ /* 0x0001e4000010e900 */
.L_x_589:
[----:B------:R-:W-:Y:S05]  /*0f90*/  BSYNC B0 ;  /* 0x0000000000007941 */ /* 0x000fea0003800000 */
.L_x_588:
[----:B0-----:R-:W-:-:S07]  /*0fa0*/  IMAD.WIDE R8, R8, R5, c[0x0][0x178] ;  /* 0x00005e0008087625 */ /* 0x001fce00078e0205 */
[----:B------:R-:W-:-:S03]  /*0fb0*/  IADD3 R2, P0, R4, R8, RZ ;  /* 0x0000000804027210 */ /* 0x000fc60007f1e0ff */
[----:B------:R-:W-:Y:S01]  /*0fc0*/  STG.E.SYS [R8], R15 ;  /* 0x0000000f08007386 */ /* 0x000fe2000010e900 */
[----:B------:R-:W-:Y:S01]  /*0fd0*/  IADD3 R4, P1, R4, R2, RZ ;  /* 0x0000000204047210 */ /* 0x000fe20007f3e0ff */
[----:B------:R-:W-:-:S04]  /*0fe0*/  IMAD.X R3, R9, 0x1, R0, P0 ;  /* 0x0000000109037824 */ /* 0x000fc800000e0600 */
[----:B------:R-:W-:-:S04]  /*0ff0*/  IMAD.X R5, R0, 0x1, R3, P1 ;  /* 0x0000000100057824 */ /* 0x000fc800008e0603 */
[----:B------:R-:W-:Y:S04]  /*1000*/  STG.E.SYS [R2], R16 ;  /* 0x0000001002007386 */ /* 0x000fe8000010e900 */
[----:B------:R-:W-:Y:S01]  /*1010*/  STG.E.SYS [R4], R17 ;  /* 0x0000001104007386 */ /* 0x000fe2000010e900 */
[----:B------:R-:W-:Y:S05]  /*1020*/  EXIT ;  /* 0x000000000000794d */ /* 0x000fea0003800000 */
.L_x_592:
[----:B------:R-:W-:-:S00]  /*1030*/  BRA `(.L_x_592) ;  /* 0xfffffff000007947 */ /* 0x000fc0000383ffff */
[----:B------:R-:W-:-:S00]  /*1040*/  NOP ;  /* 0x0000000000007918 */ /* 0x000fc00000000000 */
[----:B------:R-:W-:-:S00]  /*1050*/  NOP ;  /* 0x0000000000007918 */ /* 0x000fc00000000000 */
[----:B------:R-:W-:-:S00]  /*1060*/  NOP ;  /* 0x0000000000007918 */ /* 0x000fc00000000000 */
[----:B------:R-:W-:-:S00]  /*1070*/  NOP ;  /* 0x0000000000007918 */ /* 0x000fc00000000000 */
.L_x_605:


//--------------------- .text.kernel_cuda_filter_write_feature --------------------------
	.section	.text.kernel_cuda_filter_write_feature,"ax",@progbits
	.sectioninfo	@"SHI_REGISTERS=9"
	.align	128
        .global         kernel_cuda_filter_write_feature
        .type           kernel_cuda_filter_write_feature,@function
        .size           kernel_cuda_filter_write_feature,(.L_x_606 - kernel_cuda_filter_write_feature)
        .other          kernel_cuda_filter_write_feature,@"STO_CUDA_ENTRY STV_DEFAULT"
kernel_cuda_filter_write_feature:
.text.kernel_cuda_filter_write_feature:
        /* <DEDUP_REMOVED lines=10> */
[----:B------:R-:W-:Y:S01]  /*00a0*/  ULDC UR4, c[0x0][0x1b0] ;  /* 0x00006c0000047ab9 */ /* 0x000fe20000000800 */
[----:B------:R-:W-:Y:S01]  /*00b0*/  IADD3 R4, R2, c[0x0][0x184], RZ ;  /* 0x0000610002047a10 */ /* 0x000fe20007ffe0ff */
[----:B------:R-:W-:Y:S01]  /*00c0*/  UIADD3 UR4, -UR4, 0x3, URZ ;  /* 0x0000000304047890 */ /* 0x000fe2000fffe13f */
[----:B------:R-:W-:Y:S01]  /*00d0*/  IADD3 R0, R0, c[0x0][0x180], RZ ;  /* 0x0000600000007a10 */ /* 0x000fe20007ffe0ff */
[----:B------:R-:W-:Y:S01]  /*00e0*/  ULDC UR5, c[0x0][0x1b8] ;  /* 0x00006e0000057ab9 */ /* 0x000fe20000000800 */
[----:B------:R-:W-:Y:S01]  /*00f0*/  IADD3 R2, R4, -c[0x0][0x1b4], RZ ;  /* 0x80006d0004027a10 */ /* 0x000fe20007ffe0ff */
[----:B------:R-:W-:Y:S01]  /*0100*/  UIADD3 UR4, UR4, UR5, URZ ;  /* 0x0000000504047290 */ /* 0x000fe2000fffe03f */
[----:B------:R-:W-:Y:S02]  /*0110*/  IADD3 R3, R0, -c[0x0][0x1b0], RZ ;  /* 0x80006c0000037a10 */ /* 0x000fe40007ffe0ff */
[----:B------:R-:W-:Y:S01]  /*0120*/  MOV R6, 0x4 ;  /* 0x0000000400067802 */ /* 0x000fe20000000f00 */
[----:B------:R-:W-:-:S06]  /*0130*/  ULOP3.LUT UR4, UR4, 0xfffffffc, URZ, 0xc0, !UPT ;  /* 0xfffffffc04047892 */ /* 0x000fcc000f8ec03f */
[----:B------:R-:W-:-:S04]  /*0140*/  IMAD R2, R2, UR4, R3 ;  /* 0x0000000402027c24 */ /* 0x000fc8000f8e0203 */
[----:B------:R-:W-:-:S10]  /*0150*/  IMAD.WIDE R2, R2, R6, c[0x0][0x190] ;  /* 0x0000640002027625 */ /* 0x000fd400078e0206 */
[----:B------:R-:W2:Y:S01]  /*0160*/  LDG.E.SYS R3, [R2] ;  /* 0x0000000002037381 */ /* 0x000ea200001ee900 */
[----:B------:R-:W-:Y:S02]  /*0170*/  IADD3 R5, R0, c[0x0][0x170], RZ ;  /* 0x00005c0000057a10 */ /* 0x000fe40007ffe0ff */
[----:B------:R-:W-:-:S03]  /*0180*/  MOV R0, c[0x0][0x178] ;  /* 0x00005e0000007a02 */ /* 0x000fc60000000f00 */
[----:B------:R-:W-:-:S04]  /*0190*/  IMAD R5, R4, c[0x0][0x174], R5 ;  /* 0x00005d0004057a24 */ /* 0x000fc800078e0205 */
[----:B------:R-:W-:-:S04]  /*01a0*/  IMAD R5, R5, R0, c[0x0][0x1a0] ;  /* 0x0000680005057624 */ /* 0x000fc800078e0200 */
[----:B------:R-:W-:-:S10]  /*01b0*/  IMAD.WIDE R4, R5, R6, c[0x0][0x198] ;  /* 0x0000660005047625 */ /* 0x000fd400078e0206 */
[----:B--2---:R-:W-:Y:S01]  /*01c0*/  STG.E.SYS [R4], R3 ;  /* 0x0000000304007386 */ /* 0x004fe2000010e900 */
[----:B------:R-:W-:Y:S05]  /*01d0*/  EXIT ;  /* 0x000000000000794d */ /* 0x000fea0003800000 */
.L_x_593:
[----:B------:R-:W-:-:S00]  /*01e0*/  BRA `(.L_x_593) ;  /* 0xfffffff000007947 */ /* 0x000fc0000383ffff */
[----:B------:R-:W-:-:S00]  /*01f0*/  NOP ;  /* 0x0000000000007918 */ /* 0x000fc00000000000 */
.L_x_606:


//--------------------- .text.kernel_cuda_filter_get_feature --------------------------
	.section	.text.kernel_cuda_filter_get_feature,"ax",@progbits
	.sectioninfo	@"SHI_REGISTERS=16"
	.align	128
        .global         kernel_cuda_filter_get_feature
        .type           kernel_cuda_filter_get_feature,@function
        .size           kernel_cuda_filter_get_feature,(.L_x_607 - kernel_cuda_filter_get_feature)
        .other          kernel_cuda_filter_get_feature,@"STO_CUDA_ENTRY STV_DEFAULT"
kernel_cuda_filter_get_feature:
.text.kernel_cuda_filter_get_feature:
[----:B------:R-:W-:-:S08]  /*0000*/  IMAD.MOV.U32 R1, RZ, RZ, c[0x0][0x28] ;  /* 0x00000a00ff017624 */ /* 0x000fd000078e00ff */
[----:B------:R-:W0:Y:S01]  /*0010*/  S2UR UR4, SR_CTAID.Y ;  /* 0x00000000000479c3 */ /* 0x000e220000002600 */
[----:B------:R-:W-:Y:S01]  /*0020*/  ULDC UR5, c[0x0][0x4] ;  /* 0x0000010000057ab9 */ /* 0x000fe20000000800 */
[----:B------:R-:W-:Y:S01]  /*0030*/  IMAD.MOV.U32 R3, RZ, RZ, c[0x0][0x0] ;  /* 0x00000000ff037624 */ /* 0x000fe200078e00ff */
[----:B------:R-:W-:Y:S01]  /*0040*/  ULDC UR6, c[0x0][0x194] ;  /* 0x0000650000067ab9 */ /* 0x000fe20000000800 */
[----:B------:R-:W1:Y:S04]  /*0050*/  S2R R8, SR_CTAID.X ;  /* 0x0000000000087919 */ /* 0x000e680000002500 */
[----:B------:R-:W2:Y:S04]  /*0060*/  S2R R6, SR_TID.Y ;  /* 0x0000000000067919 */ /* 0x000ea80000002200 */
[----:B------:R-:W3:Y:S01]  /*0070*/  S2R R11, SR_TID.X ;  /* 0x00000000000b7919 */ /* 0x000ee20000002100 */
[----:B0-----:R-:W-:Y:S01]  /*0080*/  UIMAD UR4, UR4, UR5, UR6 ;  /* 0x00000005040472a4 */ /* 0x001fe2000f8e0206 */
[----:B-1----:R-:W-:-:S05]  /*0090*/  IMAD R0, R8, R3, c[0x0][0x190] ;  /* 0x0000640008007624 */ /* 0x002fca00078e0203 */
[----:B--2---:R-:W-:Y:S01]  /*00a0*/  IADD3 R6, R6, UR4, RZ ;  /* 0x0000000406067c10 */ /* 0x004fe2000fffe0ff */
[----:B---3--:R-:W-:-:S03]  /*00b0*/  IMAD.IADD R0, R0, 0x1, R11 ;  /* 0x0000000100007824 */ /* 0x008fc600078e020b */
[----:B------:R-:W-:-:S04]  /*00c0*/  ISETP.GE.AND P0, PT, R6, c[0x0][0x19c], PT ;  /* 0x0000670006007a0c */ /* 0x000fc80003f06270 */
[----:B------:R-:W-:-:S12]  /*00d0*/  ISETP.GE.OR P0, PT, R0, c[0x0][0x198], P0 ;  /* 0x0000660000007a0c */ /* 0x000fd80000706670 */
[----:B------:R-:W-:Y:S05]  /*00e0*/  @P0 EXIT ;  /* 0x000000000000094d */ /* 0x000fea0003800000 */
[----:B------:R-:W-:Y:S02]  /*00f0*/  ULDC UR4, c[0x0][0x168] ;  /* 0x00005a0000047ab9 */ /* 0x000fe40000000800 */
[----:B------:R-:W-:Y:S02]  /*0100*/  UIADD3 UR4, UP0, UR4, 0x4c, URZ ;  /* 0x0000004c04047890 */ /* 0x000fe4000ff1e03f */
[----:B------:R-:W-:Y:S02]  /*0110*/  ULDC UR5, c[0x0][0x16c] ;  /* 0x00005b0000057ab9 */ /* 0x000fe40000000800 */
[----:B------:R-:W-:-:S09]  /*0120*/  UIADD3.X UR5, URZ, UR5, URZ, UP0, !UPT ;  /* 0x000000053f057290 */ /* 0x000fd200087fe43f */
[----:B------:R-:W2:Y:S04]  /*0130*/  LDG.E.SYS R3, [UR4] ;  /* 0x00000004ff037981 */ /* 0x000ea8000c1ee900 */
[----:B------:R-:W3:Y:S01]  /*0140*/  LDG.E.SYS R5, [UR4+0x10] ;  /* 0x00001004ff057981 */ /* 0x000ee2000c1ee900 */
[----:B--2---:R-:W-:Y:S02]  /*0150*/  ISETP.GE.AND P0, PT, R0, R3, PT ;  /* 0x000000030000720c */ /* 0x004fe40003f06270 */
[----:B---3--:R-:W-:-:S10]  /*0160*/  ISETP.GE.AND P2, PT, R6, R5, PT ;  /* 0x000000050600720c */ /* 0x008fd40003f46270 */
[----:B------:R-:W2:Y:S04]  /*0170*/  @P0 LDG.E.SYS R3, [UR4+0x4] ;  /* 0x00000404ff030981 */ /* 0x000ea8000c1ee900 */
[----:B------:R-:W3:Y:S01]  /*0180*/  @P2 LDG.E.SYS R5, [UR4+0x14] ;  /* 0x00001404ff052981 */ /* 0x000ee2000c1ee900 */
[----:B------:R-:W-:Y:S02]  /*0190*/  IMAD.MOV.U32 R2, RZ, RZ, RZ ;  /* 0x000000ffff027224 */ /* 0x000fe400078e00ff */
[----:B------:R-:W-:Y:S01]  /*01a0*/  @P2 IMAD.MOV.U32 R4, RZ, RZ, 0x3 ;  /* 0x00000003ff042424 */ /* 0x000fe200078e00ff */
[----:B--2---:R-:W-:Y:S01]  /*01b0*/  @P0 ISETP.GE.AND P1, PT, R0, R3, PT ;  /* 0x000000030000020c */ /* 0x004fe20003f26270 */
[----:B------:R-:W-:Y:S01]  /*01c0*/  @P0 IMAD.MOV.U32 R3, RZ, RZ, 0x1 ;  /* 0x00000001ff030424 */ /* 0x000fe200078e00ff */
[----:B---3--:R-:W-:Y:S01]  /*01d0*/  @P2 ISETP.GE.AND P3, PT, R6, R5, PT ;  /* 0x000000050600220c */ /* 0x008fe20003f66270 */
[----:B------:R-:W-:-:S03]  /*01e0*/  IMAD.MOV.U32 R5, RZ, RZ, RZ ;  /* 0x000000ffff057224 */ /* 0x000fc600078e00ff */
[----:B------:R-:W-:Y:S02]  /*01f0*/  @P0 SEL R2, R3, 0x2, !P1 ;  /* 0x0000000203020807 */ /* 0x000fe40004800000 */
[----:B------:R-:W-:-:S05]  /*0200*/  @P2 SEL R5, R4, 0x6, !P3 ;  /* 0x0000000604052807 */ /* 0x000fca0005800000 */
[----:B------:R-:W-:-:S05]  /*0210*/  IMAD.IADD R5, R5, 0x1, R2 ;  /* 0x0000000105057824 */ /* 0x000fca00078e0202 */
[----:B------:R-:W-:-:S04]  /*0220*/  LEA R2, P0, R5, c[0x0][0x168], 0x2 ;  /* 0x00005a0005027a11 */ /* 0x000fc800078010ff */
[----:B------:R-:W-:-:S08]  /*0230*/  LEA.HI.X R3, R5, c[0x0][0x16c], RZ, 0x2, P0 ;  /* 0x00005b0005037a11 */ /* 0x000fd000000f14ff */
[----:B------:R-:W2:Y:S04]  /*0240*/  LDG.E.SYS R9, [R2] ;  /* 0x0000000002097381 */ /* 0x000ea800001ee900 */
[----:B------:R-:W3:Y:S01]  /*0250*/  LDG.E.SYS R7, [R2+0x24] ;  /* 0x0000240002077381 */ /* 0x000ee200001ee900 */
[----:B------:R-:W-:-:S04]  /*0260*/  LEA R4, P0, R5, c[0x0][0x168], 0x3 ;  /* 0x00005a0005047a11 */ /* 0x000fc800078018ff */
[----:B------:R-:W-:-:S08]  /*0270*/  LEA.HI.X R5, R5, c[0x0][0x16c], RZ, 0x3, P0 ;  /* 0x00005b0005057a11 */ /* 0x000fd000000f1cff */
[----:B------:R-:W4:Y:S01]  /*0280*/  LDG.E.64.SYS R4, [R4+0xb0] ;  /* 0x0000b00004047381 */ /* 0x000f2200001eeb00 */
[----:B------:R-:W-:Y:S02]  /*0290*/  ULDC UR4, c[0x0][0x1a4] ;  /* 0x0000690000047ab9 */ /* 0x000fe40000000800 */
[----:B------:R-:W-:Y:S01]  /*02a0*/  USHF.R.S32.HI UR4, URZ, 0x1f, UR4 ;  /* 0x0000001f3f047899 */ /* 0x000fe20008011404 */
[----:B--2---:R-:W-:Y:S02]  /*02b0*/  IMAD.IADD R9, R0, 0x1, R9 ;  /* 0x0000000100097824 */ /* 0x004fe400078e0209 */
[----:B------:R-:W-:Y:S02]  /*02c0*/  IMAD.MOV.U32 R0, RZ, RZ, c[0x0][0x170] ;  /* 0x00005c00ff007624 */ /* 0x000fe400078e00ff */
[----:B---3--:R-:W-:-:S04]  /*02d0*/  IMAD R7, R6, R7, R9 ;  /* 0x0000000706077224 */ /* 0x008fc800078e0209 */
[----:B------:R-:W-:-:S05]  /*02e0*/  IMAD R7, R7, c[0x0][0x1a0], RZ ;  /* 0x0000680007077a24 */ /* 0x000fca00078e02ff */
[----:B------:R-:W-:-:S04]  /*02f0*/  IADD3 R10, P0, R7, c[0x0][0x1a4], RZ ;  /* 0x00006900070a7a10 */ /* 0x000fc80007f1e0ff */
[----:B------:R-:W-:Y:S02]  /*0300*/  LEA.HI.X.SX32 R13, R7, UR4, 0x1, P0 ;  /* 0x00000004070d7c11 */ /* 0x000fe400080f0eff */
[----:B------:R-:W-:-:S04]  /*0310*/  IADD3 R3, P0, R10, c[0x0][0x170], RZ ;  /* 0x00005c000a037a10 */ /* 0x000fc80007f1e0ff */
[----:B------:R-:W-:Y:S02]  /*0320*/  LEA.HI.X.SX32 R0, R0, R13, 0x1, P0 ;  /* 0x0000000d00007211 */ /* 0x000fe400000f0eff */
[----:B----4-:R-:W-:-:S04]  /*0330*/  LEA R2, P0, R3, R4, 0x2 ;  /* 0x0000000403027211 */ /* 0x010fc800078010ff */
[----:B------:R-:W-:-:S08]  /*0340*/  LEA.HI.X R3, R3, R5, R0, 0x2, P0 ;  /* 0x0000000503037211 */ /* 0x000fd000000f1400 */
[----:B------:R0:W2:Y:S01]  /*0350*/  LD.E.SYS R0, [R2] ;  /* 0x0000000002007980 */ /* 0x0000a2000010e900 */
[----:B------:R-:W-:Y:S01]  /*0360*/  UMOV UR4, 0x3 ;  /* 0x0000000300047882 */ /* 0x000fe20000000000 */
[----:B------:R-:W-:Y:S01]  /*0370*/  IADD3 R6, R6, -c[0x0][0x194], RZ ;  /* 0x8000650006067a10 */ /* 0x000fe20007ffe0ff */
[----:B------:R-:W-:Y:S01]  /*0380*/  ULDC UR5, c[0x0][0x190] ;  /* 0x0000640000057ab9 */ /* 0x000fe20000000800 */
[----:B------:R-:W-:Y:S01]  /*0390*/  IMAD R7, R8, c[0x0][0x0], R11 ;  /* 0x0000000008077a24 */ /* 0x000fe200078e020b */
[----:B------:R-:W-:Y:S01]  /*03a0*/  UIADD3 UR4, UR4, -UR5, URZ ;  /* 0x8000000504047290 */ /* 0x000fe2000fffe03f */
[----:B------:R-:W-:Y:S01]  /*03b0*/  IMAD.MOV.U32 R9, RZ, RZ, 0x4 ;  /* 0x00000004ff097424 */ /* 0x000fe200078e00ff */
[----:B------:R-:W-:Y:S01]  /*03c0*/  ISETP.LE.AND P0, PT, RZ, c[0x0][0x174], PT ;  /* 0x00005d00ff007a0c */ /* 0x000fe20003f03270 */
[----:B------:R-:W-:Y:S02]  /*03d0*/  ULDC UR5, c[0x0][0x198] ;  /* 0x0000660000057ab9 */ /* 0x000fe40000000800 */
[----:B------:R-:W-:-:S04]  /*03e0*/  UIADD3 UR4, UR4, UR5, URZ ;  /* 0x0000000504047290 */ /* 0x000fc8000fffe03f */
[----:B------:R-:W-:-:S06]  /*03f0*/  ULOP3.LUT UR4, UR4, 0xfffffffc, URZ, 0xc0, !UPT ;  /* 0xfffffffc04047892 */ /* 0x000fcc000f8ec03f */
[----:B------:R-:W-:-:S04]  /*0400*/  IMAD R6, R6, UR4, R7 ;  /* 0x0000000406067c24 */ /* 0x000fc8000f8e0207 */
[----:B0-----:R-:W-:Y:S02]  /*0410*/  IMAD.WIDE R2, R6, R9, c[0x0][0x178] ;  /* 0x00005e0006027625 */ /* 0x001fe400078e0209 */
[----:B--2---:R-:W-:-:S08]  /*0420*/  FMUL.FTZ R11, R0, c[0x0][0x188] ;  /* 0x00006200000b7a20 */ /* 0x004fd00000410000 */
[----:B------:R0:W-:Y:S01]  /*0430*/  STG.E.SYS [R2], R11 ;  /* 0x0000000b02007386 */ /* 0x0001e2000010e900 */
[----:B------:R-:W-:Y:S05]  /*0440*/  @!P0 EXIT ;  /* 0x000000000000894d */ /* 0x000fea0003800000 */
[----:B------:R-:W-:Y:S02]  /*0450*/  IMAD.MOV.U32 R8, RZ, RZ, c[0x0][0x160] ;  /* 0x00005800ff087624 */ /* 0x000fe400078e00ff */
[----:B0-----:R-:W-:-:S03]  /*0460*/  IMAD.WIDE R2, R6, R9, c[0x0][0x180] ;  /* 0x0000600006027625 */ /* 0x001fc600078e0209 */
[----:B------:R-:W-:-:S12]  /*0470*/  ISETP.GT.AND P0, PT, R8, 0x1, PT ;  /* 0x000000010800780c */ /* 0x000fd80003f04270 */
[----:B------:R-:W-:-:S08]  /*0480*/  @!P0 IMAD.MOV.U32 R7, RZ, RZ, 0x501502f9 ;  /* 0x501502f9ff078424 */ /* 0x000fd000078e00ff */
[----:B------:R0:W-:Y:S01]  /*0490*/  @!P0 STG.E.SYS [R2], R7 ;  /* 0x0000000702008386 */ /* 0x0001e2000010e900 */
[----:B------:R-:W-:Y:S05]  /*04a0*/  @!P0 EXIT ;  /* 0x000000000000894d */ /* 0x000fea0003800000 */
[----:B------:R-:W-:Y:S01]  /*04b0*/  IMAD.MOV.U32 R0, RZ, RZ, c[0x0][0x174] ;  /* 0x00005d00ff007624 */ /* 0x000fe200078e00ff */
[----:B0-----:R-:W-:-:S04]  /*04c0*/  IADD3 R7, P0, R10, c[0x0][0x174], RZ ;  /* 0x00005d000a077a10 */ /* 0x001fc80007f1e0ff */
[----:B------:R-:W-:Y:S02]  /*04d0*/  LEA.HI.X.SX32 R0, R0, R13, 0x1, P0 ;  /* 0x0000000d00007211 */ /* 0x000fe400000f0eff */
[----:B------:R-:W-:-:S04]  /*04e0*/  LEA R4, P0, R7, R4, 0x2 ;  /* 0x0000000407047211 */ /* 0x000fc800078010ff */
[----:B------:R-:W-:-:S08]  /*04f0*/  LEA.HI.X R5, R7, R5, R0, 0x2, P0 ;  /* 0x0000000507057211 */ /* 0x000fd000000f1400 */
[----:B------:R-:W2:Y:S01]  /*0500*/  LD.E.SYS R4, [R4] ;  /* 0x0000000004047980 */ /* 0x000ea2000010e900 */
[----:B------:R-:W-:Y:S01]  /*0510*/  IADD3 R0, R8, -0x1, RZ ;  /* 0xffffffff08007810 */ /* 0x000fe20007ffe0ff */
[----:B------:R-:W-:-:S04]  /*0520*/  FMUL.FTZ R7, R11, R11 ;  /* 0x0000000b0b077220 */ /* 0x000fc80000410000 */
[----:B------:R-:W-:Y:S02]  /*0530*/  IMAD R6, R0, c[0x0][0x160], RZ ;  /* 0x0000580000067a24 */ /* 0x000fe400078e02ff */
[----:B------:R-:W2:Y:S04]  /*0540*/  I2F R0, c[0x0][0x160] ;  /* 0x0000580000007b06 */ /* 0x000ea80000201400 */
[----:B------:R-:W0:Y:S02]  /*0550*/  I2F R6, R6 ;  /* 0x0000000600067306 */ /* 0x000e240000201400 */
[----:B0-----:R-:W0:Y:S01]  /*0560*/  MUFU.RCP R9, R6 ;  /* 0x0000000600097308 */ /* 0x001e220000001000 */
[----:B--2---:R-:W-:-:S04]  /*0570*/  FFMA.FTZ R0, -R0, R7, R4 ;  /* 0x0000000700007223 */ /* 0x004fc80000010104 */
[----:B0-----:R-:W-:-:S05]  /*0580*/  FMUL.FTZ R0, R0, R9 ;  /* 0x0000000900007220 */ /* 0x001fca0000410000 */
[----:B------:R-:W-:-:S08]  /*0590*/  FMNMX.FTZ R7, RZ, R0, !PT ;  /* 0x00000000ff077209 */ /* 0x000fd00007810000 */
[----:B------:R-:W-:Y:S01]  /*05a0*/  STG.E.SYS [R2], R7 ;  /* 0x0000000702007386 */ /* 0x000fe2000010e900 */
[----:B------:R-:W-:Y:S05]  /*05b0*/  EXIT ;  /* 0x000000000000794d */ /* 0x000fea0003800000 */
.L_x_594:
[----:B------:R-:W-:-:S00]  /*05c0*/  BRA `(.L_x_594) ;  /* 0xfffffff000007947 */ /* 0x000fc0000383ffff */
[----:B------:R-:W-:-:S00]  /*05d0*/  NOP ;  /* 0x0000000000007918 */ /* 0x000fc00000000000 */
[----:B------:R-:W-:-:S00]  /*05e0*/  NOP ;  /* 0x0000000000007918 */ /* 0x000fc00000000000 */
[----:B------:R-:W-:-:S00]  /*05f0*/  NOP ;  /* 0x0000000000007918 */ /* 0x000fc00000000000 */
.L_x_607:


//--------------------- .text.kernel_cuda_filter_divide_shadow --------------------------
	.section	.text.kernel_cuda_filter_divide_shadow,"ax",@progbits
	.sectioninfo	@"SHI_REGISTERS=22"
	.align	128
        .global         kernel_cuda_filter_divide_shadow
        .type           kernel_cuda_filter_divide_shadow,@function
        .size           kernel_cuda_filter_divide_shadow,(.L_x_608 - kernel_cuda_filter_divide_shadow)
        .other          kernel_cuda_filter_divide_shadow,@"STO_CUDA_ENTRY STV_DEFAULT"
kernel_cuda_filter_divide_shadow:
.text.kernel_cuda_filter_divide_shadow:
[----:B------:R-:W-:-:S08]  /*0000*/  MOV R1, c[0x0][0x28] ;  /* 0x00000a0000017a02 */ /* 0x000fd00000000f00 */
[----:B------:R-:W0:Y:S01]  /*0010*/  S2UR UR4, SR_CTAID.Y ;  /* 0x00000000000479c3 */ /* 0x000e220000002600 */
[----:B------:R-:W-:Y:S01]  /*0020*/  ULDC UR5, c[0x0][0x4] ;  /* 0x0000010000057ab9 */ /* 0x000fe20000000800 */
[----:B------:R-:W-:Y:S01]  /*0030*/  MOV R3, c[0x0][0x0] ;  /* 0x0000000000037a02 */ /* 0x000fe20000000f00 */
[----:B------:R-:W-:Y:S01]  /*0040*/  ULDC UR6, c[0x0][0x1a4] ;  /* 0x0000690000067ab9 */ /* 0x000fe20000000800 */
[----:B------:R-:W1:Y:S04]  /*0050*/  S2R R10, SR_CTAID.X ;  /* 0x00000000000a7919 */ /* 0x000e680000002500 */
[----:B------:R-:W2:Y:S04]  /*0060*/  S2R R8, SR_TID.Y ;  /* 0x0000000000087919 */ /* 0x000ea80000002200 */
[----:B------:R-:W3:Y:S01]  /*0070*/  S2R R11, SR_TID.X ;  /* 0x00000000000b7919 */ /* 0x000ee20000002100 */
[----:B0-----:R-:W-:Y:S01]  /*0080*/  UIMAD UR4, UR4, UR5, UR6 ;  /* 0x00000005040472a4 */ /* 0x001fe2000f8e0206 */
[----:B-1----:R-:W-:-:S05]  /*0090*/  IMAD R0, R10, R3, c[0x0][0x1a0] ;  /* 0x000068000a007624 */ /* 0x002fca00078e0203 */
[----:B--2---:R-:W-:Y:S02]  /*00a0*/  IADD3 R8, R8, UR4, RZ ;  /* 0x0000000408087c10 */ /* 0x004fe4000fffe0ff */
[----:B---3--:R-:W-:Y:S02]  /*00b0*/  IADD3 R2, R0, R11, RZ ;  /* 0x0000000b00027210 */ /* 0x008fe40007ffe0ff */
[----:B------:R-:W-:-:S04]  /*00c0*/  ISETP.GE.AND P0, PT, R8, c[0x0][0x1ac], PT ;  /* 0x00006b0008007a0c */ /* 0x000fc80003f06270 */
[----:B------:R-:W-:-:S12]  /*00d0*/  ISETP.GE.OR P0, PT, R2, c[0x0][0x1a8], P0 ;  /* 0x00006a0002007a0c */ /* 0x000fd80000706670 */
[----:B------:R-:W-:Y:S05]  /*00e0*/  @P0 EXIT ;  /* 0x000000000000094d */ /* 0x000fea0003800000 */
[----:B------:R-:W-:Y:S02]  /*00f0*/  ULDC UR4, c[0x0][0x168] ;  /* 0x00005a0000047ab9 */ /* 0x000fe40000000800 */
[----:B------:R-:W-:Y:S02]  /*0100*/  UIADD3 UR4, UP0, UR4, 0x4c, URZ ;  /* 0x0000004c04047890 */ /* 0x000fe4000ff1e03f */
[----:B------:R-:W-:Y:S02]  /*0110*/  ULDC UR5, c[0x0][0x16c] ;  /* 0x00005b0000057ab9 */ /* 0x000fe40000000800 */
[----:B------:R-:W-:-:S09]  /*0120*/  UIADD3.X UR5, URZ, UR5, URZ, UP0, !UPT ;  /* 0x000000053f057290 */ /* 0x000fd200087fe43f */
[----:B------:R-:W2:Y:S04]  /*0130*/  LDG.E.SYS R5, [UR4+0x10] ;  /* 0x00001004ff057981 */ /* 0x000ea8000c1ee900 */
[----:B------:R-:W3:Y:S01]  /*0140*/  LDG.E.SYS R3, [UR4] ;  /* 0x00000004ff037981 */ /* 0x000ee2000c1ee900 */
[----:B--2---:R-:W-:Y:S02]  /*0150*/  ISETP.GE.AND P2, PT, R8, R5, PT ;  /* 0x000000050800720c */ /* 0x004fe40003f46270 */
[----:B---3--:R-:W-:-:S10]  /*0160*/  ISETP.GE.AND P0, PT, R2, R3, PT ;  /* 0x000000030200720c */ /* 0x008fd40003f06270 */
[----:B------:R-:W2:Y:S04]  /*0170*/  @P2 LDG.E.SYS R5, [UR4+0x14] ;  /* 0x00001404ff052981 */ /* 0x000ea8000c1ee900 */
[----:B------:R-:W3:Y:S01]  /*0180*/  @P0 LDG.E.SYS R3, [UR4+0x4] ;  /* 0x00000404ff030981 */ /* 0x000ee2000c1ee900 */
[----:B--2---:R-:W-:Y:S02]  /*0190*/  @P2 ISETP.GE.AND P3, PT, R8, R5, PT ;  /* 0x000000050800220c */ /* 0x004fe40003f66270 */
[----:B------:R-:W-:Y:S01]  /*01a0*/  CS2R R4, SRZ ;  /* 0x0000000000047805 */ /* 0x000fe2000001ff00 */
[----:B---3--:R-:W-:Y:S02]  /*01b0*/  @P0 ISETP.GE.AND P1, PT, R2, R3, PT ;  /* 0x000000030200020c */ /* 0x008fe40003f26270 */
[----:B------:R-:W-:-:S02]  /*01c0*/  @P0 MOV R2, 0x1 ;  /* 0x0000000100020802 */ /* 0x000fc40000000f00 */
[----:B------:R-:W-:Y:S02]  /*01d0*/  @P2 MOV R3, 0x3 ;  /* 0x0000000300032802 */ /* 0x000fe40000000f00 */
[----:B------:R-:W-:Y:S02]  /*01e0*/  @P0 SEL R4, R2, 0x2, !P1 ;  /* 0x0000000202040807 */ /* 0x000fe40004800000 */
[----:B------:R-:W-:-:S04]  /*01f0*/  @P2 SEL R5, R3, 0x6, !P3 ;  /* 0x0000000603052807 */ /* 0x000fc80005800000 */
[----:B------:R-:W-:-:S04]  /*0200*/  IADD3 R5, R5, R4, RZ ;  /* 0x0000000405057210 */ /* 0x000fc80007ffe0ff */
[----:B------:R-:W-:-:S04]  /*0210*/  LEA R2, P0, R5, c[0x0][0x168], 0x2 ;  /* 0x00005a0005027a11 */ /* 0x000fc800078010ff */
[----:B------:R-:W-:-:S08]  /*0220*/  LEA.HI.X R3, R5, c[0x0][0x16c], RZ, 0x2, P0 ;  /* 0x00005b0005037a11 */ /* 0x000fd000000f14ff */
[----:B------:R-:W2:Y:S01]  /*0230*/  LDG.E.SYS R9, [R2] ;  /* 0x0000000002097381 */ /* 0x000ea200001ee900 */
[----:B------:R-:W-:-:S03]  /*0240*/  LEA R4, P0, R5, c[0x0][0x168], 0x3 ;  /* 0x00005a0005047a11 */ /* 0x000fc600078018ff */
[----:B------:R-:W3:Y:S01]  /*0250*/  LDG.E.SYS R7, [R2+0x24] ;  /* 0x0000240002077381 */ /* 0x000ee200001ee900 */
[----:B------:R-:W-:-:S08]  /*0260*/  LEA.HI.X R5, R5, c[0x0][0x16c], RZ, 0x3, P0 ;  /* 0x00005b0005057a11 */ /* 0x000fd000000f1cff */
[----:B------:R-:W4:Y:S01]  /*0270*/  LDG.E.64.SYS R4, [R4+0xb0] ;  /* 0x0000b00004047381 */ /* 0x000f2200001eeb00 */
[----:B------:R-:W-:Y:S02]  /*0280*/  ULDC UR4, c[0x0][0x1b4] ;  /* 0x00006d0000047ab9 */ /* 0x000fe40000000800 */
[----:B------:R-:W-:Y:S01]  /*0290*/  USHF.R.S32.HI UR4, URZ, 0x1f, UR4 ;  /* 0x0000001f3f047899 */ /* 0x000fe20008011404 */
[----:B--2---:R-:W-:-:S05]  /*02a0*/  IADD3 R9, R9, R0, R11 ;  /* 0x0000000009097210 */ /* 0x004fca0007ffe00b */
[----:B---3--:R-:W-:-:S04]  /*02b0*/  IMAD R7, R8, R7, R9 ;  /* 0x0000000708077224 */ /* 0x008fc800078e0209 */
[----:B------:R-:W-:-:S05]  /*02c0*/  IMAD R7, R7, c[0x0][0x1b0], RZ ;  /* 0x00006c0007077a24 */ /* 0x000fca00078e02ff */
[----:B------:R-:W-:-:S04]  /*02d0*/  IADD3 R9, P0, R7, c[0x0][0x1b4], RZ ;  /* 0x00006d0007097a10 */ /* 0x000fc80007f1e0ff */
[----:B------:R-:W-:Y:S02]  /*02e0*/  LEA.HI.X.SX32 R7, R7, UR4, 0x1, P0 ;  /* 0x0000000407077c11 */ /* 0x000fe400080f0eff */
[----:B----4-:R-:W-:-:S04]  /*02f0*/  LEA R6, P0, R9, R4, 0x2 ;  /* 0x0000000409067211 */ /* 0x010fc800078010ff */
[----:B------:R-:W-:-:S08]  /*0300*/  LEA.HI.X R7, R9, R5, R7, 0x2, P0 ;  /* 0x0000000509077211 */ /* 0x000fd000000f1407 */
[----:B------:R-:W2:Y:S04]  /*0310*/  LD.E.SYS R0, [R6+0x38] ;  /* 0x0000003806007980 */ /* 0x000ea8000010e900 */
[----:B------:R-:W3:Y:S01]  /*0320*/  LD.E.SYS R4, [R6+0x3c] ;  /* 0x0000003c06047980 */ /* 0x000ee2000010e900 */
[----:B------:R-:W-:Y:S02]  /*0330*/  UMOV UR4, 0x3 ;  /* 0x0000000300047882 */ /* 0x000fe40000000000 */
[----:B------:R-:W-:Y:S02]  /*0340*/  ULDC UR5, c[0x0][0x1a0] ;  /* 0x0000680000057ab9 */ /* 0x000fe40000000800 */
[----:B------:R-:W-:-:S03]  /*0350*/  UIADD3 UR4, UR4, -UR5, URZ ;  /* 0x8000000504047290 */ /* 0x000fc6000fffe03f */
[----:B------:R-:W-:Y:S02]  /*0360*/  ULDC UR5, c[0x0][0x1a8] ;  /* 0x00006a0000057ab9 */ /* 0x000fe40000000800 */
[----:B------:R-:W-:Y:S01]  /*0370*/  UIADD3 UR4, UR4, UR5, URZ ;  /* 0x0000000504047290 */ /* 0x000fe2000fffe03f */
[----:B------:R-:W-:Y:S01]  /*0380*/  IADD3 R8, R8, -c[0x0][0x1a4], RZ ;  /* 0x8000690008087a10 */ /* 0x000fe20007ffe0ff */
[----:B------:R-:W-:Y:S02]  /*0390*/  IMAD R3, R10, c[0x0][0x0], R11 ;  /* 0x000000000a037a24 */ /* 0x000fe400078e020b */
[----:B------:R-:W-:Y:S01]  /*03a0*/  ULOP3.LUT UR4, UR4, 0xfffffffc, URZ, 0xc0, !UPT ;  /* 0xfffffffc04047892 */ /* 0x000fe2000f8ec03f */
[----:B------:R-:W-:-:S05]  /*03b0*/  MOV R19, 0x4 ;  /* 0x0000000400137802 */ /* 0x000fca0000000f00 */
[----:B------:R-:W-:-:S04]  /*03c0*/  IMAD R10, R8, UR4, R3 ;  /* 0x00000004080a7c24 */ /* 0x000fc8000f8e0203 */
[----:B------:R-:W-:Y:S01]  /*03d0*/  IMAD.WIDE R2, R10, R19, c[0x0][0x170] ;  /* 0x00005c000a027625 */ /* 0x000fe200078e0213 */
[----:B--2---:R-:W-:-:S06]  /*03e0*/  FMNMX.FTZ R0, R0, 1.0000000116860974231e-07, !PT ;  /* 0x33d6bf9500007809 */ /* 0x004fcc0007810000 */
[----:B------:R-:W3:Y:S02]  /*03f0*/  MUFU.RCP R9, R0 ;  /* 0x0000000000097308 */ /* 0x000ee40000001000 */
[----:B---3--:R-:W-:-:S08]  /*0400*/  FMUL.FTZ R9, R4, R9 ;  /* 0x0000000904097220 */ /* 0x008fd00000410000 */
[----:B------:R0:W-:Y:S04]  /*0410*/  STG.E.SYS [R2], R9 ;  /* 0x0000000902007386 */ /* 0x0001e8000010e900 */
[----:B------:R-:W2:Y:S04]  /*0420*/  LD.E.SYS R4, [R6+0x44] ;  /* 0x0000004406047980 */ /* 0x000ea8000010e900 */
[----:B------:R-:W3:Y:S01]  /*0430*/  LD.E.SYS R8, [R6+0x48] ;  /* 0x0000004806087980 */ /* 0x000ee2000010e900 */
[----:B------:R-:W-:Y:S02]  /*0440*/  ULDC UR6, c[0x0][0x160] ;  /* 0x0000580000067ab9 */ /* 0x000fe40000000800 */
[----:B------:R-:W-:-:S02]  /*0450*/  ULDC UR5, c[0x0][0x160] ;  /* 0x0000580000057ab9 */ /* 0x000fc40000000800 */
[----:B------:R-:W-:Y:S02]  /*0460*/  UMOV UR4, 0x1 ;  /* 0x0000000100047882 */ /* 0x000fe40000000000 */
[----:B------:R-:W-:Y:S02]  /*0470*/  ULEA.HI UR7, UR5, UR6, URZ, 0x1 ;  /* 0x0000000605077291 */ /* 0x000fe4000f8f083f */
[----:B------:R-:W-:Y:S01]  /*0480*/  UIADD3 UR4, UR4, UR6, URZ ;  /* 0x0000000604047290 */ /* 0x000fe2000fffe03f */
[----:B--2---:R-:W-:-:S06]  /*0490*/  FMNMX.FTZ R0, R4, 1.0000000116860974231e-07, !PT ;  /* 0x33d6bf9504007809 */ /* 0x004fcc0007810000 */
[----:B------:R-:W3:Y:S01]  /*04a0*/  MUFU.RCP R11, R0 ;  /* 0x00000000000b7308 */ /* 0x000ee20000001000 */
[----:B------:R-:W-:Y:S02]  /*04b0*/  IMAD.WIDE R4, R10, R19, c[0x0][0x178] ;  /* 0x00005e000a047625 */ /* 0x000fe400078e0213 */
[----:B---3--:R-:W-:-:S08]  /*04c0*/  FMUL.FTZ R11, R8, R11 ;  /* 0x0000000b080b7220 */ /* 0x008fd00000410000 */
[----:B------:R1:W-:Y:S04]  /*04d0*/  STG.E.SYS [R4], R11 ;  /* 0x0000000b04007386 */ /* 0x0003e8000010e900 */
[----:B------:R2:W3:Y:S04]  /*04e0*/  LD.E.SYS R13, [R6+0x4c] ;  /* 0x0000004c060d7980 */ /* 0x0004e8000010e900 */
[----:B------:R-:W4:Y:S04]  /*04f0*/  LDG.E.SYS R8, [R2] ;  /* 0x0000000002087381 */ /* 0x000f2800001ee900 */
[----:B------:R2:W5:Y:S01]  /*0500*/  LD.E.SYS R12, [R6+0x40] ;  /* 0x00000040060c7980 */ /* 0x000562000010e900 */
[----:B------:R-:W-:-:S02]  /*0510*/  USHF.R.S32.HI UR7, URZ, 0x1, UR7 ;  /* 0x000000013f077899 */ /* 0x000fc40008011407 */
[----:B------:R-:W-:Y:S02]  /*0520*/  ULEA.HI UR4, UR4, UR4, URZ, 0x1 ;  /* 0x0000000404047291 */ /* 0x000fe4000f8f083f */
[----:B------:R-:W-:Y:S02]  /*0530*/  UIADD3 UR9, UR7, -0x1, URZ ;  /* 0xffffffff07097890 */ /* 0x000fe4000fffe03f */
[----:B------:R-:W-:Y:S02]  /*0540*/  USHF.R.S32.HI UR4, URZ, 0x1, UR4 ;  /* 0x000000013f047899 */ /* 0x000fe40008011404 */
[----:B------:R-:W-:Y:S02]  /*0550*/  UISETP.LT.AND UP0, UPT, UR9, 0x1, UPT ;  /* 0x000000010900788c */ /* 0x000fe4000bf01270 */
[----:B------:R-:W-:Y:S02]  /*0560*/  UIADD3 UR8, UR4, -0x1, URZ ;  /* 0xffffffff04087890 */ /* 0x000fe4000fffe03f */
[----:B------:R-:W-:-:S02]  /*0570*/  USEL UR9, UR9, 0x1, !UP0 ;  /* 0x0000000109097887 */ /* 0x000fc4000c000000 */
[----:B------:R-:W-:-:S04]  /*0580*/  UISETP.LT.AND UP0, UPT, UR8, 0x1, UPT ;  /* 0x000000010800788c */ /* 0x000fc8000bf01270 */
[----:B------:R-:W-:-:S03]  /*0590*/  USEL UR8, UR8, 0x1, !UP0 ;  /* 0x0000000108087887 */ /* 0x000fc6000c000000 */
[----:B0-----:R-:W0:Y:S01]  /*05a0*/  I2F R9, UR9 ;  /* 0x0000000900097d06 */ /* 0x001e220008201400 */
[----:B------:R-:W3:Y:S01]  /*05b0*/  I2F R0, UR7 ;  /* 0x0000000700007d06 */ /* 0x000ee20008201400 */
[----:B------:R-:W-:-:S04]  /*05c0*/  UIMAD UR5, UR5, UR6, URZ ;  /* 0x00000006050572a4 */ /* 0x000fc8000f8e023f */
[----:B--2---:R-:W2:Y:S01]  /*05d0*/  I2F R6, UR8 ;  /* 0x0000000800067d06 */ /* 0x004ea20008201400 */
[----:B------:R-:W5:Y:S01]  /*05e0*/  I2F R7, UR4 ;  /* 0x0000000400077d06 */ /* 0x000f620008201400 */
[----:B------:R-:W3:Y:S01]  /*05f0*/  I2F R14, c[0x0][0x160] ;  /* 0x00005800000e7b06 */ /* 0x000ee20000201400 */
[----:B-1----:R-:W-:Y:S02]  /*0600*/  FMUL.FTZ R11, R11, R11 ;  /* 0x0000000b0b0b7220 */ /* 0x002fe40000410000 */
[----:B------:R-:W1:Y:S01]  /*0610*/  I2F R15, UR5 ;  /* 0x00000005000f7d06 */ /* 0x000e620008201400 */
[----:B0-----:R-:W0:Y:S01]  /*0620*/  MUFU.RCP R9, R9 ;  /* 0x0000000900097308 */ /* 0x001e220000001000 */
[----:B--2---:R-:W2:Y:S01]  /*0630*/  MUFU.RCP R6, R6 ;  /* 0x0000000600067308 */ /* 0x004ea20000001000 */
[----:B---3--:R-:W-:Y:S02]  /*0640*/  FFMA.FTZ R0, R11, -R0, R13 ;  /* 0x800000000b007223 */ /* 0x008fe4000001000d */
[----:B----4-:R-:W-:-:S03]  /*0650*/  FMUL.FTZ R8, R8, R8 ;  /* 0x0000000808087220 */ /* 0x010fc60000410000 */
[----:B------:R-:W-:Y:S01]  /*0660*/  FMNMX.FTZ R0, RZ, R0, !PT ;  /* 0x00000000ff007209 */ /* 0x000fe20007810000 */
[----:B-----5:R-:W-:Y:S01]  /*0670*/  FFMA.FTZ R7, R8, -R7, R12 ;  /* 0x8000000708077223 */ /* 0x020fe2000001000c */
[----:B------:R-:W3:Y:S03]  /*0680*/  MUFU.RCP R13, R14 ;  /* 0x0000000e000d7308 */ /* 0x000ee60000001000 */
[----:B0-----:R-:W-:Y:S01]  /*0690*/  FMUL.FTZ R0, R0, R9 ;  /* 0x0000000900007220 */ /* 0x001fe20000410000 */
[----:B-1----:R-:W0:Y:S01]  /*06a0*/  MUFU.RCP R12, R15 ;  /* 0x0000000f000c7308 */ /* 0x002e220000001000 */
[----:B------:R-:W-:-:S05]  /*06b0*/  FMNMX.FTZ R7, RZ, R7, !PT ;  /* 0x00000007ff077209 */ /* 0x000fca0007810000 */
[CCC-:B--2---:R-:W-:Y:S02]  /*06c0*/  FFMA.FTZ R8, R7.reuse, R6.reuse, -R0.reuse ;  /* 0x0000000607087223 */ /* 0x1c4fe40000010800 */
[----:B------:R-:W-:Y:S02]  /*06d0*/  FFMA.FTZ R0, R7, R6, R0 ;  /* 0x0000000607007223 */ /* 0x000fe40000010000 */
[----:B------:R-:W-:Y:S02]  /*06e0*/  FMUL.FTZ R7, R8, 0.5 ;  /* 0x3f00000008077820 */ /* 0x000fe40000410000 */
[----:B------:R-:W-:Y:S02]  /*06f0*/  FMUL.FTZ R0, R0, 0.5 ;  /* 0x3f00000000007820 */ /* 0x000fe40000410000 */
[----:B------:R-:W-:Y:S02]  /*0700*/  FMUL.FTZ R11, R8, R7 ;  /* 0x00000007080b7220 */ /* 0x000fe40000410000 */
[----:B------:R-:W-:-:S02]  /*0710*/  IMAD.WIDE R6, R10, R19, c[0x0][0x180] ;  /* 0x000060000a067625 */ /* 0x000fc400078e0213 */
[----:B------:R-:W-:Y:S02]  /*0720*/  IMAD.WIDE R8, R10, R19, c[0x0][0x188] ;  /* 0x000062000a087625 */ /* 0x000fe400078e0213 */
[----:B---3--:R-:W-:Y:S02]  /*0730*/  FMUL.FTZ R13, R0, R13 ;  /* 0x0000000d000d7220 */ /* 0x008fe40000410000 */
[----:B0-----:R-:W-:-:S06]  /*0740*/  FMUL.FTZ R17, R11, R12 ;  /* 0x0000000c0b117220 */ /* 0x001fcc0000410000 */
[----:B------:R-:W-:Y:S04]  /*0750*/  STG.E.SYS [R6], R13 ;  /* 0x0000000d06007386 */ /* 0x000fe8000010e900 */
[----:B------:R-:W-:Y:S04]  /*0760*/  STG.E.SYS [R8], R17 ;  /* 0x0000001108007386 */ /* 0x000fe8000010e900 */
[----:B------:R-:W2:Y:S04]  /*0770*/  LDG.E.SYS R4, [R4] ;  /* 0x0000000004047381 */ /* 0x000ea800001ee900 */
[----:B------:R-:W2:Y:S01]  /*0780*/  LDG.E.SYS R3, [R2] ;  /* 0x0000000002037381 */ /* 0x000ea200001ee900 */
[----:B------:R-:W-:-:S02]  /*0790*/  IMAD.WIDE R10, R10, R19, c[0x0][0x190] ;  /* 0x000064000a0a7625 */ /* 0x000fc400078e0213 */
[----:B--2---:R-:W-:-:S04]  /*07a0*/  FADD.FTZ R0, -R4, R3 ;  /* 0x0000000304007221 */ /* 0x004fc80000010100 */
[----:B------:R-:W-:-:S04]  /*07b0*/  FMUL.FTZ R15, R0, 0.5 ;  /* 0x3f000000000f7820 */ /* 0x000fc80000410000 */
[----:B------:R-:W-:-:S08]  /*07c0*/  FMUL.FTZ R15, R0, R15 ;  /* 0x0000000f000f7220 */ /* 0x000fd00000410000 */
[----:B------:R-:W-:Y:S01]  /*07d0*/  STG.E.SYS [R10], R15 ;  /* 0x0000000f0a007386 */ /* 0x000fe2000010e900 */
[----:B------:R-:W-:Y:S05]  /*07e0*/  EXIT ;  /* 0x000000000000794d */ /* 0x000fea0003800000 */
.L_x_595:
[----:B------:R-:W-:-:S00]  /*07f0*/  BRA `(.L_x_595) ;  /* 0xfffffff000007947 */ /* 0x000fc0000383ffff */
.L_x_608:


//--------------------- .nv.shared.kernel_cuda_filter_nlm_construct_gramian --------------------------
	.section	.nv.shared.kernel_cuda_filter_nlm_construct_gramian,"aw",@nobits
	.align	4
.nv.shared.kernel_cuda_filter_nlm_construct_gramian:
	.zero		12288


//--------------------- .nv.shared.kernel_cuda_filter_construct_transform --------------------------
	.section	.nv.shared.kernel_cuda_filter_construct_transform,"aw",@nobits
	.align	4
.nv.shared.kernel_cuda_filter_construct_transform:
	.zero		11264
